//
// Generated by NVIDIA NVVM Compiler
//
// Compiler Build ID: CL-36424714
// Cuda compilation tools, release 13.0, V13.0.88
// Based on NVVM 20.0.0
//

.version 9.0
.target sm_100
.address_size 64

	// .globl	_Z21subtractProductKernelPdii
.global .align 1 .b8 _ZN34_INTERNAL_ad2c3f19_4_k_cu_81ffc50d4cuda3std3__45__cpo5beginE[1];
.global .align 1 .b8 _ZN34_INTERNAL_ad2c3f19_4_k_cu_81ffc50d4cuda3std3__45__cpo3endE[1];
.global .align 1 .b8 _ZN34_INTERNAL_ad2c3f19_4_k_cu_81ffc50d4cuda3std3__45__cpo6cbeginE[1];
.global .align 1 .b8 _ZN34_INTERNAL_ad2c3f19_4_k_cu_81ffc50d4cuda3std3__45__cpo4cendE[1];
.global .align 1 .b8 _ZN34_INTERNAL_ad2c3f19_4_k_cu_81ffc50d4cuda3std3__45__cpo6rbeginE[1];
.global .align 1 .b8 _ZN34_INTERNAL_ad2c3f19_4_k_cu_81ffc50d4cuda3std3__45__cpo4rendE[1];
.global .align 1 .b8 _ZN34_INTERNAL_ad2c3f19_4_k_cu_81ffc50d4cuda3std3__45__cpo7crbeginE[1];
.global .align 1 .b8 _ZN34_INTERNAL_ad2c3f19_4_k_cu_81ffc50d4cuda3std3__45__cpo5crendE[1];
.global .align 1 .b8 _ZN34_INTERNAL_ad2c3f19_4_k_cu_81ffc50d4cuda3std3__436_GLOBAL__N__ad2c3f19_4_k_cu_81ffc50d6ignoreE[1];
.global .align 1 .b8 _ZN34_INTERNAL_ad2c3f19_4_k_cu_81ffc50d4cuda3std3__419piecewise_constructE[1];
.global .align 1 .b8 _ZN34_INTERNAL_ad2c3f19_4_k_cu_81ffc50d4cuda3std3__48in_placeE[1];
.global .align 1 .b8 _ZN34_INTERNAL_ad2c3f19_4_k_cu_81ffc50d4cuda3std3__420unreachable_sentinelE[1];
.global .align 1 .b8 _ZN34_INTERNAL_ad2c3f19_4_k_cu_81ffc50d4cuda3std3__47nulloptE[1];
.global .align 1 .b8 _ZN34_INTERNAL_ad2c3f19_4_k_cu_81ffc50d4cuda3std3__48unexpectE[1];
.global .align 1 .b8 _ZN34_INTERNAL_ad2c3f19_4_k_cu_81ffc50d4cuda3std6ranges3__45__cpo4swapE[1];
.global .align 1 .b8 _ZN34_INTERNAL_ad2c3f19_4_k_cu_81ffc50d4cuda3std6ranges3__45__cpo9iter_moveE[1];
.global .align 1 .b8 _ZN34_INTERNAL_ad2c3f19_4_k_cu_81ffc50d4cuda3std6ranges3__45__cpo5beginE[1];
.global .align 1 .b8 _ZN34_INTERNAL_ad2c3f19_4_k_cu_81ffc50d4cuda3std6ranges3__45__cpo3endE[1];
.global .align 1 .b8 _ZN34_INTERNAL_ad2c3f19_4_k_cu_81ffc50d4cuda3std6ranges3__45__cpo6cbeginE[1];
.global .align 1 .b8 _ZN34_INTERNAL_ad2c3f19_4_k_cu_81ffc50d4cuda3std6ranges3__45__cpo4cendE[1];
.global .align 1 .b8 _ZN34_INTERNAL_ad2c3f19_4_k_cu_81ffc50d4cuda3std6ranges3__45__cpo7advanceE[1];
.global .align 1 .b8 _ZN34_INTERNAL_ad2c3f19_4_k_cu_81ffc50d4cuda3std6ranges3__45__cpo9iter_swapE[1];
.global .align 1 .b8 _ZN34_INTERNAL_ad2c3f19_4_k_cu_81ffc50d4cuda3std6ranges3__45__cpo4nextE[1];
.global .align 1 .b8 _ZN34_INTERNAL_ad2c3f19_4_k_cu_81ffc50d4cuda3std6ranges3__45__cpo4prevE[1];
.global .align 1 .b8 _ZN34_INTERNAL_ad2c3f19_4_k_cu_81ffc50d4cuda3std6ranges3__45__cpo4dataE[1];
.global .align 1 .b8 _ZN34_INTERNAL_ad2c3f19_4_k_cu_81ffc50d4cuda3std6ranges3__45__cpo5cdataE[1];
.global .align 1 .b8 _ZN34_INTERNAL_ad2c3f19_4_k_cu_81ffc50d4cuda3std6ranges3__45__cpo4sizeE[1];
.global .align 1 .b8 _ZN34_INTERNAL_ad2c3f19_4_k_cu_81ffc50d4cuda3std6ranges3__45__cpo5ssizeE[1];
.global .align 1 .b8 _ZN34_INTERNAL_ad2c3f19_4_k_cu_81ffc50d4cuda3std6ranges3__45__cpo8distanceE[1];
.global .align 1 .b8 _ZN34_INTERNAL_ad2c3f19_4_k_cu_81ffc50d6thrust24THRUST_300001_SM_1000_NS8cuda_cub3parE[1];
.global .align 1 .b8 _ZN34_INTERNAL_ad2c3f19_4_k_cu_81ffc50d6thrust24THRUST_300001_SM_1000_NS8cuda_cub10par_nosyncE[1];
.global .align 1 .b8 _ZN34_INTERNAL_ad2c3f19_4_k_cu_81ffc50d6thrust24THRUST_300001_SM_1000_NS6system6detail10sequential3seqE[1];
.global .align 1 .b8 _ZN34_INTERNAL_ad2c3f19_4_k_cu_81ffc50d6thrust24THRUST_300001_SM_1000_NS6system3cpp3parE[1];
.global .align 1 .b8 _ZN34_INTERNAL_ad2c3f19_4_k_cu_81ffc50d6thrust24THRUST_300001_SM_1000_NS12placeholders2_1E[1];
.global .align 1 .b8 _ZN34_INTERNAL_ad2c3f19_4_k_cu_81ffc50d6thrust24THRUST_300001_SM_1000_NS12placeholders2_2E[1];
.global .align 1 .b8 _ZN34_INTERNAL_ad2c3f19_4_k_cu_81ffc50d6thrust24THRUST_300001_SM_1000_NS12placeholders2_3E[1];
.global .align 1 .b8 _ZN34_INTERNAL_ad2c3f19_4_k_cu_81ffc50d6thrust24THRUST_300001_SM_1000_NS12placeholders2_4E[1];
.global .align 1 .b8 _ZN34_INTERNAL_ad2c3f19_4_k_cu_81ffc50d6thrust24THRUST_300001_SM_1000_NS12placeholders2_5E[1];
.global .align 1 .b8 _ZN34_INTERNAL_ad2c3f19_4_k_cu_81ffc50d6thrust24THRUST_300001_SM_1000_NS12placeholders2_6E[1];
.global .align 1 .b8 _ZN34_INTERNAL_ad2c3f19_4_k_cu_81ffc50d6thrust24THRUST_300001_SM_1000_NS12placeholders2_7E[1];
.global .align 1 .b8 _ZN34_INTERNAL_ad2c3f19_4_k_cu_81ffc50d6thrust24THRUST_300001_SM_1000_NS12placeholders2_8E[1];
.global .align 1 .b8 _ZN34_INTERNAL_ad2c3f19_4_k_cu_81ffc50d6thrust24THRUST_300001_SM_1000_NS12placeholders2_9E[1];
.global .align 1 .b8 _ZN34_INTERNAL_ad2c3f19_4_k_cu_81ffc50d6thrust24THRUST_300001_SM_1000_NS12placeholders3_10E[1];
.global .align 1 .b8 _ZN34_INTERNAL_ad2c3f19_4_k_cu_81ffc50d6thrust24THRUST_300001_SM_1000_NS3seqE[1];
.global .align 1 .b8 _ZN34_INTERNAL_ad2c3f19_4_k_cu_81ffc50d6thrust24THRUST_300001_SM_1000_NS6deviceE[1];
.extern .shared .align 16 .b8 _ZN6thrust24THRUST_300001_SM_1000_NS8cuda_cub4core6detail5shmemE[];

.visible .entry _Z21subtractProductKernelPdii(
	.param .u64 .ptr .align 1 _Z21subtractProductKernelPdii_param_0,
	.param .u32 _Z21subtractProductKernelPdii_param_1,
	.param .u32 _Z21subtractProductKernelPdii_param_2
)
{
	.reg .pred 	%p<10>;
	.reg .b32 	%r<72>;
	.reg .b64 	%rd<33>;
	.reg .b64 	%fd<36>;

	ld.param.u64 	%rd6, [_Z21subtractProductKernelPdii_param_0];
	ld.param.u32 	%r20, [_Z21subtractProductKernelPdii_param_1];
	ld.param.u32 	%r21, [_Z21subtractProductKernelPdii_param_2];
	cvta.to.global.u64 	%rd1, %rd6;
	mov.u32 	%r1, %ntid.x;
	mov.u32 	%r22, %ctaid.x;
	mov.u32 	%r23, %tid.x;
	mov.u32 	%r2, %ntid.y;
	mov.u32 	%r24, %nctaid.y;
	mul.lo.s32 	%r3, %r2, %r24;
	mad.lo.s32 	%r25, %r1, %r22, %r23;
	add.s32 	%r26, %r25, %r21;
	add.s32 	%r69, %r26, 1;
	setp.ge.s32 	%p1, %r69, %r20;
	@%p1 bra 	$L__BB0_10;
	mov.u32 	%r27, %ctaid.y;
	mul.lo.s32 	%r28, %r2, %r27;
	mov.u32 	%r29, %tid.y;
	add.s32 	%r30, %r29, %r21;
	add.s32 	%r31, %r30, %r28;
	add.s32 	%r5, %r31, 1;
	mul.lo.s32 	%r6, %r21, %r20;
	add.s32 	%r32, %r3, %r28;
	add.s32 	%r33, %r30, %r32;
	add.s32 	%r34, %r33, 1;
	max.s32 	%r35, %r20, %r34;
	not.b32 	%r36, %r32;
	add.s32 	%r37, %r35, %r36;
	sub.s32 	%r38, %r37, %r30;
	setp.ne.s32 	%p2, %r38, 0;
	selp.u32 	%r39, 1, 0, %p2;
	selp.s32 	%r40, -1, 0, %p2;
	add.s32 	%r41, %r38, %r40;
	div.u32 	%r42, %r41, %r3;
	add.s32 	%r7, %r42, %r39;
	mad.lo.s32 	%r8, %r20, %r31, %r20;
	add.s32 	%r43, %r8, %r21;
	mul.wide.s32 	%rd7, %r43, 8;
	add.s64 	%rd2, %rd1, %rd7;
	add.s32 	%r9, %r5, %r3;
	mul.lo.s32 	%r10, %r9, %r20;
	add.s32 	%r44, %r10, %r21;
	mul.wide.s32 	%rd8, %r44, 8;
	add.s64 	%rd3, %rd1, %rd8;
	add.s32 	%r11, %r9, %r3;
	mul.lo.s32 	%r12, %r11, %r20;
	add.s32 	%r45, %r12, %r21;
	mul.wide.s32 	%rd9, %r45, 8;
	add.s64 	%rd4, %rd1, %rd9;
	mov.u32 	%r46, %nctaid.x;
	mul.lo.s32 	%r13, %r1, %r46;
$L__BB0_2:
	setp.ge.s32 	%p3, %r5, %r20;
	@%p3 bra 	$L__BB0_9;
	and.b32  	%r47, %r7, 3;
	setp.eq.s32 	%p4, %r47, 3;
	add.s32 	%r48, %r69, %r6;
	mul.wide.s32 	%rd10, %r48, 8;
	add.s64 	%rd5, %rd1, %rd10;
	mov.u32 	%r70, %r5;
	@%p4 bra 	$L__BB0_7;
	setp.eq.s32 	%p5, %r47, 0;
	ld.global.f64 	%fd1, [%rd5];
	ld.global.f64 	%fd2, [%rd2];
	mul.f64 	%fd3, %fd1, %fd2;
	add.s32 	%r50, %r8, %r69;
	mul.wide.s32 	%rd11, %r50, 8;
	add.s64 	%rd12, %rd1, %rd11;
	ld.global.f64 	%fd4, [%rd12];
	sub.f64 	%fd5, %fd4, %fd3;
	st.global.f64 	[%rd12], %fd5;
	mov.u32 	%r70, %r9;
	@%p5 bra 	$L__BB0_7;
	setp.eq.s32 	%p6, %r47, 1;
	ld.global.f64 	%fd6, [%rd5];
	ld.global.f64 	%fd7, [%rd3];
	mul.f64 	%fd8, %fd6, %fd7;
	add.s32 	%r52, %r10, %r69;
	mul.wide.s32 	%rd13, %r52, 8;
	add.s64 	%rd14, %rd1, %rd13;
	ld.global.f64 	%fd9, [%rd14];
	sub.f64 	%fd10, %fd9, %fd8;
	st.global.f64 	[%rd14], %fd10;
	mov.u32 	%r70, %r11;
	@%p6 bra 	$L__BB0_7;
	add.s32 	%r70, %r11, %r3;
	ld.global.f64 	%fd11, [%rd5];
	ld.global.f64 	%fd12, [%rd4];
	mul.f64 	%fd13, %fd11, %fd12;
	add.s32 	%r53, %r12, %r69;
	mul.wide.s32 	%rd15, %r53, 8;
	add.s64 	%rd16, %rd1, %rd15;
	ld.global.f64 	%fd14, [%rd16];
	sub.f64 	%fd15, %fd14, %fd13;
	st.global.f64 	[%rd16], %fd15;
$L__BB0_7:
	setp.lt.u32 	%p7, %r7, 3;
	@%p7 bra 	$L__BB0_9;
$L__BB0_8:
	ld.global.f64 	%fd16, [%rd5];
	mul.lo.s32 	%r54, %r70, %r20;
	add.s32 	%r55, %r54, %r21;
	mul.wide.s32 	%rd17, %r55, 8;
	add.s64 	%rd18, %rd1, %rd17;
	ld.global.f64 	%fd17, [%rd18];
	mul.f64 	%fd18, %fd16, %fd17;
	add.s32 	%r56, %r54, %r69;
	mul.wide.s32 	%rd19, %r56, 8;
	add.s64 	%rd20, %rd1, %rd19;
	ld.global.f64 	%fd19, [%rd20];
	sub.f64 	%fd20, %fd19, %fd18;
	st.global.f64 	[%rd20], %fd20;
	add.s32 	%r57, %r70, %r3;
	ld.global.f64 	%fd21, [%rd5];
	mul.lo.s32 	%r58, %r57, %r20;
	add.s32 	%r59, %r58, %r21;
	mul.wide.s32 	%rd21, %r59, 8;
	add.s64 	%rd22, %rd1, %rd21;
	ld.global.f64 	%fd22, [%rd22];
	mul.f64 	%fd23, %fd21, %fd22;
	add.s32 	%r60, %r58, %r69;
	mul.wide.s32 	%rd23, %r60, 8;
	add.s64 	%rd24, %rd1, %rd23;
	ld.global.f64 	%fd24, [%rd24];
	sub.f64 	%fd25, %fd24, %fd23;
	st.global.f64 	[%rd24], %fd25;
	add.s32 	%r61, %r57, %r3;
	ld.global.f64 	%fd26, [%rd5];
	mul.lo.s32 	%r62, %r61, %r20;
	add.s32 	%r63, %r62, %r21;
	mul.wide.s32 	%rd25, %r63, 8;
	add.s64 	%rd26, %rd1, %rd25;
	ld.global.f64 	%fd27, [%rd26];
	mul.f64 	%fd28, %fd26, %fd27;
	add.s32 	%r64, %r62, %r69;
	mul.wide.s32 	%rd27, %r64, 8;
	add.s64 	%rd28, %rd1, %rd27;
	ld.global.f64 	%fd29, [%rd28];
	sub.f64 	%fd30, %fd29, %fd28;
	st.global.f64 	[%rd28], %fd30;
	add.s32 	%r65, %r61, %r3;
	ld.global.f64 	%fd31, [%rd5];
	mul.lo.s32 	%r66, %r65, %r20;
	add.s32 	%r67, %r66, %r21;
	mul.wide.s32 	%rd29, %r67, 8;
	add.s64 	%rd30, %rd1, %rd29;
	ld.global.f64 	%fd32, [%rd30];
	mul.f64 	%fd33, %fd31, %fd32;
	add.s32 	%r68, %r66, %r69;
	mul.wide.s32 	%rd31, %r68, 8;
	add.s64 	%rd32, %rd1, %rd31;
	ld.global.f64 	%fd34, [%rd32];
	sub.f64 	%fd35, %fd34, %fd33;
	st.global.f64 	[%rd32], %fd35;
	add.s32 	%r70, %r65, %r3;
	setp.lt.s32 	%p8, %r70, %r20;
	@%p8 bra 	$L__BB0_8;
$L__BB0_9:
	add.s32 	%r69, %r69, %r13;
	setp.lt.s32 	%p9, %r69, %r20;
	@%p9 bra 	$L__BB0_2;
$L__BB0_10:
	ret;

}
	// .globl	_Z12divideKernelPdii
.visible .entry _Z12divideKernelPdii(
	.param .u64 .ptr .align 1 _Z12divideKernelPdii_param_0,
	.param .u32 _Z12divideKernelPdii_param_1,
	.param .u32 _Z12divideKernelPdii_param_2
)
{
	.reg .pred 	%p<7>;
	.reg .b32 	%r<53>;
	.reg .b64 	%rd<13>;
	.reg .b64 	%fd<16>;

	ld.param.u64 	%rd3, [_Z12divideKernelPdii_param_0];
	ld.param.u32 	%r21, [_Z12divideKernelPdii_param_1];
	ld.param.u32 	%r22, [_Z12divideKernelPdii_param_2];
	cvta.to.global.u64 	%rd1, %rd3;
	mov.u32 	%r1, %tid.x;
	mov.u32 	%r23, %ctaid.x;
	mov.u32 	%r24, %ntid.x;
	mul.lo.s32 	%r2, %r23, %r24;
	add.s32 	%r25, %r1, %r2;
	add.s32 	%r26, %r25, %r22;
	add.s32 	%r52, %r26, 1;
	mov.u32 	%r27, %nctaid.x;
	mul.lo.s32 	%r4, %r24, %r27;
	setp.ge.s32 	%p1, %r52, %r21;
	@%p1 bra 	$L__BB1_8;
	mul.lo.s32 	%r5, %r22, %r21;
	add.s32 	%r28, %r5, %r22;
	mul.wide.s32 	%rd4, %r28, 8;
	add.s64 	%rd2, %rd1, %rd4;
	add.s32 	%r6, %r1, %r22;
	add.s32 	%r29, %r4, %r2;
	add.s32 	%r30, %r6, %r29;
	add.s32 	%r31, %r30, 1;
	max.s32 	%r32, %r21, %r31;
	not.b32 	%r33, %r29;
	add.s32 	%r34, %r32, %r33;
	sub.s32 	%r35, %r34, %r6;
	setp.ne.s32 	%p2, %r35, 0;
	selp.u32 	%r36, 1, 0, %p2;
	selp.s32 	%r37, -1, 0, %p2;
	add.s32 	%r38, %r35, %r37;
	div.u32 	%r39, %r38, %r4;
	add.s32 	%r7, %r39, %r36;
	and.b32  	%r40, %r7, 3;
	setp.eq.s32 	%p3, %r40, 3;
	@%p3 bra 	$L__BB1_5;
	add.s32 	%r50, %r6, %r2;
	mad.lo.s32 	%r42, %r22, %r21, %r22;
	add.s32 	%r43, %r25, %r42;
	add.s32 	%r49, %r43, 1;
	add.s32 	%r44, %r7, 1;
	and.b32  	%r45, %r44, 3;
	neg.s32 	%r48, %r45;
$L__BB1_3:
	.pragma "nounroll";
	mul.wide.s32 	%rd5, %r49, 8;
	add.s64 	%rd6, %rd1, %rd5;
	ld.global.f64 	%fd1, [%rd2];
	ld.global.f64 	%fd2, [%rd6];
	div.rn.f64 	%fd3, %fd2, %fd1;
	st.global.f64 	[%rd6], %fd3;
	add.s32 	%r50, %r50, %r4;
	add.s32 	%r49, %r49, %r4;
	add.s32 	%r48, %r48, 1;
	setp.ne.s32 	%p4, %r48, 0;
	@%p4 bra 	$L__BB1_3;
	add.s32 	%r52, %r50, 1;
$L__BB1_5:
	setp.lt.u32 	%p5, %r7, 3;
	@%p5 bra 	$L__BB1_8;
	mul.wide.s32 	%rd9, %r4, 8;
	shl.b32 	%r47, %r4, 2;
$L__BB1_7:
	ld.global.f64 	%fd4, [%rd2];
	add.s32 	%r46, %r52, %r5;
	mul.wide.s32 	%rd7, %r46, 8;
	add.s64 	%rd8, %rd1, %rd7;
	ld.global.f64 	%fd5, [%rd8];
	div.rn.f64 	%fd6, %fd5, %fd4;
	st.global.f64 	[%rd8], %fd6;
	ld.global.f64 	%fd7, [%rd2];
	add.s64 	%rd10, %rd8, %rd9;
	ld.global.f64 	%fd8, [%rd10];
	div.rn.f64 	%fd9, %fd8, %fd7;
	st.global.f64 	[%rd10], %fd9;
	ld.global.f64 	%fd10, [%rd2];
	add.s64 	%rd11, %rd10, %rd9;
	ld.global.f64 	%fd11, [%rd11];
	div.rn.f64 	%fd12, %fd11, %fd10;
	st.global.f64 	[%rd11], %fd12;
	ld.global.f64 	%fd13, [%rd2];
	add.s64 	%rd12, %rd11, %rd9;
	ld.global.f64 	%fd14, [%rd12];
	div.rn.f64 	%fd15, %fd14, %fd13;
	st.global.f64 	[%rd12], %fd15;
	add.s32 	%r52, %r47, %r52;
	setp.lt.s32 	%p6, %r52, %r21;
	@%p6 bra 	$L__BB1_7;
$L__BB1_8:
	ret;

}
	// .globl	_Z10swapKernelPdiii
.visible .entry _Z10swapKernelPdiii(
	.param .u64 .ptr .align 1 _Z10swapKernelPdiii_param_0,
	.param .u32 _Z10swapKernelPdiii_param_1,
	.param .u32 _Z10swapKernelPdiii_param_2,
	.param .u32 _Z10swapKernelPdiii_param_3
)
{
	.reg .pred 	%p<7>;
	.reg .b32 	%r<57>;
	.reg .b64 	%rd<23>;
	.reg .b64 	%fd<11>;

	ld.param.u64 	%rd2, [_Z10swapKernelPdiii_param_0];
	ld.param.u32 	%r19, [_Z10swapKernelPdiii_param_1];
	ld.param.u32 	%r20, [_Z10swapKernelPdiii_param_2];
	ld.param.u32 	%r21, [_Z10swapKernelPdiii_param_3];
	cvta.to.global.u64 	%rd1, %rd2;
	mov.u32 	%r22, %ntid.x;
	mov.u32 	%r23, %ctaid.x;
	mov.u32 	%r24, %tid.x;
	mad.lo.s32 	%r55, %r22, %r23, %r24;
	mov.u32 	%r25, %nctaid.x;
	mul.lo.s32 	%r2, %r22, %r25;
	setp.ge.s32 	%p1, %r55, %r19;
	@%p1 bra 	$L__BB2_6;
	add.s32 	%r26, %r55, %r2;
	max.s32 	%r27, %r19, %r26;
	setp.lt.s32 	%p2, %r26, %r19;
	selp.u32 	%r28, 1, 0, %p2;
	add.s32 	%r29, %r26, %r28;
	sub.s32 	%r30, %r27, %r29;
	div.u32 	%r31, %r30, %r2;
	add.s32 	%r3, %r31, %r28;
	and.b32  	%r32, %r3, 3;
	setp.eq.s32 	%p3, %r32, 3;
	@%p3 bra 	$L__BB2_4;
	mul.lo.s32 	%r33, %r19, %r55;
	add.s32 	%r53, %r21, %r33;
	mul.lo.s32 	%r5, %r2, %r19;
	add.s32 	%r52, %r20, %r33;
	add.s32 	%r34, %r3, 1;
	and.b32  	%r35, %r34, 3;
	neg.s32 	%r51, %r35;
$L__BB2_3:
	.pragma "nounroll";
	mul.wide.s32 	%rd3, %r52, 8;
	add.s64 	%rd4, %rd1, %rd3;
	ld.global.f64 	%fd1, [%rd4];
	mul.wide.s32 	%rd5, %r53, 8;
	add.s64 	%rd6, %rd1, %rd5;
	ld.global.f64 	%fd2, [%rd6];
	st.global.f64 	[%rd4], %fd2;
	st.global.f64 	[%rd6], %fd1;
	add.s32 	%r55, %r55, %r2;
	add.s32 	%r53, %r53, %r5;
	add.s32 	%r52, %r52, %r5;
	add.s32 	%r51, %r51, 1;
	setp.ne.s32 	%p4, %r51, 0;
	@%p4 bra 	$L__BB2_3;
$L__BB2_4:
	setp.lt.u32 	%p5, %r3, 3;
	@%p5 bra 	$L__BB2_6;
$L__BB2_5:
	mul.lo.s32 	%r36, %r55, %r19;
	add.s32 	%r37, %r36, %r20;
	mul.wide.s32 	%rd7, %r37, 8;
	add.s64 	%rd8, %rd1, %rd7;
	ld.global.f64 	%fd3, [%rd8];
	add.s32 	%r38, %r36, %r21;
	mul.wide.s32 	%rd9, %r38, 8;
	add.s64 	%rd10, %rd1, %rd9;
	ld.global.f64 	%fd4, [%rd10];
	st.global.f64 	[%rd8], %fd4;
	st.global.f64 	[%rd10], %fd3;
	add.s32 	%r39, %r55, %r2;
	mul.lo.s32 	%r40, %r39, %r19;
	add.s32 	%r41, %r40, %r20;
	mul.wide.s32 	%rd11, %r41, 8;
	add.s64 	%rd12, %rd1, %rd11;
	ld.global.f64 	%fd5, [%rd12];
	add.s32 	%r42, %r40, %r21;
	mul.wide.s32 	%rd13, %r42, 8;
	add.s64 	%rd14, %rd1, %rd13;
	ld.global.f64 	%fd6, [%rd14];
	st.global.f64 	[%rd12], %fd6;
	st.global.f64 	[%rd14], %fd5;
	add.s32 	%r43, %r39, %r2;
	mul.lo.s32 	%r44, %r43, %r19;
	add.s32 	%r45, %r44, %r20;
	mul.wide.s32 	%rd15, %r45, 8;
	add.s64 	%rd16, %rd1, %rd15;
	ld.global.f64 	%fd7, [%rd16];
	add.s32 	%r46, %r44, %r21;
	mul.wide.s32 	%rd17, %r46, 8;
	add.s64 	%rd18, %rd1, %rd17;
	ld.global.f64 	%fd8, [%rd18];
	st.global.f64 	[%rd16], %fd8;
	st.global.f64 	[%rd18], %fd7;
	add.s32 	%r47, %r43, %r2;
	mul.lo.s32 	%r48, %r47, %r19;
	add.s32 	%r49, %r48, %r20;
	mul.wide.s32 	%rd19, %r49, 8;
	add.s64 	%rd20, %rd1, %rd19;
	ld.global.f64 	%fd9, [%rd20];
	add.s32 	%r50, %r48, %r21;
	mul.wide.s32 	%rd21, %r50, 8;
	add.s64 	%rd22, %rd1, %rd21;
	ld.global.f64 	%fd10, [%rd22];
	st.global.f64 	[%rd20], %fd10;
	st.global.f64 	[%rd22], %fd9;
	add.s32 	%r55, %r47, %r2;
	setp.lt.s32 	%p6, %r55, %r19;
	@%p6 bra 	$L__BB2_5;
$L__BB2_6:
	ret;

}
	// .globl	_ZN6thrust24THRUST_300001_SM_1000_NS8cuda_cub4core6detail13_kernel_agentINS1_8__reduce11ReduceAgentINS0_12zip_iteratorIN4cuda3std3__45tupleIJNS0_10device_ptrIdEENS0_17counting_iteratorIlNS0_11use_defaultESF_SF_EEEEEEEPNSB_IJdlEEESJ_iNS1_9__extrema9arg_max_fIdl11_comparatorEEEEJSI_SK_iSO_EEEvDpT0_
.visible .entry _ZN6thrust24THRUST_300001_SM_1000_NS8cuda_cub4core6detail13_kernel_agentINS1_8__reduce11ReduceAgentINS0_12zip_iteratorIN4cuda3std3__45tupleIJNS0_10device_ptrIdEENS0_17counting_iteratorIlNS0_11use_defaultESF_SF_EEEEEEEPNSB_IJdlEEESJ_iNS1_9__extrema9arg_max_fIdl11_comparatorEEEEJSI_SK_iSO_EEEvDpT0_(
	.param .align 8 .b8 _ZN6thrust24THRUST_300001_SM_1000_NS8cuda_cub4core6detail13_kernel_agentINS1_8__reduce11ReduceAgentINS0_12zip_iteratorIN4cuda3std3__45tupleIJNS0_10device_ptrIdEENS0_17counting_iteratorIlNS0_11use_defaultESF_SF_EEEEEEEPNSB_IJdlEEESJ_iNS1_9__extrema9arg_max_fIdl11_comparatorEEEEJSI_SK_iSO_EEEvDpT0__param_0[16],
	.param .u64 .ptr .align 1 _ZN6thrust24THRUST_300001_SM_1000_NS8cuda_cub4core6detail13_kernel_agentINS1_8__reduce11ReduceAgentINS0_12zip_iteratorIN4cuda3std3__45tupleIJNS0_10device_ptrIdEENS0_17counting_iteratorIlNS0_11use_defaultESF_SF_EEEEEEEPNSB_IJdlEEESJ_iNS1_9__extrema9arg_max_fIdl11_comparatorEEEEJSI_SK_iSO_EEEvDpT0__param_1,
	.param .u32 _ZN6thrust24THRUST_300001_SM_1000_NS8cuda_cub4core6detail13_kernel_agentINS1_8__reduce11ReduceAgentINS0_12zip_iteratorIN4cuda3std3__45tupleIJNS0_10device_ptrIdEENS0_17counting_iteratorIlNS0_11use_defaultESF_SF_EEEEEEEPNSB_IJdlEEESJ_iNS1_9__extrema9arg_max_fIdl11_comparatorEEEEJSI_SK_iSO_EEEvDpT0__param_2,
	.param .align 1 .b8 _ZN6thrust24THRUST_300001_SM_1000_NS8cuda_cub4core6detail13_kernel_agentINS1_8__reduce11ReduceAgentINS0_12zip_iteratorIN4cuda3std3__45tupleIJNS0_10device_ptrIdEENS0_17counting_iteratorIlNS0_11use_defaultESF_SF_EEEEEEEPNSB_IJdlEEESJ_iNS1_9__extrema9arg_max_fIdl11_comparatorEEEEJSI_SK_iSO_EEEvDpT0__param_3[1]
)
.maxntid 256
{
	.reg .pred 	%p<213>;
	.reg .b32 	%r<400>;
	.reg .b64 	%rd<368>;
	.reg .b64 	%fd<352>;

	ld.param.u64 	%rd198, [_ZN6thrust24THRUST_300001_SM_1000_NS8cuda_cub4core6detail13_kernel_agentINS1_8__reduce11ReduceAgentINS0_12zip_iteratorIN4cuda3std3__45tupleIJNS0_10device_ptrIdEENS0_17counting_iteratorIlNS0_11use_defaultESF_SF_EEEEEEEPNSB_IJdlEEESJ_iNS1_9__extrema9arg_max_fIdl11_comparatorEEEEJSI_SK_iSO_EEEvDpT0__param_0+8];
	ld.param.u64 	%rd197, [_ZN6thrust24THRUST_300001_SM_1000_NS8cuda_cub4core6detail13_kernel_agentINS1_8__reduce11ReduceAgentINS0_12zip_iteratorIN4cuda3std3__45tupleIJNS0_10device_ptrIdEENS0_17counting_iteratorIlNS0_11use_defaultESF_SF_EEEEEEEPNSB_IJdlEEESJ_iNS1_9__extrema9arg_max_fIdl11_comparatorEEEEJSI_SK_iSO_EEEvDpT0__param_0];
	ld.param.u32 	%r36, [_ZN6thrust24THRUST_300001_SM_1000_NS8cuda_cub4core6detail13_kernel_agentINS1_8__reduce11ReduceAgentINS0_12zip_iteratorIN4cuda3std3__45tupleIJNS0_10device_ptrIdEENS0_17counting_iteratorIlNS0_11use_defaultESF_SF_EEEEEEEPNSB_IJdlEEESJ_iNS1_9__extrema9arg_max_fIdl11_comparatorEEEEJSI_SK_iSO_EEEvDpT0__param_2];
	setp.eq.s32 	%p1, %r36, 0;
	@%p1 bra 	$L__BB3_206;
	cvta.to.global.u64 	%rd1, %rd197;
	setp.gt.s32 	%p2, %r36, 1279;
	@%p2 bra 	$L__BB3_122;
	mov.u32 	%r1, %tid.x;
	setp.ge.s32 	%p96, %r1, %r36;
	mov.f64 	%fd298, 0d0000000000000000;
	mov.b64 	%rd309, 0;
	mov.u32 	%r391, %r1;
	@%p96 bra 	$L__BB3_4;
	cvt.u64.u32 	%rd265, %r1;
	mul.wide.u32 	%rd266, %r1, 8;
	add.s64 	%rd267, %rd1, %rd266;
	add.s64 	%rd309, %rd198, %rd265;
	ld.global.f64 	%fd298, [%rd267];
	add.s32 	%r391, %r1, 256;
$L__BB3_4:
	setp.ge.s32 	%p97, %r391, %r36;
	@%p97 bra 	$L__BB3_26;
	not.b32 	%r160, %r391;
	add.s32 	%r4, %r36, %r160;
	and.b32  	%r161, %r4, 768;
	setp.eq.s32 	%p98, %r161, 768;
	@%p98 bra 	$L__BB3_11;
	cvt.u64.u32 	%rd269, %r391;
	add.s64 	%rd300, %rd198, %rd269;
	mul.wide.u32 	%rd270, %r391, 8;
	add.s64 	%rd299, %rd1, %rd270;
	shr.u32 	%r162, %r4, 8;
	add.s32 	%r163, %r162, 1;
	and.b32  	%r164, %r163, 3;
	neg.s32 	%r389, %r164;
$L__BB3_7:
	.pragma "nounroll";
	mov.u64 	%rd9, %rd309;
	mov.f64 	%fd3, %fd298;
	ld.global.f64 	%fd4, [%rd299];
	abs.f64 	%fd5, %fd3;
	abs.f64 	%fd6, %fd4;
	setp.lt.f64 	%p99, %fd5, %fd6;
	mov.u64 	%rd309, %rd300;
	mov.f64 	%fd298, %fd4;
	@%p99 bra 	$L__BB3_10;
	setp.lt.f64 	%p100, %fd6, %fd5;
	mov.u64 	%rd309, %rd9;
	mov.f64 	%fd298, %fd3;
	@%p100 bra 	$L__BB3_10;
	setp.lt.s64 	%p101, %rd9, %rd300;
	min.s64 	%rd309, %rd9, %rd300;
	selp.f64 	%fd298, %fd3, %fd4, %p101;
$L__BB3_10:
	add.s32 	%r391, %r391, 256;
	add.s64 	%rd300, %rd300, 256;
	add.s64 	%rd299, %rd299, 2048;
	add.s32 	%r389, %r389, 1;
	setp.ne.s32 	%p102, %r389, 0;
	@%p102 bra 	$L__BB3_7;
$L__BB3_11:
	setp.lt.u32 	%p103, %r4, 768;
	@%p103 bra 	$L__BB3_26;
	add.s32 	%r392, %r391, 512;
$L__BB3_13:
	mov.u32 	%r12, %r392;
	add.s32 	%r165, %r12, -512;
	cvt.s64.s32 	%rd271, %r165;
	mul.wide.s32 	%rd272, %r165, 8;
	add.s64 	%rd17, %rd1, %rd272;
	add.s64 	%rd18, %rd198, %rd271;
	ld.global.f64 	%fd12, [%rd17];
	abs.f64 	%fd13, %fd298;
	abs.f64 	%fd14, %fd12;
	setp.lt.f64 	%p104, %fd13, %fd14;
	mov.u64 	%rd306, %rd18;
	mov.f64 	%fd295, %fd12;
	@%p104 bra 	$L__BB3_16;
	setp.lt.f64 	%p105, %fd14, %fd13;
	mov.u64 	%rd306, %rd309;
	mov.f64 	%fd295, %fd298;
	@%p105 bra 	$L__BB3_16;
	setp.lt.s64 	%p106, %rd309, %rd18;
	min.s64 	%rd306, %rd309, %rd18;
	selp.f64 	%fd295, %fd298, %fd12, %p106;
$L__BB3_16:
	add.s32 	%r166, %r12, -256;
	cvt.s64.s32 	%rd273, %r166;
	add.s64 	%rd21, %rd198, %rd273;
	ld.global.f64 	%fd17, [%rd17+2048];
	abs.f64 	%fd18, %fd295;
	abs.f64 	%fd19, %fd17;
	setp.lt.f64 	%p107, %fd18, %fd19;
	mov.u64 	%rd307, %rd21;
	mov.f64 	%fd296, %fd17;
	@%p107 bra 	$L__BB3_19;
	setp.lt.f64 	%p108, %fd19, %fd18;
	mov.u64 	%rd307, %rd306;
	mov.f64 	%fd296, %fd295;
	@%p108 bra 	$L__BB3_19;
	setp.lt.s64 	%p109, %rd306, %rd21;
	min.s64 	%rd307, %rd306, %rd21;
	selp.f64 	%fd296, %fd295, %fd17, %p109;
$L__BB3_19:
	cvt.s64.s32 	%rd274, %r12;
	add.s64 	%rd24, %rd198, %rd274;
	ld.global.f64 	%fd22, [%rd17+4096];
	abs.f64 	%fd23, %fd296;
	abs.f64 	%fd24, %fd22;
	setp.lt.f64 	%p110, %fd23, %fd24;
	mov.u64 	%rd308, %rd24;
	mov.f64 	%fd297, %fd22;
	@%p110 bra 	$L__BB3_22;
	setp.lt.f64 	%p111, %fd24, %fd23;
	mov.u64 	%rd308, %rd307;
	mov.f64 	%fd297, %fd296;
	@%p111 bra 	$L__BB3_22;
	setp.lt.s64 	%p112, %rd307, %rd24;
	min.s64 	%rd308, %rd307, %rd24;
	selp.f64 	%fd297, %fd296, %fd22, %p112;
$L__BB3_22:
	add.s32 	%r167, %r12, 256;
	cvt.s64.s32 	%rd275, %r167;
	add.s64 	%rd27, %rd198, %rd275;
	ld.global.f64 	%fd27, [%rd17+6144];
	abs.f64 	%fd28, %fd297;
	abs.f64 	%fd29, %fd27;
	setp.lt.f64 	%p113, %fd28, %fd29;
	mov.u64 	%rd309, %rd27;
	mov.f64 	%fd298, %fd27;
	@%p113 bra 	$L__BB3_25;
	setp.lt.f64 	%p114, %fd29, %fd28;
	mov.u64 	%rd309, %rd308;
	mov.f64 	%fd298, %fd297;
	@%p114 bra 	$L__BB3_25;
	setp.lt.s64 	%p115, %rd308, %rd27;
	min.s64 	%rd309, %rd308, %rd27;
	selp.f64 	%fd298, %fd297, %fd27, %p115;
$L__BB3_25:
	add.s32 	%r392, %r12, 1024;
	add.s32 	%r168, %r12, 512;
	setp.lt.s32 	%p116, %r168, %r36;
	@%p116 bra 	$L__BB3_13;
$L__BB3_26:
	setp.lt.s32 	%p117, %r36, 256;
	@%p117 bra 	$L__BB3_71;
	// begin inline asm
	mov.u32 %r282, %laneid;
	// end inline asm
	mov.b64 	%rd286, %fd298;
	mov.b64 	{%r284, %r289}, %rd286;
	mov.b32 	%r300, 1;
	mov.b32 	%r301, 31;
	mov.b32 	%r302, -1;
	// begin inline asm
	shfl.sync.down.b32 %r283, %r284, %r300, %r301, %r302;
	// end inline asm
	// begin inline asm
	shfl.sync.down.b32 %r288, %r289, %r300, %r301, %r302;
	// end inline asm
	mov.b64 	%rd287, {%r283, %r288};
	mov.b64 	%fd33, %rd287;
	mov.b64 	{%r294, %r299}, %rd309;
	// begin inline asm
	shfl.sync.down.b32 %r293, %r294, %r300, %r301, %r302;
	// end inline asm
	// begin inline asm
	shfl.sync.down.b32 %r298, %r299, %r300, %r301, %r302;
	// end inline asm
	mov.b64 	%rd31, {%r293, %r298};
	setp.gt.s32 	%p169, %r282, 30;
	mov.u64 	%rd311, %rd309;
	mov.f64 	%fd300, %fd298;
	@%p169 bra 	$L__BB3_31;
	abs.f64 	%fd34, %fd298;
	abs.f64 	%fd35, %fd33;
	setp.lt.f64 	%p170, %fd34, %fd35;
	mov.u64 	%rd311, %rd31;
	mov.f64 	%fd300, %fd33;
	@%p170 bra 	$L__BB3_31;
	setp.lt.f64 	%p171, %fd35, %fd34;
	mov.u64 	%rd311, %rd309;
	mov.f64 	%fd300, %fd298;
	@%p171 bra 	$L__BB3_31;
	setp.lt.s64 	%p172, %rd309, %rd31;
	min.s64 	%rd311, %rd309, %rd31;
	selp.f64 	%fd300, %fd298, %fd33, %p172;
$L__BB3_31:
	mov.b64 	%rd288, %fd300;
	mov.b64 	{%r304, %r309}, %rd288;
	mov.b32 	%r320, 2;
	mov.b32 	%r321, 31;
	mov.b32 	%r322, -1;
	// begin inline asm
	shfl.sync.down.b32 %r303, %r304, %r320, %r321, %r322;
	// end inline asm
	// begin inline asm
	shfl.sync.down.b32 %r308, %r309, %r320, %r321, %r322;
	// end inline asm
	mov.b64 	%rd289, {%r303, %r308};
	mov.b64 	%fd38, %rd289;
	mov.b64 	{%r314, %r319}, %rd311;
	// begin inline asm
	shfl.sync.down.b32 %r313, %r314, %r320, %r321, %r322;
	// end inline asm
	// begin inline asm
	shfl.sync.down.b32 %r318, %r319, %r320, %r321, %r322;
	// end inline asm
	mov.b64 	%rd34, {%r313, %r318};
	setp.gt.s32 	%p173, %r282, 29;
	mov.u64 	%rd312, %rd311;
	mov.f64 	%fd301, %fd300;
	@%p173 bra 	$L__BB3_35;
	abs.f64 	%fd39, %fd300;
	abs.f64 	%fd40, %fd38;
	setp.lt.f64 	%p174, %fd39, %fd40;
	mov.u64 	%rd312, %rd34;
	mov.f64 	%fd301, %fd38;
	@%p174 bra 	$L__BB3_35;
	setp.lt.f64 	%p175, %fd40, %fd39;
	mov.u64 	%rd312, %rd311;
	mov.f64 	%fd301, %fd300;
	@%p175 bra 	$L__BB3_35;
	setp.lt.s64 	%p176, %rd311, %rd34;
	min.s64 	%rd312, %rd311, %rd34;
	selp.f64 	%fd301, %fd300, %fd38, %p176;
$L__BB3_35:
	mov.b64 	%rd290, %fd301;
	mov.b64 	{%r324, %r329}, %rd290;
	mov.b32 	%r340, 4;
	mov.b32 	%r341, 31;
	mov.b32 	%r342, -1;
	// begin inline asm
	shfl.sync.down.b32 %r323, %r324, %r340, %r341, %r342;
	// end inline asm
	// begin inline asm
	shfl.sync.down.b32 %r328, %r329, %r340, %r341, %r342;
	// end inline asm
	mov.b64 	%rd291, {%r323, %r328};
	mov.b64 	%fd43, %rd291;
	mov.b64 	{%r334, %r339}, %rd312;
	// begin inline asm
	shfl.sync.down.b32 %r333, %r334, %r340, %r341, %r342;
	// end inline asm
	// begin inline asm
	shfl.sync.down.b32 %r338, %r339, %r340, %r341, %r342;
	// end inline asm
	mov.b64 	%rd37, {%r333, %r338};
	setp.gt.s32 	%p177, %r282, 27;
	mov.u64 	%rd313, %rd312;
	mov.f64 	%fd302, %fd301;
	@%p177 bra 	$L__BB3_39;
	abs.f64 	%fd44, %fd301;
	abs.f64 	%fd45, %fd43;
	setp.lt.f64 	%p178, %fd44, %fd45;
	mov.u64 	%rd313, %rd37;
	mov.f64 	%fd302, %fd43;
	@%p178 bra 	$L__BB3_39;
	setp.lt.f64 	%p179, %fd45, %fd44;
	mov.u64 	%rd313, %rd312;
	mov.f64 	%fd302, %fd301;
	@%p179 bra 	$L__BB3_39;
	setp.lt.s64 	%p180, %rd312, %rd37;
	min.s64 	%rd313, %rd312, %rd37;
	selp.f64 	%fd302, %fd301, %fd43, %p180;
$L__BB3_39:
	mov.b64 	%rd292, %fd302;
	mov.b64 	{%r344, %r349}, %rd292;
	mov.b32 	%r360, 8;
	mov.b32 	%r361, 31;
	mov.b32 	%r362, -1;
	// begin inline asm
	shfl.sync.down.b32 %r343, %r344, %r360, %r361, %r362;
	// end inline asm
	// begin inline asm
	shfl.sync.down.b32 %r348, %r349, %r360, %r361, %r362;
	// end inline asm
	mov.b64 	%rd293, {%r343, %r348};
	mov.b64 	%fd48, %rd293;
	mov.b64 	{%r354, %r359}, %rd313;
	// begin inline asm
	shfl.sync.down.b32 %r353, %r354, %r360, %r361, %r362;
	// end inline asm
	// begin inline asm
	shfl.sync.down.b32 %r358, %r359, %r360, %r361, %r362;
	// end inline asm
	mov.b64 	%rd40, {%r353, %r358};
	setp.gt.s32 	%p181, %r282, 23;
	mov.u64 	%rd314, %rd313;
	mov.f64 	%fd303, %fd302;
	@%p181 bra 	$L__BB3_43;
	abs.f64 	%fd49, %fd302;
	abs.f64 	%fd50, %fd48;
	setp.lt.f64 	%p182, %fd49, %fd50;
	mov.u64 	%rd314, %rd40;
	mov.f64 	%fd303, %fd48;
	@%p182 bra 	$L__BB3_43;
	setp.lt.f64 	%p183, %fd50, %fd49;
	mov.u64 	%rd314, %rd313;
	mov.f64 	%fd303, %fd302;
	@%p183 bra 	$L__BB3_43;
	setp.lt.s64 	%p184, %rd313, %rd40;
	min.s64 	%rd314, %rd313, %rd40;
	selp.f64 	%fd303, %fd302, %fd48, %p184;
$L__BB3_43:
	mov.b64 	%rd294, %fd303;
	mov.b64 	{%r364, %r369}, %rd294;
	mov.b32 	%r380, 16;
	mov.b32 	%r381, 31;
	mov.b32 	%r382, -1;
	// begin inline asm
	shfl.sync.down.b32 %r363, %r364, %r380, %r381, %r382;
	// end inline asm
	// begin inline asm
	shfl.sync.down.b32 %r368, %r369, %r380, %r381, %r382;
	// end inline asm
	mov.b64 	%rd295, {%r363, %r368};
	mov.b64 	%fd53, %rd295;
	mov.b64 	{%r374, %r379}, %rd314;
	// begin inline asm
	shfl.sync.down.b32 %r373, %r374, %r380, %r381, %r382;
	// end inline asm
	// begin inline asm
	shfl.sync.down.b32 %r378, %r379, %r380, %r381, %r382;
	// end inline asm
	mov.b64 	%rd43, {%r373, %r378};
	setp.gt.s32 	%p185, %r282, 15;
	mov.u64 	%rd367, %rd314;
	mov.f64 	%fd351, %fd303;
	@%p185 bra 	$L__BB3_47;
	abs.f64 	%fd54, %fd303;
	abs.f64 	%fd55, %fd53;
	setp.lt.f64 	%p186, %fd54, %fd55;
	mov.u64 	%rd367, %rd43;
	mov.f64 	%fd351, %fd53;
	@%p186 bra 	$L__BB3_47;
	setp.lt.f64 	%p187, %fd55, %fd54;
	mov.u64 	%rd367, %rd314;
	mov.f64 	%fd351, %fd303;
	@%p187 bra 	$L__BB3_47;
	setp.lt.s64 	%p188, %rd314, %rd43;
	min.s64 	%rd367, %rd314, %rd43;
	selp.f64 	%fd351, %fd303, %fd53, %p188;
$L__BB3_47:
	setp.ne.s32 	%p189, %r282, 0;
	@%p189 bra 	$L__BB3_49;
	shr.u32 	%r383, %r1, 1;
	and.b32  	%r384, %r383, 496;
	mov.u32 	%r385, _ZN6thrust24THRUST_300001_SM_1000_NS8cuda_cub4core6detail5shmemE;
	add.s32 	%r386, %r385, %r384;
	st.shared.f64 	[%r386+8], %fd351;
	st.shared.u64 	[%r386+16], %rd367;
$L__BB3_49:
	bar.sync 	0;
	setp.ne.s32 	%p190, %r1, 0;
	@%p190 bra 	$L__BB3_204;
	ld.shared.f64 	%fd58, [_ZN6thrust24THRUST_300001_SM_1000_NS8cuda_cub4core6detail5shmemE+24];
	ld.shared.u64 	%rd46, [_ZN6thrust24THRUST_300001_SM_1000_NS8cuda_cub4core6detail5shmemE+32];
	abs.f64 	%fd59, %fd351;
	abs.f64 	%fd60, %fd58;
	setp.lt.f64 	%p191, %fd59, %fd60;
	mov.u64 	%rd316, %rd46;
	mov.f64 	%fd305, %fd58;
	@%p191 bra 	$L__BB3_53;
	setp.lt.f64 	%p192, %fd60, %fd59;
	mov.u64 	%rd316, %rd367;
	mov.f64 	%fd305, %fd351;
	@%p192 bra 	$L__BB3_53;
	setp.lt.s64 	%p193, %rd367, %rd46;
	min.s64 	%rd316, %rd367, %rd46;
	selp.f64 	%fd305, %fd351, %fd58, %p193;
$L__BB3_53:
	ld.shared.f64 	%fd63, [_ZN6thrust24THRUST_300001_SM_1000_NS8cuda_cub4core6detail5shmemE+40];
	ld.shared.u64 	%rd49, [_ZN6thrust24THRUST_300001_SM_1000_NS8cuda_cub4core6detail5shmemE+48];
	abs.f64 	%fd64, %fd305;
	abs.f64 	%fd65, %fd63;
	setp.lt.f64 	%p194, %fd64, %fd65;
	mov.u64 	%rd317, %rd49;
	mov.f64 	%fd306, %fd63;
	@%p194 bra 	$L__BB3_56;
	setp.lt.f64 	%p195, %fd65, %fd64;
	mov.u64 	%rd317, %rd316;
	mov.f64 	%fd306, %fd305;
	@%p195 bra 	$L__BB3_56;
	setp.lt.s64 	%p196, %rd316, %rd49;
	min.s64 	%rd317, %rd316, %rd49;
	selp.f64 	%fd306, %fd305, %fd63, %p196;
$L__BB3_56:
	ld.shared.f64 	%fd68, [_ZN6thrust24THRUST_300001_SM_1000_NS8cuda_cub4core6detail5shmemE+56];
	ld.shared.u64 	%rd52, [_ZN6thrust24THRUST_300001_SM_1000_NS8cuda_cub4core6detail5shmemE+64];
	abs.f64 	%fd69, %fd306;
	abs.f64 	%fd70, %fd68;
	setp.lt.f64 	%p197, %fd69, %fd70;
	mov.u64 	%rd318, %rd52;
	mov.f64 	%fd307, %fd68;
	@%p197 bra 	$L__BB3_59;
	setp.lt.f64 	%p198, %fd70, %fd69;
	mov.u64 	%rd318, %rd317;
	mov.f64 	%fd307, %fd306;
	@%p198 bra 	$L__BB3_59;
	setp.lt.s64 	%p199, %rd317, %rd52;
	min.s64 	%rd318, %rd317, %rd52;
	selp.f64 	%fd307, %fd306, %fd68, %p199;
$L__BB3_59:
	ld.shared.f64 	%fd73, [_ZN6thrust24THRUST_300001_SM_1000_NS8cuda_cub4core6detail5shmemE+72];
	ld.shared.u64 	%rd55, [_ZN6thrust24THRUST_300001_SM_1000_NS8cuda_cub4core6detail5shmemE+80];
	abs.f64 	%fd74, %fd307;
	abs.f64 	%fd75, %fd73;
	setp.lt.f64 	%p200, %fd74, %fd75;
	mov.u64 	%rd319, %rd55;
	mov.f64 	%fd308, %fd73;
	@%p200 bra 	$L__BB3_62;
	setp.lt.f64 	%p201, %fd75, %fd74;
	mov.u64 	%rd319, %rd318;
	mov.f64 	%fd308, %fd307;
	@%p201 bra 	$L__BB3_62;
	setp.lt.s64 	%p202, %rd318, %rd55;
	min.s64 	%rd319, %rd318, %rd55;
	selp.f64 	%fd308, %fd307, %fd73, %p202;
$L__BB3_62:
	ld.shared.f64 	%fd78, [_ZN6thrust24THRUST_300001_SM_1000_NS8cuda_cub4core6detail5shmemE+88];
	ld.shared.u64 	%rd58, [_ZN6thrust24THRUST_300001_SM_1000_NS8cuda_cub4core6detail5shmemE+96];
	abs.f64 	%fd79, %fd308;
	abs.f64 	%fd80, %fd78;
	setp.lt.f64 	%p203, %fd79, %fd80;
	mov.u64 	%rd320, %rd58;
	mov.f64 	%fd309, %fd78;
	@%p203 bra 	$L__BB3_65;
	setp.lt.f64 	%p204, %fd80, %fd79;
	mov.u64 	%rd320, %rd319;
	mov.f64 	%fd309, %fd308;
	@%p204 bra 	$L__BB3_65;
	setp.lt.s64 	%p205, %rd319, %rd58;
	min.s64 	%rd320, %rd319, %rd58;
	selp.f64 	%fd309, %fd308, %fd78, %p205;
$L__BB3_65:
	ld.shared.f64 	%fd83, [_ZN6thrust24THRUST_300001_SM_1000_NS8cuda_cub4core6detail5shmemE+104];
	ld.shared.u64 	%rd61, [_ZN6thrust24THRUST_300001_SM_1000_NS8cuda_cub4core6detail5shmemE+112];
	abs.f64 	%fd84, %fd309;
	abs.f64 	%fd85, %fd83;
	setp.lt.f64 	%p206, %fd84, %fd85;
	mov.u64 	%rd321, %rd61;
	mov.f64 	%fd310, %fd83;
	@%p206 bra 	$L__BB3_68;
	setp.lt.f64 	%p207, %fd85, %fd84;
	mov.u64 	%rd321, %rd320;
	mov.f64 	%fd310, %fd309;
	@%p207 bra 	$L__BB3_68;
	setp.lt.s64 	%p208, %rd320, %rd61;
	min.s64 	%rd321, %rd320, %rd61;
	selp.f64 	%fd310, %fd309, %fd83, %p208;
$L__BB3_68:
	ld.shared.f64 	%fd88, [_ZN6thrust24THRUST_300001_SM_1000_NS8cuda_cub4core6detail5shmemE+120];
	ld.shared.u64 	%rd64, [_ZN6thrust24THRUST_300001_SM_1000_NS8cuda_cub4core6detail5shmemE+128];
	abs.f64 	%fd89, %fd310;
	abs.f64 	%fd90, %fd88;
	setp.lt.f64 	%p209, %fd89, %fd90;
	mov.u64 	%rd367, %rd64;
	mov.f64 	%fd351, %fd88;
	@%p209 bra 	$L__BB3_204;
	setp.lt.f64 	%p210, %fd90, %fd89;
	mov.u64 	%rd367, %rd321;
	mov.f64 	%fd351, %fd310;
	@%p210 bra 	$L__BB3_204;
	setp.lt.s64 	%p211, %rd321, %rd64;
	min.s64 	%rd367, %rd321, %rd64;
	selp.f64 	%fd351, %fd310, %fd88, %p211;
	bra.uni 	$L__BB3_204;
$L__BB3_71:
	// begin inline asm
	mov.u32 %r169, %laneid;
	// end inline asm
	and.b32  	%r190, %r1, 992;
	add.s32 	%r191, %r190, 32;
	setp.gt.s32 	%p118, %r191, %r36;
	not.b32 	%r192, %r190;
	add.s32 	%r193, %r36, %r192;
	selp.b32 	%r188, %r193, 31, %p118;
	mov.b64 	%rd276, %fd298;
	mov.b64 	{%r171, %r176}, %rd276;
	mov.b32 	%r187, 1;
	mov.b32 	%r189, -1;
	// begin inline asm
	shfl.sync.down.b32 %r170, %r171, %r187, %r188, %r189;
	// end inline asm
	// begin inline asm
	shfl.sync.down.b32 %r175, %r176, %r187, %r188, %r189;
	// end inline asm
	mov.b64 	%rd277, {%r170, %r175};
	mov.b64 	%fd92, %rd277;
	mov.b64 	{%r181, %r186}, %rd309;
	// begin inline asm
	shfl.sync.down.b32 %r180, %r181, %r187, %r188, %r189;
	// end inline asm
	// begin inline asm
	shfl.sync.down.b32 %r185, %r186, %r187, %r188, %r189;
	// end inline asm
	mov.b64 	%rd66, {%r180, %r185};
	setp.ge.s32 	%p119, %r169, %r188;
	mov.u64 	%rd322, %rd309;
	mov.f64 	%fd311, %fd298;
	@%p119 bra 	$L__BB3_75;
	abs.f64 	%fd93, %fd298;
	abs.f64 	%fd94, %fd92;
	setp.lt.f64 	%p120, %fd93, %fd94;
	mov.u64 	%rd322, %rd66;
	mov.f64 	%fd311, %fd92;
	@%p120 bra 	$L__BB3_75;
	setp.lt.f64 	%p121, %fd94, %fd93;
	mov.u64 	%rd322, %rd309;
	mov.f64 	%fd311, %fd298;
	@%p121 bra 	$L__BB3_75;
	setp.lt.s64 	%p122, %rd309, %rd66;
	min.s64 	%rd322, %rd309, %rd66;
	selp.f64 	%fd311, %fd298, %fd92, %p122;
$L__BB3_75:
	mov.b64 	%rd278, %fd311;
	mov.b64 	{%r195, %r200}, %rd278;
	mov.b32 	%r211, 2;
	mov.b32 	%r213, -1;
	// begin inline asm
	shfl.sync.down.b32 %r194, %r195, %r211, %r188, %r213;
	// end inline asm
	// begin inline asm
	shfl.sync.down.b32 %r199, %r200, %r211, %r188, %r213;
	// end inline asm
	mov.b64 	%rd279, {%r194, %r199};
	mov.b64 	%fd97, %rd279;
	mov.b64 	{%r205, %r210}, %rd322;
	// begin inline asm
	shfl.sync.down.b32 %r204, %r205, %r211, %r188, %r213;
	// end inline asm
	// begin inline asm
	shfl.sync.down.b32 %r209, %r210, %r211, %r188, %r213;
	// end inline asm
	mov.b64 	%rd69, {%r204, %r209};
	add.s32 	%r214, %r169, 2;
	setp.gt.s32 	%p123, %r214, %r188;
	mov.u64 	%rd323, %rd322;
	mov.f64 	%fd312, %fd311;
	@%p123 bra 	$L__BB3_79;
	abs.f64 	%fd98, %fd311;
	abs.f64 	%fd99, %fd97;
	setp.lt.f64 	%p124, %fd98, %fd99;
	mov.u64 	%rd323, %rd69;
	mov.f64 	%fd312, %fd97;
	@%p124 bra 	$L__BB3_79;
	setp.lt.f64 	%p125, %fd99, %fd98;
	mov.u64 	%rd323, %rd322;
	mov.f64 	%fd312, %fd311;
	@%p125 bra 	$L__BB3_79;
	setp.lt.s64 	%p126, %rd322, %rd69;
	min.s64 	%rd323, %rd322, %rd69;
	selp.f64 	%fd312, %fd311, %fd97, %p126;
$L__BB3_79:
	mov.b64 	%rd280, %fd312;
	mov.b64 	{%r216, %r221}, %rd280;
	mov.b32 	%r232, 4;
	mov.b32 	%r234, -1;
	// begin inline asm
	shfl.sync.down.b32 %r215, %r216, %r232, %r188, %r234;
	// end inline asm
	// begin inline asm
	shfl.sync.down.b32 %r220, %r221, %r232, %r188, %r234;
	// end inline asm
	mov.b64 	%rd281, {%r215, %r220};
	mov.b64 	%fd102, %rd281;
	mov.b64 	{%r226, %r231}, %rd323;
	// begin inline asm
	shfl.sync.down.b32 %r225, %r226, %r232, %r188, %r234;
	// end inline asm
	// begin inline asm
	shfl.sync.down.b32 %r230, %r231, %r232, %r188, %r234;
	// end inline asm
	mov.b64 	%rd72, {%r225, %r230};
	add.s32 	%r235, %r169, 4;
	setp.gt.s32 	%p127, %r235, %r188;
	mov.u64 	%rd324, %rd323;
	mov.f64 	%fd313, %fd312;
	@%p127 bra 	$L__BB3_83;
	abs.f64 	%fd103, %fd312;
	abs.f64 	%fd104, %fd102;
	setp.lt.f64 	%p128, %fd103, %fd104;
	mov.u64 	%rd324, %rd72;
	mov.f64 	%fd313, %fd102;
	@%p128 bra 	$L__BB3_83;
	setp.lt.f64 	%p129, %fd104, %fd103;
	mov.u64 	%rd324, %rd323;
	mov.f64 	%fd313, %fd312;
	@%p129 bra 	$L__BB3_83;
	setp.lt.s64 	%p130, %rd323, %rd72;
	min.s64 	%rd324, %rd323, %rd72;
	selp.f64 	%fd313, %fd312, %fd102, %p130;
$L__BB3_83:
	mov.b64 	%rd282, %fd313;
	mov.b64 	{%r237, %r242}, %rd282;
	mov.b32 	%r253, 8;
	mov.b32 	%r255, -1;
	// begin inline asm
	shfl.sync.down.b32 %r236, %r237, %r253, %r188, %r255;
	// end inline asm
	// begin inline asm
	shfl.sync.down.b32 %r241, %r242, %r253, %r188, %r255;
	// end inline asm
	mov.b64 	%rd283, {%r236, %r241};
	mov.b64 	%fd107, %rd283;
	mov.b64 	{%r247, %r252}, %rd324;
	// begin inline asm
	shfl.sync.down.b32 %r246, %r247, %r253, %r188, %r255;
	// end inline asm
	// begin inline asm
	shfl.sync.down.b32 %r251, %r252, %r253, %r188, %r255;
	// end inline asm
	mov.b64 	%rd75, {%r246, %r251};
	add.s32 	%r256, %r169, 8;
	setp.gt.s32 	%p131, %r256, %r188;
	mov.u64 	%rd325, %rd324;
	mov.f64 	%fd314, %fd313;
	@%p131 bra 	$L__BB3_87;
	abs.f64 	%fd108, %fd313;
	abs.f64 	%fd109, %fd107;
	setp.lt.f64 	%p132, %fd108, %fd109;
	mov.u64 	%rd325, %rd75;
	mov.f64 	%fd314, %fd107;
	@%p132 bra 	$L__BB3_87;
	setp.lt.f64 	%p133, %fd109, %fd108;
	mov.u64 	%rd325, %rd324;
	mov.f64 	%fd314, %fd313;
	@%p133 bra 	$L__BB3_87;
	setp.lt.s64 	%p134, %rd324, %rd75;
	min.s64 	%rd325, %rd324, %rd75;
	selp.f64 	%fd314, %fd313, %fd107, %p134;
$L__BB3_87:
	mov.b64 	%rd284, %fd314;
	mov.b64 	{%r258, %r263}, %rd284;
	mov.b32 	%r274, 16;
	mov.b32 	%r276, -1;
	// begin inline asm
	shfl.sync.down.b32 %r257, %r258, %r274, %r188, %r276;
	// end inline asm
	// begin inline asm
	shfl.sync.down.b32 %r262, %r263, %r274, %r188, %r276;
	// end inline asm
	mov.b64 	%rd285, {%r257, %r262};
	mov.b64 	%fd112, %rd285;
	mov.b64 	{%r268, %r273}, %rd325;
	// begin inline asm
	shfl.sync.down.b32 %r267, %r268, %r274, %r188, %r276;
	// end inline asm
	// begin inline asm
	shfl.sync.down.b32 %r272, %r273, %r274, %r188, %r276;
	// end inline asm
	mov.b64 	%rd78, {%r267, %r272};
	add.s32 	%r277, %r169, 16;
	setp.gt.s32 	%p135, %r277, %r188;
	mov.u64 	%rd367, %rd325;
	mov.f64 	%fd351, %fd314;
	@%p135 bra 	$L__BB3_91;
	abs.f64 	%fd113, %fd314;
	abs.f64 	%fd114, %fd112;
	setp.lt.f64 	%p136, %fd113, %fd114;
	mov.u64 	%rd367, %rd78;
	mov.f64 	%fd351, %fd112;
	@%p136 bra 	$L__BB3_91;
	setp.lt.f64 	%p137, %fd114, %fd113;
	mov.u64 	%rd367, %rd325;
	mov.f64 	%fd351, %fd314;
	@%p137 bra 	$L__BB3_91;
	setp.lt.s64 	%p138, %rd325, %rd78;
	min.s64 	%rd367, %rd325, %rd78;
	selp.f64 	%fd351, %fd314, %fd112, %p138;
$L__BB3_91:
	setp.ne.s32 	%p139, %r169, 0;
	@%p139 bra 	$L__BB3_93;
	shr.u32 	%r278, %r1, 1;
	and.b32  	%r279, %r278, 496;
	mov.u32 	%r280, _ZN6thrust24THRUST_300001_SM_1000_NS8cuda_cub4core6detail5shmemE;
	add.s32 	%r281, %r280, %r279;
	st.shared.f64 	[%r281+8], %fd351;
	st.shared.u64 	[%r281+16], %rd367;
$L__BB3_93:
	bar.sync 	0;
	setp.ne.s32 	%p140, %r1, 0;
	@%p140 bra 	$L__BB3_204;
	setp.lt.s32 	%p141, %r36, 33;
	mov.f64 	%fd316, %fd351;
	mov.u64 	%rd327, %rd367;
	@%p141 bra 	$L__BB3_98;
	ld.shared.f64 	%fd117, [_ZN6thrust24THRUST_300001_SM_1000_NS8cuda_cub4core6detail5shmemE+24];
	ld.shared.u64 	%rd81, [_ZN6thrust24THRUST_300001_SM_1000_NS8cuda_cub4core6detail5shmemE+32];
	abs.f64 	%fd118, %fd351;
	abs.f64 	%fd119, %fd117;
	setp.lt.f64 	%p142, %fd118, %fd119;
	mov.f64 	%fd316, %fd117;
	mov.u64 	%rd327, %rd81;
	@%p142 bra 	$L__BB3_98;
	setp.lt.f64 	%p143, %fd119, %fd118;
	mov.f64 	%fd316, %fd351;
	mov.u64 	%rd327, %rd367;
	@%p143 bra 	$L__BB3_98;
	setp.lt.s64 	%p144, %rd367, %rd81;
	min.s64 	%rd327, %rd367, %rd81;
	selp.f64 	%fd316, %fd351, %fd117, %p144;
$L__BB3_98:
	setp.lt.s32 	%p145, %r36, 65;
	mov.f64 	%fd317, %fd316;
	mov.u64 	%rd328, %rd327;
	@%p145 bra 	$L__BB3_102;
	ld.shared.f64 	%fd122, [_ZN6thrust24THRUST_300001_SM_1000_NS8cuda_cub4core6detail5shmemE+40];
	ld.shared.u64 	%rd84, [_ZN6thrust24THRUST_300001_SM_1000_NS8cuda_cub4core6detail5shmemE+48];
	abs.f64 	%fd123, %fd316;
	abs.f64 	%fd124, %fd122;
	setp.lt.f64 	%p146, %fd123, %fd124;
	mov.f64 	%fd317, %fd122;
	mov.u64 	%rd328, %rd84;
	@%p146 bra 	$L__BB3_102;
	setp.lt.f64 	%p147, %fd124, %fd123;
	mov.f64 	%fd317, %fd316;
	mov.u64 	%rd328, %rd327;
	@%p147 bra 	$L__BB3_102;
	setp.lt.s64 	%p148, %rd327, %rd84;
	min.s64 	%rd328, %rd327, %rd84;
	selp.f64 	%fd317, %fd316, %fd122, %p148;
$L__BB3_102:
	setp.lt.s32 	%p149, %r36, 97;
	mov.f64 	%fd318, %fd317;
	mov.u64 	%rd329, %rd328;
	@%p149 bra 	$L__BB3_106;
	ld.shared.f64 	%fd127, [_ZN6thrust24THRUST_300001_SM_1000_NS8cuda_cub4core6detail5shmemE+56];
	ld.shared.u64 	%rd87, [_ZN6thrust24THRUST_300001_SM_1000_NS8cuda_cub4core6detail5shmemE+64];
	abs.f64 	%fd128, %fd317;
	abs.f64 	%fd129, %fd127;
	setp.lt.f64 	%p150, %fd128, %fd129;
	mov.f64 	%fd318, %fd127;
	mov.u64 	%rd329, %rd87;
	@%p150 bra 	$L__BB3_106;
	setp.lt.f64 	%p151, %fd129, %fd128;
	mov.f64 	%fd318, %fd317;
	mov.u64 	%rd329, %rd328;
	@%p151 bra 	$L__BB3_106;
	setp.lt.s64 	%p152, %rd328, %rd87;
	min.s64 	%rd329, %rd328, %rd87;
	selp.f64 	%fd318, %fd317, %fd127, %p152;
$L__BB3_106:
	setp.lt.s32 	%p153, %r36, 129;
	mov.f64 	%fd319, %fd318;
	mov.u64 	%rd330, %rd329;
	@%p153 bra 	$L__BB3_110;
	ld.shared.f64 	%fd132, [_ZN6thrust24THRUST_300001_SM_1000_NS8cuda_cub4core6detail5shmemE+72];
	ld.shared.u64 	%rd90, [_ZN6thrust24THRUST_300001_SM_1000_NS8cuda_cub4core6detail5shmemE+80];
	abs.f64 	%fd133, %fd318;
	abs.f64 	%fd134, %fd132;
	setp.lt.f64 	%p154, %fd133, %fd134;
	mov.f64 	%fd319, %fd132;
	mov.u64 	%rd330, %rd90;
	@%p154 bra 	$L__BB3_110;
	setp.lt.f64 	%p155, %fd134, %fd133;
	mov.f64 	%fd319, %fd318;
	mov.u64 	%rd330, %rd329;
	@%p155 bra 	$L__BB3_110;
	setp.lt.s64 	%p156, %rd329, %rd90;
	min.s64 	%rd330, %rd329, %rd90;
	selp.f64 	%fd319, %fd318, %fd132, %p156;
$L__BB3_110:
	setp.lt.s32 	%p157, %r36, 161;
	mov.f64 	%fd320, %fd319;
	mov.u64 	%rd331, %rd330;
	@%p157 bra 	$L__BB3_114;
	ld.shared.f64 	%fd137, [_ZN6thrust24THRUST_300001_SM_1000_NS8cuda_cub4core6detail5shmemE+88];
	ld.shared.u64 	%rd93, [_ZN6thrust24THRUST_300001_SM_1000_NS8cuda_cub4core6detail5shmemE+96];
	abs.f64 	%fd138, %fd319;
	abs.f64 	%fd139, %fd137;
	setp.lt.f64 	%p158, %fd138, %fd139;
	mov.f64 	%fd320, %fd137;
	mov.u64 	%rd331, %rd93;
	@%p158 bra 	$L__BB3_114;
	setp.lt.f64 	%p159, %fd139, %fd138;
	mov.f64 	%fd320, %fd319;
	mov.u64 	%rd331, %rd330;
	@%p159 bra 	$L__BB3_114;
	setp.lt.s64 	%p160, %rd330, %rd93;
	min.s64 	%rd331, %rd330, %rd93;
	selp.f64 	%fd320, %fd319, %fd137, %p160;
$L__BB3_114:
	setp.lt.s32 	%p161, %r36, 193;
	mov.f64 	%fd321, %fd320;
	mov.u64 	%rd332, %rd331;
	@%p161 bra 	$L__BB3_118;
	ld.shared.f64 	%fd142, [_ZN6thrust24THRUST_300001_SM_1000_NS8cuda_cub4core6detail5shmemE+104];
	ld.shared.u64 	%rd96, [_ZN6thrust24THRUST_300001_SM_1000_NS8cuda_cub4core6detail5shmemE+112];
	abs.f64 	%fd143, %fd320;
	abs.f64 	%fd144, %fd142;
	setp.lt.f64 	%p162, %fd143, %fd144;
	mov.f64 	%fd321, %fd142;
	mov.u64 	%rd332, %rd96;
	@%p162 bra 	$L__BB3_118;
	setp.lt.f64 	%p163, %fd144, %fd143;
	mov.f64 	%fd321, %fd320;
	mov.u64 	%rd332, %rd331;
	@%p163 bra 	$L__BB3_118;
	setp.lt.s64 	%p164, %rd331, %rd96;
	min.s64 	%rd332, %rd331, %rd96;
	selp.f64 	%fd321, %fd320, %fd142, %p164;
$L__BB3_118:
	setp.lt.s32 	%p165, %r36, 225;
	mov.u64 	%rd367, %rd332;
	mov.f64 	%fd351, %fd321;
	@%p165 bra 	$L__BB3_204;
	ld.shared.f64 	%fd147, [_ZN6thrust24THRUST_300001_SM_1000_NS8cuda_cub4core6detail5shmemE+120];
	ld.shared.u64 	%rd99, [_ZN6thrust24THRUST_300001_SM_1000_NS8cuda_cub4core6detail5shmemE+128];
	abs.f64 	%fd148, %fd321;
	abs.f64 	%fd149, %fd147;
	setp.lt.f64 	%p166, %fd148, %fd149;
	mov.u64 	%rd367, %rd99;
	mov.f64 	%fd351, %fd147;
	@%p166 bra 	$L__BB3_204;
	setp.lt.f64 	%p167, %fd149, %fd148;
	mov.u64 	%rd367, %rd332;
	mov.f64 	%fd351, %fd321;
	@%p167 bra 	$L__BB3_204;
	setp.lt.s64 	%p168, %rd332, %rd99;
	min.s64 	%rd367, %rd332, %rd99;
	selp.f64 	%fd351, %fd321, %fd147, %p168;
	bra.uni 	$L__BB3_204;
$L__BB3_122:
	mov.u32 	%r17, %tid.x;
	cvt.u64.u32 	%rd200, %r17;
	cvta.to.global.u64 	%rd201, %rd197;
	mul.wide.u32 	%rd202, %r17, 8;
	add.s64 	%rd203, %rd201, %rd202;
	ld.global.f64 	%fd274, [%rd203];
	add.s32 	%r37, %r17, 256;
	cvt.u64.u32 	%rd204, %r37;
	ld.global.f64 	%fd275, [%rd203+2048];
	add.s32 	%r38, %r17, 512;
	cvt.u64.u32 	%rd205, %r38;
	ld.global.f64 	%fd276, [%rd203+4096];
	add.s32 	%r39, %r17, 768;
	cvt.u64.u32 	%rd206, %r39;
	ld.global.f64 	%fd277, [%rd203+6144];
	or.b32  	%r40, %r17, 1024;
	cvt.u64.u32 	%rd101, %r40;
	add.s64 	%rd354, %rd198, %rd101;
	ld.global.f64 	%fd338, [%rd203+8192];
	abs.f64 	%fd278, %fd274;
	abs.f64 	%fd279, %fd275;
	setp.geu.f64 	%p3, %fd278, %fd279;
	selp.f64 	%fd280, %fd274, %fd275, %p3;
	selp.b64 	%rd207, %rd200, %rd204, %p3;
	abs.f64 	%fd281, %fd280;
	abs.f64 	%fd282, %fd276;
	setp.geu.f64 	%p4, %fd281, %fd282;
	selp.f64 	%fd283, %fd280, %fd276, %p4;
	selp.b64 	%rd208, %rd207, %rd205, %p4;
	abs.f64 	%fd284, %fd283;
	abs.f64 	%fd285, %fd277;
	setp.geu.f64 	%p5, %fd284, %fd285;
	selp.f64 	%fd152, %fd283, %fd277, %p5;
	selp.b64 	%rd104, %rd208, %rd206, %p5;
	abs.f64 	%fd153, %fd152;
	abs.f64 	%fd154, %fd338;
	setp.lt.f64 	%p6, %fd153, %fd154;
	@%p6 bra 	$L__BB3_124;
	setp.lt.f64 	%p7, %fd154, %fd153;
	setp.lt.u64 	%p8, %rd104, %rd101;
	or.pred  	%p9, %p7, %p8;
	selp.f64 	%fd338, %fd152, %fd338, %p9;
	add.s64 	%rd211, %rd198, %rd104;
	selp.b64 	%rd354, %rd211, %rd354, %p9;
$L__BB3_124:
	setp.lt.u32 	%p10, %r36, 2560;
	mov.b32 	%r394, 1280;
	@%p10 bra 	$L__BB3_137;
	mov.b32 	%r393, 1280;
	mov.f64 	%fd323, %fd338;
$L__BB3_126:
	cvt.u64.u32 	%rd212, %r393;
	add.s64 	%rd213, %rd200, %rd212;
	mul.wide.u32 	%rd214, %r393, 8;
	cvta.to.global.u64 	%rd215, %rd197;
	add.s64 	%rd217, %rd215, %rd202;
	add.s64 	%rd218, %rd217, %rd214;
	add.s64 	%rd335, %rd213, %rd198;
	ld.global.f64 	%fd324, [%rd218];
	ld.global.f64 	%fd325, [%rd218+2048];
	ld.global.f64 	%fd326, [%rd218+4096];
	ld.global.f64 	%fd327, [%rd218+6144];
	ld.global.f64 	%fd338, [%rd218+8192];
	abs.f64 	%fd163, %fd323;
	abs.f64 	%fd164, %fd324;
	setp.lt.f64 	%p11, %fd163, %fd164;
	@%p11 bra 	$L__BB3_128;
	setp.lt.f64 	%p12, %fd164, %fd163;
	setp.lt.s64 	%p13, %rd354, %rd335;
	or.pred  	%p14, %p12, %p13;
	selp.f64 	%fd324, %fd323, %fd324, %p14;
	selp.b64 	%rd335, %rd354, %rd335, %p14;
$L__BB3_128:
	cvt.u64.u32 	%rd219, %r393;
	add.s64 	%rd220, %rd200, %rd219;
	add.s64 	%rd221, %rd220, %rd198;
	add.s64 	%rd336, %rd221, 256;
	abs.f64 	%fd167, %fd324;
	abs.f64 	%fd168, %fd325;
	setp.lt.f64 	%p15, %fd167, %fd168;
	@%p15 bra 	$L__BB3_130;
	setp.lt.f64 	%p16, %fd168, %fd167;
	add.s64 	%rd226, %rd221, 256;
	setp.lt.s64 	%p17, %rd335, %rd226;
	or.pred  	%p18, %p16, %p17;
	selp.f64 	%fd325, %fd324, %fd325, %p18;
	selp.b64 	%rd336, %rd335, %rd226, %p18;
$L__BB3_130:
	add.s64 	%rd337, %rd221, 512;
	abs.f64 	%fd171, %fd325;
	abs.f64 	%fd172, %fd326;
	setp.lt.f64 	%p19, %fd171, %fd172;
	@%p19 bra 	$L__BB3_132;
	setp.lt.f64 	%p20, %fd172, %fd171;
	add.s64 	%rd234, %rd221, 512;
	setp.lt.s64 	%p21, %rd336, %rd234;
	or.pred  	%p22, %p20, %p21;
	selp.f64 	%fd326, %fd325, %fd326, %p22;
	selp.b64 	%rd337, %rd336, %rd234, %p22;
$L__BB3_132:
	add.s64 	%rd338, %rd221, 768;
	abs.f64 	%fd175, %fd326;
	abs.f64 	%fd176, %fd327;
	setp.lt.f64 	%p23, %fd175, %fd176;
	@%p23 bra 	$L__BB3_134;
	setp.lt.f64 	%p24, %fd176, %fd175;
	setp.lt.s64 	%p25, %rd337, %rd338;
	or.pred  	%p26, %p24, %p25;
	selp.f64 	%fd327, %fd326, %fd327, %p26;
	selp.b64 	%rd338, %rd337, %rd338, %p26;
$L__BB3_134:
	add.s64 	%rd354, %rd221, 1024;
	abs.f64 	%fd179, %fd327;
	abs.f64 	%fd180, %fd338;
	setp.lt.f64 	%p27, %fd179, %fd180;
	@%p27 bra 	$L__BB3_136;
	setp.lt.f64 	%p28, %fd180, %fd179;
	setp.lt.s64 	%p29, %rd338, %rd354;
	or.pred  	%p30, %p28, %p29;
	selp.f64 	%fd338, %fd327, %fd338, %p30;
	selp.b64 	%rd354, %rd338, %rd354, %p30;
$L__BB3_136:
	add.s32 	%r394, %r393, 1280;
	add.s32 	%r43, %r393, 2560;
	setp.le.s32 	%p31, %r43, %r36;
	mov.u32 	%r393, %r394;
	mov.f64 	%fd323, %fd338;
	@%p31 bra 	$L__BB3_126;
$L__BB3_137:
	setp.le.s32 	%p32, %r36, %r394;
	@%p32 bra 	$L__BB3_160;
	sub.s32 	%r21, %r36, %r394;
	setp.ge.s32 	%p33, %r17, %r21;
	@%p33 bra 	$L__BB3_160;
	cvta.to.global.u64 	%rd127, %rd197;
	not.b32 	%r44, %r17;
	add.s32 	%r45, %r36, %r44;
	sub.s32 	%r22, %r45, %r394;
	and.b32  	%r46, %r22, 768;
	setp.eq.s32 	%p34, %r46, 768;
	mov.u32 	%r397, %r17;
	@%p34 bra 	$L__BB3_145;
	add.s32 	%r47, %r17, %r394;
	cvt.u64.u32 	%rd242, %r47;
	add.s64 	%rd342, %rd198, %rd242;
	mul.wide.u32 	%rd243, %r47, 8;
	add.s64 	%rd341, %rd127, %rd243;
	shr.u32 	%r48, %r22, 8;
	add.s32 	%r49, %r48, 1;
	and.b32  	%r50, %r49, 3;
	neg.s32 	%r395, %r50;
	mov.u32 	%r397, %r17;
$L__BB3_141:
	.pragma "nounroll";
	mov.u64 	%rd132, %rd354;
	mov.f64 	%fd184, %fd338;
	ld.global.f64 	%fd185, [%rd341];
	abs.f64 	%fd186, %fd184;
	abs.f64 	%fd187, %fd185;
	setp.lt.f64 	%p35, %fd186, %fd187;
	mov.f64 	%fd338, %fd185;
	mov.u64 	%rd354, %rd342;
	@%p35 bra 	$L__BB3_144;
	setp.lt.f64 	%p36, %fd187, %fd186;
	mov.f64 	%fd338, %fd184;
	mov.u64 	%rd354, %rd132;
	@%p36 bra 	$L__BB3_144;
	setp.lt.s64 	%p37, %rd132, %rd342;
	selp.f64 	%fd338, %fd184, %fd185, %p37;
	min.s64 	%rd354, %rd132, %rd342;
$L__BB3_144:
	add.s32 	%r397, %r397, 256;
	add.s64 	%rd342, %rd342, 256;
	add.s64 	%rd341, %rd341, 2048;
	add.s32 	%r395, %r395, 1;
	setp.ne.s32 	%p38, %r395, 0;
	@%p38 bra 	$L__BB3_141;
$L__BB3_145:
	setp.lt.u32 	%p39, %r22, 768;
	@%p39 bra 	$L__BB3_160;
	add.s32 	%r398, %r397, %r394;
	cvt.u64.u32 	%rd244, %r398;
	add.s64 	%rd349, %rd198, %rd244;
	cvt.u64.u32 	%rd245, %r397;
	cvt.u64.u32 	%rd246, %r394;
	add.s64 	%rd247, %rd245, %rd246;
	shl.b64 	%rd248, %rd247, 3;
	add.s64 	%rd249, %rd248, %rd127;
	add.s64 	%rd348, %rd249, 6144;
	mul.wide.u32 	%rd250, %r398, 8;
	add.s64 	%rd347, %rd127, %rd250;
	add.s32 	%r399, %r397, 512;
$L__BB3_147:
	mov.u32 	%r32, %r399;
	ld.global.f64 	%fd193, [%rd347];
	abs.f64 	%fd194, %fd338;
	abs.f64 	%fd195, %fd193;
	setp.lt.f64 	%p40, %fd194, %fd195;
	mov.f64 	%fd335, %fd193;
	mov.u64 	%rd351, %rd349;
	@%p40 bra 	$L__BB3_150;
	setp.lt.f64 	%p41, %fd195, %fd194;
	mov.f64 	%fd335, %fd338;
	mov.u64 	%rd351, %rd354;
	@%p41 bra 	$L__BB3_150;
	setp.lt.s64 	%p42, %rd354, %rd349;
	selp.f64 	%fd335, %fd338, %fd193, %p42;
	min.s64 	%rd351, %rd354, %rd349;
$L__BB3_150:
	add.s32 	%r51, %r398, 256;
	cvt.u64.u32 	%rd251, %r51;
	add.s64 	%rd148, %rd198, %rd251;
	ld.global.f64 	%fd198, [%rd348+-4096];
	abs.f64 	%fd199, %fd335;
	abs.f64 	%fd200, %fd198;
	setp.lt.f64 	%p43, %fd199, %fd200;
	mov.f64 	%fd336, %fd198;
	mov.u64 	%rd352, %rd148;
	@%p43 bra 	$L__BB3_153;
	setp.lt.f64 	%p44, %fd200, %fd199;
	mov.f64 	%fd336, %fd335;
	mov.u64 	%rd352, %rd351;
	@%p44 bra 	$L__BB3_153;
	setp.lt.s64 	%p45, %rd351, %rd148;
	selp.f64 	%fd336, %fd335, %fd198, %p45;
	min.s64 	%rd352, %rd351, %rd148;
$L__BB3_153:
	add.s32 	%r52, %r398, 512;
	cvt.u64.u32 	%rd252, %r52;
	add.s64 	%rd151, %rd198, %rd252;
	ld.global.f64 	%fd203, [%rd348+-2048];
	abs.f64 	%fd204, %fd336;
	abs.f64 	%fd205, %fd203;
	setp.lt.f64 	%p46, %fd204, %fd205;
	mov.f64 	%fd337, %fd203;
	mov.u64 	%rd353, %rd151;
	@%p46 bra 	$L__BB3_156;
	setp.lt.f64 	%p47, %fd205, %fd204;
	mov.f64 	%fd337, %fd336;
	mov.u64 	%rd353, %rd352;
	@%p47 bra 	$L__BB3_156;
	setp.lt.s64 	%p48, %rd352, %rd151;
	selp.f64 	%fd337, %fd336, %fd203, %p48;
	min.s64 	%rd353, %rd352, %rd151;
$L__BB3_156:
	add.s32 	%r53, %r398, 768;
	cvt.u64.u32 	%rd253, %r53;
	add.s64 	%rd154, %rd198, %rd253;
	ld.global.f64 	%fd208, [%rd348];
	abs.f64 	%fd209, %fd337;
	abs.f64 	%fd210, %fd208;
	setp.lt.f64 	%p49, %fd209, %fd210;
	mov.f64 	%fd338, %fd208;
	mov.u64 	%rd354, %rd154;
	@%p49 bra 	$L__BB3_159;
	setp.lt.f64 	%p50, %fd210, %fd209;
	mov.f64 	%fd338, %fd337;
	mov.u64 	%rd354, %rd353;
	@%p50 bra 	$L__BB3_159;
	setp.lt.s64 	%p51, %rd353, %rd154;
	selp.f64 	%fd338, %fd337, %fd208, %p51;
	min.s64 	%rd354, %rd353, %rd154;
$L__BB3_159:
	add.s64 	%rd349, %rd349, 1024;
	add.s64 	%rd348, %rd348, 8192;
	add.s64 	%rd347, %rd347, 8192;
	add.s32 	%r399, %r32, 1024;
	add.s32 	%r54, %r32, 512;
	add.s32 	%r398, %r398, 1024;
	setp.lt.s32 	%p52, %r54, %r21;
	@%p52 bra 	$L__BB3_147;
$L__BB3_160:
	// begin inline asm
	mov.u32 %r55, %laneid;
	// end inline asm
	mov.b64 	%rd254, %fd338;
	mov.b64 	{%r57, %r62}, %rd254;
	mov.b32 	%r73, 1;
	mov.b32 	%r74, 31;
	mov.b32 	%r75, -1;
	// begin inline asm
	shfl.sync.down.b32 %r56, %r57, %r73, %r74, %r75;
	// end inline asm
	// begin inline asm
	shfl.sync.down.b32 %r61, %r62, %r73, %r74, %r75;
	// end inline asm
	mov.b64 	%rd255, {%r56, %r61};
	mov.b64 	%fd214, %rd255;
	mov.b64 	{%r67, %r72}, %rd354;
	// begin inline asm
	shfl.sync.down.b32 %r66, %r67, %r73, %r74, %r75;
	// end inline asm
	// begin inline asm
	shfl.sync.down.b32 %r71, %r72, %r73, %r74, %r75;
	// end inline asm
	mov.b64 	%rd161, {%r66, %r71};
	setp.gt.s32 	%p53, %r55, 30;
	mov.f64 	%fd340, %fd338;
	mov.u64 	%rd356, %rd354;
	@%p53 bra 	$L__BB3_164;
	abs.f64 	%fd215, %fd338;
	abs.f64 	%fd216, %fd214;
	setp.lt.f64 	%p54, %fd215, %fd216;
	mov.f64 	%fd340, %fd214;
	mov.u64 	%rd356, %rd161;
	@%p54 bra 	$L__BB3_164;
	setp.lt.f64 	%p55, %fd216, %fd215;
	mov.f64 	%fd340, %fd338;
	mov.u64 	%rd356, %rd354;
	@%p55 bra 	$L__BB3_164;
	setp.lt.s64 	%p56, %rd354, %rd161;
	selp.f64 	%fd340, %fd338, %fd214, %p56;
	min.s64 	%rd356, %rd354, %rd161;
$L__BB3_164:
	mov.b64 	%rd256, %fd340;
	mov.b64 	{%r77, %r82}, %rd256;
	mov.b32 	%r93, 2;
	mov.b32 	%r94, 31;
	mov.b32 	%r95, -1;
	// begin inline asm
	shfl.sync.down.b32 %r76, %r77, %r93, %r94, %r95;
	// end inline asm
	// begin inline asm
	shfl.sync.down.b32 %r81, %r82, %r93, %r94, %r95;
	// end inline asm
	mov.b64 	%rd257, {%r76, %r81};
	mov.b64 	%fd219, %rd257;
	mov.b64 	{%r87, %r92}, %rd356;
	// begin inline asm
	shfl.sync.down.b32 %r86, %r87, %r93, %r94, %r95;
	// end inline asm
	// begin inline asm
	shfl.sync.down.b32 %r91, %r92, %r93, %r94, %r95;
	// end inline asm
	mov.b64 	%rd164, {%r86, %r91};
	setp.gt.s32 	%p57, %r55, 29;
	mov.f64 	%fd341, %fd340;
	mov.u64 	%rd357, %rd356;
	@%p57 bra 	$L__BB3_168;
	abs.f64 	%fd220, %fd340;
	abs.f64 	%fd221, %fd219;
	setp.lt.f64 	%p58, %fd220, %fd221;
	mov.f64 	%fd341, %fd219;
	mov.u64 	%rd357, %rd164;
	@%p58 bra 	$L__BB3_168;
	setp.lt.f64 	%p59, %fd221, %fd220;
	mov.f64 	%fd341, %fd340;
	mov.u64 	%rd357, %rd356;
	@%p59 bra 	$L__BB3_168;
	setp.lt.s64 	%p60, %rd356, %rd164;
	selp.f64 	%fd341, %fd340, %fd219, %p60;
	min.s64 	%rd357, %rd356, %rd164;
$L__BB3_168:
	mov.b64 	%rd258, %fd341;
	mov.b64 	{%r97, %r102}, %rd258;
	mov.b32 	%r113, 4;
	mov.b32 	%r114, 31;
	mov.b32 	%r115, -1;
	// begin inline asm
	shfl.sync.down.b32 %r96, %r97, %r113, %r114, %r115;
	// end inline asm
	// begin inline asm
	shfl.sync.down.b32 %r101, %r102, %r113, %r114, %r115;
	// end inline asm
	mov.b64 	%rd259, {%r96, %r101};
	mov.b64 	%fd224, %rd259;
	mov.b64 	{%r107, %r112}, %rd357;
	// begin inline asm
	shfl.sync.down.b32 %r106, %r107, %r113, %r114, %r115;
	// end inline asm
	// begin inline asm
	shfl.sync.down.b32 %r111, %r112, %r113, %r114, %r115;
	// end inline asm
	mov.b64 	%rd167, {%r106, %r111};
	setp.gt.s32 	%p61, %r55, 27;
	mov.f64 	%fd342, %fd341;
	mov.u64 	%rd358, %rd357;
	@%p61 bra 	$L__BB3_172;
	abs.f64 	%fd225, %fd341;
	abs.f64 	%fd226, %fd224;
	setp.lt.f64 	%p62, %fd225, %fd226;
	mov.f64 	%fd342, %fd224;
	mov.u64 	%rd358, %rd167;
	@%p62 bra 	$L__BB3_172;
	setp.lt.f64 	%p63, %fd226, %fd225;
	mov.f64 	%fd342, %fd341;
	mov.u64 	%rd358, %rd357;
	@%p63 bra 	$L__BB3_172;
	setp.lt.s64 	%p64, %rd357, %rd167;
	selp.f64 	%fd342, %fd341, %fd224, %p64;
	min.s64 	%rd358, %rd357, %rd167;
$L__BB3_172:
	mov.b64 	%rd260, %fd342;
	mov.b64 	{%r117, %r122}, %rd260;
	mov.b32 	%r133, 8;
	mov.b32 	%r134, 31;
	mov.b32 	%r135, -1;
	// begin inline asm
	shfl.sync.down.b32 %r116, %r117, %r133, %r134, %r135;
	// end inline asm
	// begin inline asm
	shfl.sync.down.b32 %r121, %r122, %r133, %r134, %r135;
	// end inline asm
	mov.b64 	%rd261, {%r116, %r121};
	mov.b64 	%fd229, %rd261;
	mov.b64 	{%r127, %r132}, %rd358;
	// begin inline asm
	shfl.sync.down.b32 %r126, %r127, %r133, %r134, %r135;
	// end inline asm
	// begin inline asm
	shfl.sync.down.b32 %r131, %r132, %r133, %r134, %r135;
	// end inline asm
	mov.b64 	%rd170, {%r126, %r131};
	setp.gt.s32 	%p65, %r55, 23;
	mov.f64 	%fd343, %fd342;
	mov.u64 	%rd359, %rd358;
	@%p65 bra 	$L__BB3_176;
	abs.f64 	%fd230, %fd342;
	abs.f64 	%fd231, %fd229;
	setp.lt.f64 	%p66, %fd230, %fd231;
	mov.f64 	%fd343, %fd229;
	mov.u64 	%rd359, %rd170;
	@%p66 bra 	$L__BB3_176;
	setp.lt.f64 	%p67, %fd231, %fd230;
	mov.f64 	%fd343, %fd342;
	mov.u64 	%rd359, %rd358;
	@%p67 bra 	$L__BB3_176;
	setp.lt.s64 	%p68, %rd358, %rd170;
	selp.f64 	%fd343, %fd342, %fd229, %p68;
	min.s64 	%rd359, %rd358, %rd170;
$L__BB3_176:
	mov.b64 	%rd262, %fd343;
	mov.b64 	{%r137, %r142}, %rd262;
	mov.b32 	%r153, 16;
	mov.b32 	%r154, 31;
	mov.b32 	%r155, -1;
	// begin inline asm
	shfl.sync.down.b32 %r136, %r137, %r153, %r154, %r155;
	// end inline asm
	// begin inline asm
	shfl.sync.down.b32 %r141, %r142, %r153, %r154, %r155;
	// end inline asm
	mov.b64 	%rd263, {%r136, %r141};
	mov.b64 	%fd234, %rd263;
	mov.b64 	{%r147, %r152}, %rd359;
	// begin inline asm
	shfl.sync.down.b32 %r146, %r147, %r153, %r154, %r155;
	// end inline asm
	// begin inline asm
	shfl.sync.down.b32 %r151, %r152, %r153, %r154, %r155;
	// end inline asm
	mov.b64 	%rd173, {%r146, %r151};
	setp.gt.s32 	%p69, %r55, 15;
	mov.f64 	%fd351, %fd343;
	mov.u64 	%rd367, %rd359;
	@%p69 bra 	$L__BB3_180;
	abs.f64 	%fd235, %fd343;
	abs.f64 	%fd236, %fd234;
	setp.lt.f64 	%p70, %fd235, %fd236;
	mov.f64 	%fd351, %fd234;
	mov.u64 	%rd367, %rd173;
	@%p70 bra 	$L__BB3_180;
	setp.lt.f64 	%p71, %fd236, %fd235;
	mov.f64 	%fd351, %fd343;
	mov.u64 	%rd367, %rd359;
	@%p71 bra 	$L__BB3_180;
	setp.lt.s64 	%p72, %rd359, %rd173;
	selp.f64 	%fd351, %fd343, %fd234, %p72;
	min.s64 	%rd367, %rd359, %rd173;
$L__BB3_180:
	setp.ne.s32 	%p73, %r55, 0;
	@%p73 bra 	$L__BB3_182;
	shr.u32 	%r156, %r17, 1;
	and.b32  	%r157, %r156, 496;
	mov.u32 	%r158, _ZN6thrust24THRUST_300001_SM_1000_NS8cuda_cub4core6detail5shmemE;
	add.s32 	%r159, %r158, %r157;
	st.shared.f64 	[%r159+8], %fd351;
	st.shared.u64 	[%r159+16], %rd367;
$L__BB3_182:
	bar.sync 	0;
	setp.ne.s32 	%p74, %r17, 0;
	@%p74 bra 	$L__BB3_204;
	ld.shared.f64 	%fd239, [_ZN6thrust24THRUST_300001_SM_1000_NS8cuda_cub4core6detail5shmemE+24];
	ld.shared.u64 	%rd176, [_ZN6thrust24THRUST_300001_SM_1000_NS8cuda_cub4core6detail5shmemE+32];
	abs.f64 	%fd240, %fd351;
	abs.f64 	%fd241, %fd239;
	setp.lt.f64 	%p75, %fd240, %fd241;
	mov.f64 	%fd345, %fd239;
	mov.u64 	%rd361, %rd176;
	@%p75 bra 	$L__BB3_186;
	setp.lt.f64 	%p76, %fd241, %fd240;
	mov.f64 	%fd345, %fd351;
	mov.u64 	%rd361, %rd367;
	@%p76 bra 	$L__BB3_186;
	setp.lt.s64 	%p77, %rd367, %rd176;
	selp.f64 	%fd345, %fd351, %fd239, %p77;
	min.s64 	%rd361, %rd367, %rd176;
$L__BB3_186:
	ld.shared.f64 	%fd244, [_ZN6thrust24THRUST_300001_SM_1000_NS8cuda_cub4core6detail5shmemE+40];
	ld.shared.u64 	%rd179, [_ZN6thrust24THRUST_300001_SM_1000_NS8cuda_cub4core6detail5shmemE+48];
	abs.f64 	%fd245, %fd345;
	abs.f64 	%fd246, %fd244;
	setp.lt.f64 	%p78, %fd245, %fd246;
	mov.f64 	%fd346, %fd244;
	mov.u64 	%rd362, %rd179;
	@%p78 bra 	$L__BB3_189;
	setp.lt.f64 	%p79, %fd246, %fd245;
	mov.f64 	%fd346, %fd345;
	mov.u64 	%rd362, %rd361;
	@%p79 bra 	$L__BB3_189;
	setp.lt.s64 	%p80, %rd361, %rd179;
	selp.f64 	%fd346, %fd345, %fd244, %p80;
	min.s64 	%rd362, %rd361, %rd179;
$L__BB3_189:
	ld.shared.f64 	%fd249, [_ZN6thrust24THRUST_300001_SM_1000_NS8cuda_cub4core6detail5shmemE+56];
	ld.shared.u64 	%rd182, [_ZN6thrust24THRUST_300001_SM_1000_NS8cuda_cub4core6detail5shmemE+64];
	abs.f64 	%fd250, %fd346;
	abs.f64 	%fd251, %fd249;
	setp.lt.f64 	%p81, %fd250, %fd251;
	mov.f64 	%fd347, %fd249;
	mov.u64 	%rd363, %rd182;
	@%p81 bra 	$L__BB3_192;
	setp.lt.f64 	%p82, %fd251, %fd250;
	mov.f64 	%fd347, %fd346;
	mov.u64 	%rd363, %rd362;
	@%p82 bra 	$L__BB3_192;
	setp.lt.s64 	%p83, %rd362, %rd182;
	selp.f64 	%fd347, %fd346, %fd249, %p83;
	min.s64 	%rd363, %rd362, %rd182;
$L__BB3_192:
	ld.shared.f64 	%fd254, [_ZN6thrust24THRUST_300001_SM_1000_NS8cuda_cub4core6detail5shmemE+72];
	ld.shared.u64 	%rd185, [_ZN6thrust24THRUST_300001_SM_1000_NS8cuda_cub4core6detail5shmemE+80];
	abs.f64 	%fd255, %fd347;
	abs.f64 	%fd256, %fd254;
	setp.lt.f64 	%p84, %fd255, %fd256;
	mov.f64 	%fd348, %fd254;
	mov.u64 	%rd364, %rd185;
	@%p84 bra 	$L__BB3_195;
	setp.lt.f64 	%p85, %fd256, %fd255;
	mov.f64 	%fd348, %fd347;
	mov.u64 	%rd364, %rd363;
	@%p85 bra 	$L__BB3_195;
	setp.lt.s64 	%p86, %rd363, %rd185;
	selp.f64 	%fd348, %fd347, %fd254, %p86;
	min.s64 	%rd364, %rd363, %rd185;
$L__BB3_195:
	ld.shared.f64 	%fd259, [_ZN6thrust24THRUST_300001_SM_1000_NS8cuda_cub4core6detail5shmemE+88];
	ld.shared.u64 	%rd188, [_ZN6thrust24THRUST_300001_SM_1000_NS8cuda_cub4core6detail5shmemE+96];
	abs.f64 	%fd260, %fd348;
	abs.f64 	%fd261, %fd259;
	setp.lt.f64 	%p87, %fd260, %fd261;
	mov.f64 	%fd349, %fd259;
	mov.u64 	%rd365, %rd188;
	@%p87 bra 	$L__BB3_198;
	setp.lt.f64 	%p88, %fd261, %fd260;
	mov.f64 	%fd349, %fd348;
	mov.u64 	%rd365, %rd364;
	@%p88 bra 	$L__BB3_198;
	setp.lt.s64 	%p89, %rd364, %rd188;
	selp.f64 	%fd349, %fd348, %fd259, %p89;
	min.s64 	%rd365, %rd364, %rd188;
$L__BB3_198:
	ld.shared.f64 	%fd264, [_ZN6thrust24THRUST_300001_SM_1000_NS8cuda_cub4core6detail5shmemE+104];
	ld.shared.u64 	%rd191, [_ZN6thrust24THRUST_300001_SM_1000_NS8cuda_cub4core6detail5shmemE+112];
	abs.f64 	%fd265, %fd349;
	abs.f64 	%fd266, %fd264;
	setp.lt.f64 	%p90, %fd265, %fd266;
	mov.f64 	%fd350, %fd264;
	mov.u64 	%rd366, %rd191;
	@%p90 bra 	$L__BB3_201;
	setp.lt.f64 	%p91, %fd266, %fd265;
	mov.f64 	%fd350, %fd349;
	mov.u64 	%rd366, %rd365;
	@%p91 bra 	$L__BB3_201;
	setp.lt.s64 	%p92, %rd365, %rd191;
	selp.f64 	%fd350, %fd349, %fd264, %p92;
	min.s64 	%rd366, %rd365, %rd191;
$L__BB3_201:
	ld.shared.f64 	%fd269, [_ZN6thrust24THRUST_300001_SM_1000_NS8cuda_cub4core6detail5shmemE+120];
	ld.shared.u64 	%rd194, [_ZN6thrust24THRUST_300001_SM_1000_NS8cuda_cub4core6detail5shmemE+128];
	abs.f64 	%fd270, %fd350;
	abs.f64 	%fd271, %fd269;
	setp.lt.f64 	%p93, %fd270, %fd271;
	mov.u64 	%rd367, %rd194;
	mov.f64 	%fd351, %fd269;
	@%p93 bra 	$L__BB3_204;
	setp.lt.f64 	%p94, %fd271, %fd270;
	mov.u64 	%rd367, %rd366;
	mov.f64 	%fd351, %fd350;
	@%p94 bra 	$L__BB3_204;
	setp.lt.s64 	%p95, %rd366, %rd194;
	selp.f64 	%fd351, %fd350, %fd269, %p95;
	min.s64 	%rd367, %rd366, %rd194;
$L__BB3_204:
	mov.u32 	%r387, %tid.x;
	setp.ne.s32 	%p212, %r387, 0;
	@%p212 bra 	$L__BB3_206;
	ld.param.u64 	%rd297, [_ZN6thrust24THRUST_300001_SM_1000_NS8cuda_cub4core6detail13_kernel_agentINS1_8__reduce11ReduceAgentINS0_12zip_iteratorIN4cuda3std3__45tupleIJNS0_10device_ptrIdEENS0_17counting_iteratorIlNS0_11use_defaultESF_SF_EEEEEEEPNSB_IJdlEEESJ_iNS1_9__extrema9arg_max_fIdl11_comparatorEEEEJSI_SK_iSO_EEEvDpT0__param_1];
	cvta.to.global.u64 	%rd296, %rd297;
	st.global.f64 	[%rd296], %fd351;
	st.global.u64 	[%rd296+8], %rd367;
$L__BB3_206:
	ret;

}
	// .globl	_ZN6thrust24THRUST_300001_SM_1000_NS8cuda_cub4core6detail13_kernel_agentINS1_8__reduce11ReduceAgentINS0_12zip_iteratorIN4cuda3std3__45tupleIJNS0_10device_ptrIdEENS0_17counting_iteratorIlNS0_11use_defaultESF_SF_EEEEEEEPNSB_IJdlEEESJ_iNS1_9__extrema9arg_max_fIdl11_comparatorEEEEJSI_SK_iN3cub18CUB_300001_SM_100013GridEvenShareIiEENSR_9GridQueueIjEESO_EEEvDpT0_
.visible .entry _ZN6thrust24THRUST_300001_SM_1000_NS8cuda_cub4core6detail13_kernel_agentINS1_8__reduce11ReduceAgentINS0_12zip_iteratorIN4cuda3std3__45tupleIJNS0_10device_ptrIdEENS0_17counting_iteratorIlNS0_11use_defaultESF_SF_EEEEEEEPNSB_IJdlEEESJ_iNS1_9__extrema9arg_max_fIdl11_comparatorEEEEJSI_SK_iN3cub18CUB_300001_SM_100013GridEvenShareIiEENSR_9GridQueueIjEESO_EEEvDpT0_(
	.param .align 8 .b8 _ZN6thrust24THRUST_300001_SM_1000_NS8cuda_cub4core6detail13_kernel_agentINS1_8__reduce11ReduceAgentINS0_12zip_iteratorIN4cuda3std3__45tupleIJNS0_10device_ptrIdEENS0_17counting_iteratorIlNS0_11use_defaultESF_SF_EEEEEEEPNSB_IJdlEEESJ_iNS1_9__extrema9arg_max_fIdl11_comparatorEEEEJSI_SK_iN3cub18CUB_300001_SM_100013GridEvenShareIiEENSR_9GridQueueIjEESO_EEEvDpT0__param_0[16],
	.param .u64 .ptr .align 1 _ZN6thrust24THRUST_300001_SM_1000_NS8cuda_cub4core6detail13_kernel_agentINS1_8__reduce11ReduceAgentINS0_12zip_iteratorIN4cuda3std3__45tupleIJNS0_10device_ptrIdEENS0_17counting_iteratorIlNS0_11use_defaultESF_SF_EEEEEEEPNSB_IJdlEEESJ_iNS1_9__extrema9arg_max_fIdl11_comparatorEEEEJSI_SK_iN3cub18CUB_300001_SM_100013GridEvenShareIiEENSR_9GridQueueIjEESO_EEEvDpT0__param_1,
	.param .u32 _ZN6thrust24THRUST_300001_SM_1000_NS8cuda_cub4core6detail13_kernel_agentINS1_8__reduce11ReduceAgentINS0_12zip_iteratorIN4cuda3std3__45tupleIJNS0_10device_ptrIdEENS0_17counting_iteratorIlNS0_11use_defaultESF_SF_EEEEEEEPNSB_IJdlEEESJ_iNS1_9__extrema9arg_max_fIdl11_comparatorEEEEJSI_SK_iN3cub18CUB_300001_SM_100013GridEvenShareIiEENSR_9GridQueueIjEESO_EEEvDpT0__param_2,
	.param .align 4 .b8 _ZN6thrust24THRUST_300001_SM_1000_NS8cuda_cub4core6detail13_kernel_agentINS1_8__reduce11ReduceAgentINS0_12zip_iteratorIN4cuda3std3__45tupleIJNS0_10device_ptrIdEENS0_17counting_iteratorIlNS0_11use_defaultESF_SF_EEEEEEEPNSB_IJdlEEESJ_iNS1_9__extrema9arg_max_fIdl11_comparatorEEEEJSI_SK_iN3cub18CUB_300001_SM_100013GridEvenShareIiEENSR_9GridQueueIjEESO_EEEvDpT0__param_3[40],
	.param .align 8 .b8 _ZN6thrust24THRUST_300001_SM_1000_NS8cuda_cub4core6detail13_kernel_agentINS1_8__reduce11ReduceAgentINS0_12zip_iteratorIN4cuda3std3__45tupleIJNS0_10device_ptrIdEENS0_17counting_iteratorIlNS0_11use_defaultESF_SF_EEEEEEEPNSB_IJdlEEESJ_iNS1_9__extrema9arg_max_fIdl11_comparatorEEEEJSI_SK_iN3cub18CUB_300001_SM_100013GridEvenShareIiEENSR_9GridQueueIjEESO_EEEvDpT0__param_4[8],
	.param .align 1 .b8 _ZN6thrust24THRUST_300001_SM_1000_NS8cuda_cub4core6detail13_kernel_agentINS1_8__reduce11ReduceAgentINS0_12zip_iteratorIN4cuda3std3__45tupleIJNS0_10device_ptrIdEENS0_17counting_iteratorIlNS0_11use_defaultESF_SF_EEEEEEEPNSB_IJdlEEESJ_iNS1_9__extrema9arg_max_fIdl11_comparatorEEEEJSI_SK_iN3cub18CUB_300001_SM_100013GridEvenShareIiEENSR_9GridQueueIjEESO_EEEvDpT0__param_5[1]
)
.maxntid 256
{
	.reg .pred 	%p<215>;
	.reg .b32 	%r<437>;
	.reg .b64 	%rd<318>;
	.reg .b64 	%fd<352>;

	ld.param.u64 	%rd3, [_ZN6thrust24THRUST_300001_SM_1000_NS8cuda_cub4core6detail13_kernel_agentINS1_8__reduce11ReduceAgentINS0_12zip_iteratorIN4cuda3std3__45tupleIJNS0_10device_ptrIdEENS0_17counting_iteratorIlNS0_11use_defaultESF_SF_EEEEEEEPNSB_IJdlEEESJ_iNS1_9__extrema9arg_max_fIdl11_comparatorEEEEJSI_SK_iN3cub18CUB_300001_SM_100013GridEvenShareIiEENSR_9GridQueueIjEESO_EEEvDpT0__param_0+8];
	ld.param.u64 	%rd181, [_ZN6thrust24THRUST_300001_SM_1000_NS8cuda_cub4core6detail13_kernel_agentINS1_8__reduce11ReduceAgentINS0_12zip_iteratorIN4cuda3std3__45tupleIJNS0_10device_ptrIdEENS0_17counting_iteratorIlNS0_11use_defaultESF_SF_EEEEEEEPNSB_IJdlEEESJ_iNS1_9__extrema9arg_max_fIdl11_comparatorEEEEJSI_SK_iN3cub18CUB_300001_SM_100013GridEvenShareIiEENSR_9GridQueueIjEESO_EEEvDpT0__param_0];
	ld.param.u64 	%rd182, [_ZN6thrust24THRUST_300001_SM_1000_NS8cuda_cub4core6detail13_kernel_agentINS1_8__reduce11ReduceAgentINS0_12zip_iteratorIN4cuda3std3__45tupleIJNS0_10device_ptrIdEENS0_17counting_iteratorIlNS0_11use_defaultESF_SF_EEEEEEEPNSB_IJdlEEESJ_iNS1_9__extrema9arg_max_fIdl11_comparatorEEEEJSI_SK_iN3cub18CUB_300001_SM_100013GridEvenShareIiEENSR_9GridQueueIjEESO_EEEvDpT0__param_4];
	ld.param.u32 	%r66, [_ZN6thrust24THRUST_300001_SM_1000_NS8cuda_cub4core6detail13_kernel_agentINS1_8__reduce11ReduceAgentINS0_12zip_iteratorIN4cuda3std3__45tupleIJNS0_10device_ptrIdEENS0_17counting_iteratorIlNS0_11use_defaultESF_SF_EEEEEEEPNSB_IJdlEEESJ_iNS1_9__extrema9arg_max_fIdl11_comparatorEEEEJSI_SK_iN3cub18CUB_300001_SM_100013GridEvenShareIiEENSR_9GridQueueIjEESO_EEEvDpT0__param_2];
	cvta.to.global.u64 	%rd1, %rd182;
	cvta.to.global.u64 	%rd2, %rd181;
	mov.u32 	%r1, %ctaid.x;
	mul.lo.s32 	%r2, %r1, 1280;
	mov.u32 	%r67, %nctaid.x;
	mul.lo.s32 	%r3, %r67, 1280;
	add.s32 	%r68, %r2, 1280;
	setp.le.s32 	%p1, %r68, %r66;
	@%p1 bra 	$L__BB4_121;
	sub.s32 	%r4, %r66, %r2;
	mov.u32 	%r5, %tid.x;
	setp.ge.s32 	%p98, %r5, %r4;
	mov.f64 	%fd298, 0d0000000000000000;
	mov.b64 	%rd264, 0;
	mov.u32 	%r420, %r5;
	@%p98 bra 	$L__BB4_3;
	add.s32 	%r190, %r2, %r5;
	cvt.s64.s32 	%rd219, %r190;
	mul.wide.s32 	%rd220, %r190, 8;
	add.s64 	%rd221, %rd2, %rd220;
	add.s64 	%rd264, %rd3, %rd219;
	ld.global.f64 	%fd298, [%rd221];
	add.s32 	%r420, %r5, 256;
$L__BB4_3:
	setp.ge.s32 	%p99, %r420, %r4;
	@%p99 bra 	$L__BB4_25;
	not.b32 	%r191, %r420;
	add.s32 	%r192, %r66, %r191;
	sub.s32 	%r8, %r192, %r2;
	and.b32  	%r193, %r8, 768;
	setp.eq.s32 	%p100, %r193, 768;
	@%p100 bra 	$L__BB4_10;
	add.s32 	%r418, %r420, %r2;
	shr.u32 	%r194, %r8, 8;
	add.s32 	%r195, %r194, 1;
	and.b32  	%r196, %r195, 3;
	neg.s32 	%r417, %r196;
$L__BB4_6:
	.pragma "nounroll";
	mov.u64 	%rd6, %rd264;
	mov.f64 	%fd3, %fd298;
	cvt.s64.s32 	%rd223, %r418;
	add.s64 	%rd7, %rd3, %rd223;
	mul.wide.s32 	%rd224, %r418, 8;
	add.s64 	%rd225, %rd2, %rd224;
	ld.global.f64 	%fd4, [%rd225];
	abs.f64 	%fd5, %fd3;
	abs.f64 	%fd6, %fd4;
	setp.lt.f64 	%p101, %fd5, %fd6;
	mov.u64 	%rd264, %rd7;
	mov.f64 	%fd298, %fd4;
	@%p101 bra 	$L__BB4_9;
	setp.lt.f64 	%p102, %fd6, %fd5;
	mov.u64 	%rd264, %rd6;
	mov.f64 	%fd298, %fd3;
	@%p102 bra 	$L__BB4_9;
	setp.lt.s64 	%p103, %rd6, %rd7;
	min.s64 	%rd264, %rd6, %rd7;
	selp.f64 	%fd298, %fd3, %fd4, %p103;
$L__BB4_9:
	add.s32 	%r420, %r420, 256;
	add.s32 	%r418, %r418, 256;
	add.s32 	%r417, %r417, 1;
	setp.ne.s32 	%p104, %r417, 0;
	@%p104 bra 	$L__BB4_6;
$L__BB4_10:
	setp.lt.u32 	%p105, %r8, 768;
	@%p105 bra 	$L__BB4_25;
	add.s32 	%r421, %r420, %r2;
	add.s32 	%r424, %r421, 256;
	add.s32 	%r423, %r421, 512;
	add.s32 	%r422, %r421, 768;
	add.s64 	%rd12, %rd2, 4096;
$L__BB4_12:
	cvt.s64.s32 	%rd226, %r424;
	add.s64 	%rd14, %rd3, %rd226;
	cvt.s64.s32 	%rd227, %r423;
	add.s64 	%rd15, %rd3, %rd227;
	cvt.s64.s32 	%rd228, %r422;
	add.s64 	%rd16, %rd3, %rd228;
	cvt.s64.s32 	%rd229, %r421;
	mul.wide.s32 	%rd230, %r421, 8;
	add.s64 	%rd17, %rd12, %rd230;
	add.s64 	%rd18, %rd3, %rd229;
	ld.global.f64 	%fd12, [%rd17+-4096];
	abs.f64 	%fd13, %fd298;
	abs.f64 	%fd14, %fd12;
	setp.lt.f64 	%p106, %fd13, %fd14;
	mov.u64 	%rd261, %rd18;
	mov.f64 	%fd295, %fd12;
	@%p106 bra 	$L__BB4_15;
	setp.lt.f64 	%p107, %fd14, %fd13;
	mov.u64 	%rd261, %rd264;
	mov.f64 	%fd295, %fd298;
	@%p107 bra 	$L__BB4_15;
	setp.lt.s64 	%p108, %rd264, %rd18;
	min.s64 	%rd261, %rd264, %rd18;
	selp.f64 	%fd295, %fd298, %fd12, %p108;
$L__BB4_15:
	ld.global.f64 	%fd17, [%rd17+-2048];
	abs.f64 	%fd18, %fd295;
	abs.f64 	%fd19, %fd17;
	setp.lt.f64 	%p109, %fd18, %fd19;
	mov.u64 	%rd262, %rd14;
	mov.f64 	%fd296, %fd17;
	@%p109 bra 	$L__BB4_18;
	setp.lt.f64 	%p110, %fd19, %fd18;
	mov.u64 	%rd262, %rd261;
	mov.f64 	%fd296, %fd295;
	@%p110 bra 	$L__BB4_18;
	setp.lt.s64 	%p111, %rd261, %rd14;
	min.s64 	%rd262, %rd261, %rd14;
	selp.f64 	%fd296, %fd295, %fd17, %p111;
$L__BB4_18:
	ld.global.f64 	%fd22, [%rd17];
	abs.f64 	%fd23, %fd296;
	abs.f64 	%fd24, %fd22;
	setp.lt.f64 	%p112, %fd23, %fd24;
	mov.u64 	%rd263, %rd15;
	mov.f64 	%fd297, %fd22;
	@%p112 bra 	$L__BB4_21;
	setp.lt.f64 	%p113, %fd24, %fd23;
	mov.u64 	%rd263, %rd262;
	mov.f64 	%fd297, %fd296;
	@%p113 bra 	$L__BB4_21;
	setp.lt.s64 	%p114, %rd262, %rd15;
	min.s64 	%rd263, %rd262, %rd15;
	selp.f64 	%fd297, %fd296, %fd22, %p114;
$L__BB4_21:
	ld.global.f64 	%fd27, [%rd17+2048];
	abs.f64 	%fd28, %fd297;
	abs.f64 	%fd29, %fd27;
	setp.lt.f64 	%p115, %fd28, %fd29;
	mov.u64 	%rd264, %rd16;
	mov.f64 	%fd298, %fd27;
	@%p115 bra 	$L__BB4_24;
	setp.lt.f64 	%p116, %fd29, %fd28;
	mov.u64 	%rd264, %rd263;
	mov.f64 	%fd298, %fd297;
	@%p116 bra 	$L__BB4_24;
	setp.lt.s64 	%p117, %rd263, %rd16;
	min.s64 	%rd264, %rd263, %rd16;
	selp.f64 	%fd298, %fd297, %fd27, %p117;
$L__BB4_24:
	add.s32 	%r420, %r420, 1024;
	add.s32 	%r424, %r424, 1024;
	add.s32 	%r423, %r423, 1024;
	add.s32 	%r422, %r422, 1024;
	add.s32 	%r421, %r421, 1024;
	setp.lt.s32 	%p118, %r420, %r4;
	@%p118 bra 	$L__BB4_12;
$L__BB4_25:
	setp.lt.s32 	%p119, %r4, 256;
	@%p119 bra 	$L__BB4_70;
	// begin inline asm
	mov.u32 %r310, %laneid;
	// end inline asm
	mov.b64 	%rd241, %fd298;
	mov.b64 	{%r312, %r317}, %rd241;
	mov.b32 	%r328, 1;
	mov.b32 	%r329, 31;
	mov.b32 	%r330, -1;
	// begin inline asm
	shfl.sync.down.b32 %r311, %r312, %r328, %r329, %r330;
	// end inline asm
	// begin inline asm
	shfl.sync.down.b32 %r316, %r317, %r328, %r329, %r330;
	// end inline asm
	mov.b64 	%rd242, {%r311, %r316};
	mov.b64 	%fd33, %rd242;
	mov.b64 	{%r322, %r327}, %rd264;
	// begin inline asm
	shfl.sync.down.b32 %r321, %r322, %r328, %r329, %r330;
	// end inline asm
	// begin inline asm
	shfl.sync.down.b32 %r326, %r327, %r328, %r329, %r330;
	// end inline asm
	mov.b64 	%rd28, {%r321, %r326};
	setp.gt.s32 	%p171, %r310, 30;
	mov.u64 	%rd266, %rd264;
	mov.f64 	%fd300, %fd298;
	@%p171 bra 	$L__BB4_30;
	abs.f64 	%fd34, %fd298;
	abs.f64 	%fd35, %fd33;
	setp.lt.f64 	%p172, %fd34, %fd35;
	mov.u64 	%rd266, %rd28;
	mov.f64 	%fd300, %fd33;
	@%p172 bra 	$L__BB4_30;
	setp.lt.f64 	%p173, %fd35, %fd34;
	mov.u64 	%rd266, %rd264;
	mov.f64 	%fd300, %fd298;
	@%p173 bra 	$L__BB4_30;
	setp.lt.s64 	%p174, %rd264, %rd28;
	min.s64 	%rd266, %rd264, %rd28;
	selp.f64 	%fd300, %fd298, %fd33, %p174;
$L__BB4_30:
	mov.b64 	%rd243, %fd300;
	mov.b64 	{%r332, %r337}, %rd243;
	mov.b32 	%r348, 2;
	mov.b32 	%r349, 31;
	mov.b32 	%r350, -1;
	// begin inline asm
	shfl.sync.down.b32 %r331, %r332, %r348, %r349, %r350;
	// end inline asm
	// begin inline asm
	shfl.sync.down.b32 %r336, %r337, %r348, %r349, %r350;
	// end inline asm
	mov.b64 	%rd244, {%r331, %r336};
	mov.b64 	%fd38, %rd244;
	mov.b64 	{%r342, %r347}, %rd266;
	// begin inline asm
	shfl.sync.down.b32 %r341, %r342, %r348, %r349, %r350;
	// end inline asm
	// begin inline asm
	shfl.sync.down.b32 %r346, %r347, %r348, %r349, %r350;
	// end inline asm
	mov.b64 	%rd31, {%r341, %r346};
	setp.gt.s32 	%p175, %r310, 29;
	mov.u64 	%rd267, %rd266;
	mov.f64 	%fd301, %fd300;
	@%p175 bra 	$L__BB4_34;
	abs.f64 	%fd39, %fd300;
	abs.f64 	%fd40, %fd38;
	setp.lt.f64 	%p176, %fd39, %fd40;
	mov.u64 	%rd267, %rd31;
	mov.f64 	%fd301, %fd38;
	@%p176 bra 	$L__BB4_34;
	setp.lt.f64 	%p177, %fd40, %fd39;
	mov.u64 	%rd267, %rd266;
	mov.f64 	%fd301, %fd300;
	@%p177 bra 	$L__BB4_34;
	setp.lt.s64 	%p178, %rd266, %rd31;
	min.s64 	%rd267, %rd266, %rd31;
	selp.f64 	%fd301, %fd300, %fd38, %p178;
$L__BB4_34:
	mov.b64 	%rd245, %fd301;
	mov.b64 	{%r352, %r357}, %rd245;
	mov.b32 	%r368, 4;
	mov.b32 	%r369, 31;
	mov.b32 	%r370, -1;
	// begin inline asm
	shfl.sync.down.b32 %r351, %r352, %r368, %r369, %r370;
	// end inline asm
	// begin inline asm
	shfl.sync.down.b32 %r356, %r357, %r368, %r369, %r370;
	// end inline asm
	mov.b64 	%rd246, {%r351, %r356};
	mov.b64 	%fd43, %rd246;
	mov.b64 	{%r362, %r367}, %rd267;
	// begin inline asm
	shfl.sync.down.b32 %r361, %r362, %r368, %r369, %r370;
	// end inline asm
	// begin inline asm
	shfl.sync.down.b32 %r366, %r367, %r368, %r369, %r370;
	// end inline asm
	mov.b64 	%rd34, {%r361, %r366};
	setp.gt.s32 	%p179, %r310, 27;
	mov.u64 	%rd268, %rd267;
	mov.f64 	%fd302, %fd301;
	@%p179 bra 	$L__BB4_38;
	abs.f64 	%fd44, %fd301;
	abs.f64 	%fd45, %fd43;
	setp.lt.f64 	%p180, %fd44, %fd45;
	mov.u64 	%rd268, %rd34;
	mov.f64 	%fd302, %fd43;
	@%p180 bra 	$L__BB4_38;
	setp.lt.f64 	%p181, %fd45, %fd44;
	mov.u64 	%rd268, %rd267;
	mov.f64 	%fd302, %fd301;
	@%p181 bra 	$L__BB4_38;
	setp.lt.s64 	%p182, %rd267, %rd34;
	min.s64 	%rd268, %rd267, %rd34;
	selp.f64 	%fd302, %fd301, %fd43, %p182;
$L__BB4_38:
	mov.b64 	%rd247, %fd302;
	mov.b64 	{%r372, %r377}, %rd247;
	mov.b32 	%r388, 8;
	mov.b32 	%r389, 31;
	mov.b32 	%r390, -1;
	// begin inline asm
	shfl.sync.down.b32 %r371, %r372, %r388, %r389, %r390;
	// end inline asm
	// begin inline asm
	shfl.sync.down.b32 %r376, %r377, %r388, %r389, %r390;
	// end inline asm
	mov.b64 	%rd248, {%r371, %r376};
	mov.b64 	%fd48, %rd248;
	mov.b64 	{%r382, %r387}, %rd268;
	// begin inline asm
	shfl.sync.down.b32 %r381, %r382, %r388, %r389, %r390;
	// end inline asm
	// begin inline asm
	shfl.sync.down.b32 %r386, %r387, %r388, %r389, %r390;
	// end inline asm
	mov.b64 	%rd37, {%r381, %r386};
	setp.gt.s32 	%p183, %r310, 23;
	mov.u64 	%rd269, %rd268;
	mov.f64 	%fd303, %fd302;
	@%p183 bra 	$L__BB4_42;
	abs.f64 	%fd49, %fd302;
	abs.f64 	%fd50, %fd48;
	setp.lt.f64 	%p184, %fd49, %fd50;
	mov.u64 	%rd269, %rd37;
	mov.f64 	%fd303, %fd48;
	@%p184 bra 	$L__BB4_42;
	setp.lt.f64 	%p185, %fd50, %fd49;
	mov.u64 	%rd269, %rd268;
	mov.f64 	%fd303, %fd302;
	@%p185 bra 	$L__BB4_42;
	setp.lt.s64 	%p186, %rd268, %rd37;
	min.s64 	%rd269, %rd268, %rd37;
	selp.f64 	%fd303, %fd302, %fd48, %p186;
$L__BB4_42:
	mov.b64 	%rd249, %fd303;
	mov.b64 	{%r392, %r397}, %rd249;
	mov.b32 	%r408, 16;
	mov.b32 	%r409, 31;
	mov.b32 	%r410, -1;
	// begin inline asm
	shfl.sync.down.b32 %r391, %r392, %r408, %r409, %r410;
	// end inline asm
	// begin inline asm
	shfl.sync.down.b32 %r396, %r397, %r408, %r409, %r410;
	// end inline asm
	mov.b64 	%rd250, {%r391, %r396};
	mov.b64 	%fd53, %rd250;
	mov.b64 	{%r402, %r407}, %rd269;
	// begin inline asm
	shfl.sync.down.b32 %r401, %r402, %r408, %r409, %r410;
	// end inline asm
	// begin inline asm
	shfl.sync.down.b32 %r406, %r407, %r408, %r409, %r410;
	// end inline asm
	mov.b64 	%rd40, {%r401, %r406};
	setp.gt.s32 	%p187, %r310, 15;
	mov.u64 	%rd317, %rd269;
	mov.f64 	%fd351, %fd303;
	@%p187 bra 	$L__BB4_46;
	abs.f64 	%fd54, %fd303;
	abs.f64 	%fd55, %fd53;
	setp.lt.f64 	%p188, %fd54, %fd55;
	mov.u64 	%rd317, %rd40;
	mov.f64 	%fd351, %fd53;
	@%p188 bra 	$L__BB4_46;
	setp.lt.f64 	%p189, %fd55, %fd54;
	mov.u64 	%rd317, %rd269;
	mov.f64 	%fd351, %fd303;
	@%p189 bra 	$L__BB4_46;
	setp.lt.s64 	%p190, %rd269, %rd40;
	min.s64 	%rd317, %rd269, %rd40;
	selp.f64 	%fd351, %fd303, %fd53, %p190;
$L__BB4_46:
	setp.ne.s32 	%p191, %r310, 0;
	@%p191 bra 	$L__BB4_48;
	shr.u32 	%r411, %r5, 1;
	and.b32  	%r412, %r411, 496;
	mov.u32 	%r413, _ZN6thrust24THRUST_300001_SM_1000_NS8cuda_cub4core6detail5shmemE;
	add.s32 	%r414, %r413, %r412;
	st.shared.f64 	[%r414+8], %fd351;
	st.shared.u64 	[%r414+16], %rd317;
$L__BB4_48:
	bar.sync 	0;
	setp.ne.s32 	%p192, %r5, 0;
	@%p192 bra 	$L__BB4_208;
	ld.shared.f64 	%fd58, [_ZN6thrust24THRUST_300001_SM_1000_NS8cuda_cub4core6detail5shmemE+24];
	ld.shared.u64 	%rd43, [_ZN6thrust24THRUST_300001_SM_1000_NS8cuda_cub4core6detail5shmemE+32];
	abs.f64 	%fd59, %fd351;
	abs.f64 	%fd60, %fd58;
	setp.lt.f64 	%p193, %fd59, %fd60;
	mov.u64 	%rd271, %rd43;
	mov.f64 	%fd305, %fd58;
	@%p193 bra 	$L__BB4_52;
	setp.lt.f64 	%p194, %fd60, %fd59;
	mov.u64 	%rd271, %rd317;
	mov.f64 	%fd305, %fd351;
	@%p194 bra 	$L__BB4_52;
	setp.lt.s64 	%p195, %rd317, %rd43;
	min.s64 	%rd271, %rd317, %rd43;
	selp.f64 	%fd305, %fd351, %fd58, %p195;
$L__BB4_52:
	ld.shared.f64 	%fd63, [_ZN6thrust24THRUST_300001_SM_1000_NS8cuda_cub4core6detail5shmemE+40];
	ld.shared.u64 	%rd46, [_ZN6thrust24THRUST_300001_SM_1000_NS8cuda_cub4core6detail5shmemE+48];
	abs.f64 	%fd64, %fd305;
	abs.f64 	%fd65, %fd63;
	setp.lt.f64 	%p196, %fd64, %fd65;
	mov.u64 	%rd272, %rd46;
	mov.f64 	%fd306, %fd63;
	@%p196 bra 	$L__BB4_55;
	setp.lt.f64 	%p197, %fd65, %fd64;
	mov.u64 	%rd272, %rd271;
	mov.f64 	%fd306, %fd305;
	@%p197 bra 	$L__BB4_55;
	setp.lt.s64 	%p198, %rd271, %rd46;
	min.s64 	%rd272, %rd271, %rd46;
	selp.f64 	%fd306, %fd305, %fd63, %p198;
$L__BB4_55:
	ld.shared.f64 	%fd68, [_ZN6thrust24THRUST_300001_SM_1000_NS8cuda_cub4core6detail5shmemE+56];
	ld.shared.u64 	%rd49, [_ZN6thrust24THRUST_300001_SM_1000_NS8cuda_cub4core6detail5shmemE+64];
	abs.f64 	%fd69, %fd306;
	abs.f64 	%fd70, %fd68;
	setp.lt.f64 	%p199, %fd69, %fd70;
	mov.u64 	%rd273, %rd49;
	mov.f64 	%fd307, %fd68;
	@%p199 bra 	$L__BB4_58;
	setp.lt.f64 	%p200, %fd70, %fd69;
	mov.u64 	%rd273, %rd272;
	mov.f64 	%fd307, %fd306;
	@%p200 bra 	$L__BB4_58;
	setp.lt.s64 	%p201, %rd272, %rd49;
	min.s64 	%rd273, %rd272, %rd49;
	selp.f64 	%fd307, %fd306, %fd68, %p201;
$L__BB4_58:
	ld.shared.f64 	%fd73, [_ZN6thrust24THRUST_300001_SM_1000_NS8cuda_cub4core6detail5shmemE+72];
	ld.shared.u64 	%rd52, [_ZN6thrust24THRUST_300001_SM_1000_NS8cuda_cub4core6detail5shmemE+80];
	abs.f64 	%fd74, %fd307;
	abs.f64 	%fd75, %fd73;
	setp.lt.f64 	%p202, %fd74, %fd75;
	mov.u64 	%rd274, %rd52;
	mov.f64 	%fd308, %fd73;
	@%p202 bra 	$L__BB4_61;
	setp.lt.f64 	%p203, %fd75, %fd74;
	mov.u64 	%rd274, %rd273;
	mov.f64 	%fd308, %fd307;
	@%p203 bra 	$L__BB4_61;
	setp.lt.s64 	%p204, %rd273, %rd52;
	min.s64 	%rd274, %rd273, %rd52;
	selp.f64 	%fd308, %fd307, %fd73, %p204;
$L__BB4_61:
	ld.shared.f64 	%fd78, [_ZN6thrust24THRUST_300001_SM_1000_NS8cuda_cub4core6detail5shmemE+88];
	ld.shared.u64 	%rd55, [_ZN6thrust24THRUST_300001_SM_1000_NS8cuda_cub4core6detail5shmemE+96];
	abs.f64 	%fd79, %fd308;
	abs.f64 	%fd80, %fd78;
	setp.lt.f64 	%p205, %fd79, %fd80;
	mov.u64 	%rd275, %rd55;
	mov.f64 	%fd309, %fd78;
	@%p205 bra 	$L__BB4_64;
	setp.lt.f64 	%p206, %fd80, %fd79;
	mov.u64 	%rd275, %rd274;
	mov.f64 	%fd309, %fd308;
	@%p206 bra 	$L__BB4_64;
	setp.lt.s64 	%p207, %rd274, %rd55;
	min.s64 	%rd275, %rd274, %rd55;
	selp.f64 	%fd309, %fd308, %fd78, %p207;
$L__BB4_64:
	ld.shared.f64 	%fd83, [_ZN6thrust24THRUST_300001_SM_1000_NS8cuda_cub4core6detail5shmemE+104];
	ld.shared.u64 	%rd58, [_ZN6thrust24THRUST_300001_SM_1000_NS8cuda_cub4core6detail5shmemE+112];
	abs.f64 	%fd84, %fd309;
	abs.f64 	%fd85, %fd83;
	setp.lt.f64 	%p208, %fd84, %fd85;
	mov.u64 	%rd276, %rd58;
	mov.f64 	%fd310, %fd83;
	@%p208 bra 	$L__BB4_67;
	setp.lt.f64 	%p209, %fd85, %fd84;
	mov.u64 	%rd276, %rd275;
	mov.f64 	%fd310, %fd309;
	@%p209 bra 	$L__BB4_67;
	setp.lt.s64 	%p210, %rd275, %rd58;
	min.s64 	%rd276, %rd275, %rd58;
	selp.f64 	%fd310, %fd309, %fd83, %p210;
$L__BB4_67:
	ld.shared.f64 	%fd88, [_ZN6thrust24THRUST_300001_SM_1000_NS8cuda_cub4core6detail5shmemE+120];
	ld.shared.u64 	%rd61, [_ZN6thrust24THRUST_300001_SM_1000_NS8cuda_cub4core6detail5shmemE+128];
	abs.f64 	%fd89, %fd310;
	abs.f64 	%fd90, %fd88;
	setp.lt.f64 	%p211, %fd89, %fd90;
	mov.u64 	%rd317, %rd61;
	mov.f64 	%fd351, %fd88;
	@%p211 bra 	$L__BB4_208;
	setp.lt.f64 	%p212, %fd90, %fd89;
	mov.u64 	%rd317, %rd276;
	mov.f64 	%fd351, %fd310;
	@%p212 bra 	$L__BB4_208;
	setp.lt.s64 	%p213, %rd276, %rd61;
	min.s64 	%rd317, %rd276, %rd61;
	selp.f64 	%fd351, %fd310, %fd88, %p213;
	bra.uni 	$L__BB4_208;
$L__BB4_70:
	// begin inline asm
	mov.u32 %r197, %laneid;
	// end inline asm
	and.b32  	%r218, %r5, 992;
	add.s32 	%r219, %r218, 32;
	setp.gt.s32 	%p120, %r219, %r4;
	not.b32 	%r220, %r218;
	add.s32 	%r221, %r4, %r220;
	selp.b32 	%r216, %r221, 31, %p120;
	mov.b64 	%rd231, %fd298;
	mov.b64 	{%r199, %r204}, %rd231;
	mov.b32 	%r215, 1;
	mov.b32 	%r217, -1;
	// begin inline asm
	shfl.sync.down.b32 %r198, %r199, %r215, %r216, %r217;
	// end inline asm
	// begin inline asm
	shfl.sync.down.b32 %r203, %r204, %r215, %r216, %r217;
	// end inline asm
	mov.b64 	%rd232, {%r198, %r203};
	mov.b64 	%fd92, %rd232;
	mov.b64 	{%r209, %r214}, %rd264;
	// begin inline asm
	shfl.sync.down.b32 %r208, %r209, %r215, %r216, %r217;
	// end inline asm
	// begin inline asm
	shfl.sync.down.b32 %r213, %r214, %r215, %r216, %r217;
	// end inline asm
	mov.b64 	%rd63, {%r208, %r213};
	setp.ge.s32 	%p121, %r197, %r216;
	mov.u64 	%rd277, %rd264;
	mov.f64 	%fd311, %fd298;
	@%p121 bra 	$L__BB4_74;
	abs.f64 	%fd93, %fd298;
	abs.f64 	%fd94, %fd92;
	setp.lt.f64 	%p122, %fd93, %fd94;
	mov.u64 	%rd277, %rd63;
	mov.f64 	%fd311, %fd92;
	@%p122 bra 	$L__BB4_74;
	setp.lt.f64 	%p123, %fd94, %fd93;
	mov.u64 	%rd277, %rd264;
	mov.f64 	%fd311, %fd298;
	@%p123 bra 	$L__BB4_74;
	setp.lt.s64 	%p124, %rd264, %rd63;
	min.s64 	%rd277, %rd264, %rd63;
	selp.f64 	%fd311, %fd298, %fd92, %p124;
$L__BB4_74:
	mov.b64 	%rd233, %fd311;
	mov.b64 	{%r223, %r228}, %rd233;
	mov.b32 	%r239, 2;
	mov.b32 	%r241, -1;
	// begin inline asm
	shfl.sync.down.b32 %r222, %r223, %r239, %r216, %r241;
	// end inline asm
	// begin inline asm
	shfl.sync.down.b32 %r227, %r228, %r239, %r216, %r241;
	// end inline asm
	mov.b64 	%rd234, {%r222, %r227};
	mov.b64 	%fd97, %rd234;
	mov.b64 	{%r233, %r238}, %rd277;
	// begin inline asm
	shfl.sync.down.b32 %r232, %r233, %r239, %r216, %r241;
	// end inline asm
	// begin inline asm
	shfl.sync.down.b32 %r237, %r238, %r239, %r216, %r241;
	// end inline asm
	mov.b64 	%rd66, {%r232, %r237};
	add.s32 	%r242, %r197, 2;
	setp.gt.s32 	%p125, %r242, %r216;
	mov.u64 	%rd278, %rd277;
	mov.f64 	%fd312, %fd311;
	@%p125 bra 	$L__BB4_78;
	abs.f64 	%fd98, %fd311;
	abs.f64 	%fd99, %fd97;
	setp.lt.f64 	%p126, %fd98, %fd99;
	mov.u64 	%rd278, %rd66;
	mov.f64 	%fd312, %fd97;
	@%p126 bra 	$L__BB4_78;
	setp.lt.f64 	%p127, %fd99, %fd98;
	mov.u64 	%rd278, %rd277;
	mov.f64 	%fd312, %fd311;
	@%p127 bra 	$L__BB4_78;
	setp.lt.s64 	%p128, %rd277, %rd66;
	min.s64 	%rd278, %rd277, %rd66;
	selp.f64 	%fd312, %fd311, %fd97, %p128;
$L__BB4_78:
	mov.b64 	%rd235, %fd312;
	mov.b64 	{%r244, %r249}, %rd235;
	mov.b32 	%r260, 4;
	mov.b32 	%r262, -1;
	// begin inline asm
	shfl.sync.down.b32 %r243, %r244, %r260, %r216, %r262;
	// end inline asm
	// begin inline asm
	shfl.sync.down.b32 %r248, %r249, %r260, %r216, %r262;
	// end inline asm
	mov.b64 	%rd236, {%r243, %r248};
	mov.b64 	%fd102, %rd236;
	mov.b64 	{%r254, %r259}, %rd278;
	// begin inline asm
	shfl.sync.down.b32 %r253, %r254, %r260, %r216, %r262;
	// end inline asm
	// begin inline asm
	shfl.sync.down.b32 %r258, %r259, %r260, %r216, %r262;
	// end inline asm
	mov.b64 	%rd69, {%r253, %r258};
	add.s32 	%r263, %r197, 4;
	setp.gt.s32 	%p129, %r263, %r216;
	mov.u64 	%rd279, %rd278;
	mov.f64 	%fd313, %fd312;
	@%p129 bra 	$L__BB4_82;
	abs.f64 	%fd103, %fd312;
	abs.f64 	%fd104, %fd102;
	setp.lt.f64 	%p130, %fd103, %fd104;
	mov.u64 	%rd279, %rd69;
	mov.f64 	%fd313, %fd102;
	@%p130 bra 	$L__BB4_82;
	setp.lt.f64 	%p131, %fd104, %fd103;
	mov.u64 	%rd279, %rd278;
	mov.f64 	%fd313, %fd312;
	@%p131 bra 	$L__BB4_82;
	setp.lt.s64 	%p132, %rd278, %rd69;
	min.s64 	%rd279, %rd278, %rd69;
	selp.f64 	%fd313, %fd312, %fd102, %p132;
$L__BB4_82:
	mov.b64 	%rd237, %fd313;
	mov.b64 	{%r265, %r270}, %rd237;
	mov.b32 	%r281, 8;
	mov.b32 	%r283, -1;
	// begin inline asm
	shfl.sync.down.b32 %r264, %r265, %r281, %r216, %r283;
	// end inline asm
	// begin inline asm
	shfl.sync.down.b32 %r269, %r270, %r281, %r216, %r283;
	// end inline asm
	mov.b64 	%rd238, {%r264, %r269};
	mov.b64 	%fd107, %rd238;
	mov.b64 	{%r275, %r280}, %rd279;
	// begin inline asm
	shfl.sync.down.b32 %r274, %r275, %r281, %r216, %r283;
	// end inline asm
	// begin inline asm
	shfl.sync.down.b32 %r279, %r280, %r281, %r216, %r283;
	// end inline asm
	mov.b64 	%rd72, {%r274, %r279};
	add.s32 	%r284, %r197, 8;
	setp.gt.s32 	%p133, %r284, %r216;
	mov.u64 	%rd280, %rd279;
	mov.f64 	%fd314, %fd313;
	@%p133 bra 	$L__BB4_86;
	abs.f64 	%fd108, %fd313;
	abs.f64 	%fd109, %fd107;
	setp.lt.f64 	%p134, %fd108, %fd109;
	mov.u64 	%rd280, %rd72;
	mov.f64 	%fd314, %fd107;
	@%p134 bra 	$L__BB4_86;
	setp.lt.f64 	%p135, %fd109, %fd108;
	mov.u64 	%rd280, %rd279;
	mov.f64 	%fd314, %fd313;
	@%p135 bra 	$L__BB4_86;
	setp.lt.s64 	%p136, %rd279, %rd72;
	min.s64 	%rd280, %rd279, %rd72;
	selp.f64 	%fd314, %fd313, %fd107, %p136;
$L__BB4_86:
	mov.b64 	%rd239, %fd314;
	mov.b64 	{%r286, %r291}, %rd239;
	mov.b32 	%r302, 16;
	mov.b32 	%r304, -1;
	// begin inline asm
	shfl.sync.down.b32 %r285, %r286, %r302, %r216, %r304;
	// end inline asm
	// begin inline asm
	shfl.sync.down.b32 %r290, %r291, %r302, %r216, %r304;
	// end inline asm
	mov.b64 	%rd240, {%r285, %r290};
	mov.b64 	%fd112, %rd240;
	mov.b64 	{%r296, %r301}, %rd280;
	// begin inline asm
	shfl.sync.down.b32 %r295, %r296, %r302, %r216, %r304;
	// end inline asm
	// begin inline asm
	shfl.sync.down.b32 %r300, %r301, %r302, %r216, %r304;
	// end inline asm
	mov.b64 	%rd75, {%r295, %r300};
	add.s32 	%r305, %r197, 16;
	setp.gt.s32 	%p137, %r305, %r216;
	mov.u64 	%rd317, %rd280;
	mov.f64 	%fd351, %fd314;
	@%p137 bra 	$L__BB4_90;
	abs.f64 	%fd113, %fd314;
	abs.f64 	%fd114, %fd112;
	setp.lt.f64 	%p138, %fd113, %fd114;
	mov.u64 	%rd317, %rd75;
	mov.f64 	%fd351, %fd112;
	@%p138 bra 	$L__BB4_90;
	setp.lt.f64 	%p139, %fd114, %fd113;
	mov.u64 	%rd317, %rd280;
	mov.f64 	%fd351, %fd314;
	@%p139 bra 	$L__BB4_90;
	setp.lt.s64 	%p140, %rd280, %rd75;
	min.s64 	%rd317, %rd280, %rd75;
	selp.f64 	%fd351, %fd314, %fd112, %p140;
$L__BB4_90:
	setp.ne.s32 	%p141, %r197, 0;
	@%p141 bra 	$L__BB4_92;
	shr.u32 	%r306, %r5, 1;
	and.b32  	%r307, %r306, 496;
	mov.u32 	%r308, _ZN6thrust24THRUST_300001_SM_1000_NS8cuda_cub4core6detail5shmemE;
	add.s32 	%r309, %r308, %r307;
	st.shared.f64 	[%r309+8], %fd351;
	st.shared.u64 	[%r309+16], %rd317;
$L__BB4_92:
	bar.sync 	0;
	setp.ne.s32 	%p142, %r5, 0;
	@%p142 bra 	$L__BB4_208;
	setp.lt.s32 	%p143, %r4, 33;
	mov.f64 	%fd316, %fd351;
	mov.u64 	%rd282, %rd317;
	@%p143 bra 	$L__BB4_97;
	ld.shared.f64 	%fd117, [_ZN6thrust24THRUST_300001_SM_1000_NS8cuda_cub4core6detail5shmemE+24];
	ld.shared.u64 	%rd78, [_ZN6thrust24THRUST_300001_SM_1000_NS8cuda_cub4core6detail5shmemE+32];
	abs.f64 	%fd118, %fd351;
	abs.f64 	%fd119, %fd117;
	setp.lt.f64 	%p144, %fd118, %fd119;
	mov.f64 	%fd316, %fd117;
	mov.u64 	%rd282, %rd78;
	@%p144 bra 	$L__BB4_97;
	setp.lt.f64 	%p145, %fd119, %fd118;
	mov.f64 	%fd316, %fd351;
	mov.u64 	%rd282, %rd317;
	@%p145 bra 	$L__BB4_97;
	setp.lt.s64 	%p146, %rd317, %rd78;
	min.s64 	%rd282, %rd317, %rd78;
	selp.f64 	%fd316, %fd351, %fd117, %p146;
$L__BB4_97:
	setp.lt.s32 	%p147, %r4, 65;
	mov.f64 	%fd317, %fd316;
	mov.u64 	%rd283, %rd282;
	@%p147 bra 	$L__BB4_101;
	ld.shared.f64 	%fd122, [_ZN6thrust24THRUST_300001_SM_1000_NS8cuda_cub4core6detail5shmemE+40];
	ld.shared.u64 	%rd81, [_ZN6thrust24THRUST_300001_SM_1000_NS8cuda_cub4core6detail5shmemE+48];
	abs.f64 	%fd123, %fd316;
	abs.f64 	%fd124, %fd122;
	setp.lt.f64 	%p148, %fd123, %fd124;
	mov.f64 	%fd317, %fd122;
	mov.u64 	%rd283, %rd81;
	@%p148 bra 	$L__BB4_101;
	setp.lt.f64 	%p149, %fd124, %fd123;
	mov.f64 	%fd317, %fd316;
	mov.u64 	%rd283, %rd282;
	@%p149 bra 	$L__BB4_101;
	setp.lt.s64 	%p150, %rd282, %rd81;
	selp.f64 	%fd317, %fd316, %fd122, %p150;
	min.s64 	%rd283, %rd282, %rd81;
$L__BB4_101:
	setp.lt.s32 	%p151, %r4, 97;
	mov.f64 	%fd318, %fd317;
	mov.u64 	%rd284, %rd283;
	@%p151 bra 	$L__BB4_105;
	ld.shared.f64 	%fd127, [_ZN6thrust24THRUST_300001_SM_1000_NS8cuda_cub4core6detail5shmemE+56];
	ld.shared.u64 	%rd84, [_ZN6thrust24THRUST_300001_SM_1000_NS8cuda_cub4core6detail5shmemE+64];
	abs.f64 	%fd128, %fd317;
	abs.f64 	%fd129, %fd127;
	setp.lt.f64 	%p152, %fd128, %fd129;
	mov.f64 	%fd318, %fd127;
	mov.u64 	%rd284, %rd84;
	@%p152 bra 	$L__BB4_105;
	setp.lt.f64 	%p153, %fd129, %fd128;
	mov.f64 	%fd318, %fd317;
	mov.u64 	%rd284, %rd283;
	@%p153 bra 	$L__BB4_105;
	setp.lt.s64 	%p154, %rd283, %rd84;
	selp.f64 	%fd318, %fd317, %fd127, %p154;
	min.s64 	%rd284, %rd283, %rd84;
$L__BB4_105:
	setp.lt.s32 	%p155, %r4, 129;
	mov.f64 	%fd319, %fd318;
	mov.u64 	%rd285, %rd284;
	@%p155 bra 	$L__BB4_109;
	ld.shared.f64 	%fd132, [_ZN6thrust24THRUST_300001_SM_1000_NS8cuda_cub4core6detail5shmemE+72];
	ld.shared.u64 	%rd87, [_ZN6thrust24THRUST_300001_SM_1000_NS8cuda_cub4core6detail5shmemE+80];
	abs.f64 	%fd133, %fd318;
	abs.f64 	%fd134, %fd132;
	setp.lt.f64 	%p156, %fd133, %fd134;
	mov.f64 	%fd319, %fd132;
	mov.u64 	%rd285, %rd87;
	@%p156 bra 	$L__BB4_109;
	setp.lt.f64 	%p157, %fd134, %fd133;
	mov.f64 	%fd319, %fd318;
	mov.u64 	%rd285, %rd284;
	@%p157 bra 	$L__BB4_109;
	setp.lt.s64 	%p158, %rd284, %rd87;
	selp.f64 	%fd319, %fd318, %fd132, %p158;
	min.s64 	%rd285, %rd284, %rd87;
$L__BB4_109:
	setp.lt.s32 	%p159, %r4, 161;
	mov.f64 	%fd320, %fd319;
	mov.u64 	%rd286, %rd285;
	@%p159 bra 	$L__BB4_113;
	ld.shared.f64 	%fd137, [_ZN6thrust24THRUST_300001_SM_1000_NS8cuda_cub4core6detail5shmemE+88];
	ld.shared.u64 	%rd90, [_ZN6thrust24THRUST_300001_SM_1000_NS8cuda_cub4core6detail5shmemE+96];
	abs.f64 	%fd138, %fd319;
	abs.f64 	%fd139, %fd137;
	setp.lt.f64 	%p160, %fd138, %fd139;
	mov.f64 	%fd320, %fd137;
	mov.u64 	%rd286, %rd90;
	@%p160 bra 	$L__BB4_113;
	setp.lt.f64 	%p161, %fd139, %fd138;
	mov.f64 	%fd320, %fd319;
	mov.u64 	%rd286, %rd285;
	@%p161 bra 	$L__BB4_113;
	setp.lt.s64 	%p162, %rd285, %rd90;
	selp.f64 	%fd320, %fd319, %fd137, %p162;
	min.s64 	%rd286, %rd285, %rd90;
$L__BB4_113:
	setp.lt.s32 	%p163, %r4, 193;
	mov.f64 	%fd321, %fd320;
	mov.u64 	%rd287, %rd286;
	@%p163 bra 	$L__BB4_117;
	ld.shared.f64 	%fd142, [_ZN6thrust24THRUST_300001_SM_1000_NS8cuda_cub4core6detail5shmemE+104];
	ld.shared.u64 	%rd93, [_ZN6thrust24THRUST_300001_SM_1000_NS8cuda_cub4core6detail5shmemE+112];
	abs.f64 	%fd143, %fd320;
	abs.f64 	%fd144, %fd142;
	setp.lt.f64 	%p164, %fd143, %fd144;
	mov.f64 	%fd321, %fd142;
	mov.u64 	%rd287, %rd93;
	@%p164 bra 	$L__BB4_117;
	setp.lt.f64 	%p165, %fd144, %fd143;
	mov.f64 	%fd321, %fd320;
	mov.u64 	%rd287, %rd286;
	@%p165 bra 	$L__BB4_117;
	setp.lt.s64 	%p166, %rd286, %rd93;
	selp.f64 	%fd321, %fd320, %fd142, %p166;
	min.s64 	%rd287, %rd286, %rd93;
$L__BB4_117:
	setp.lt.s32 	%p167, %r4, 225;
	mov.u64 	%rd317, %rd287;
	mov.f64 	%fd351, %fd321;
	@%p167 bra 	$L__BB4_208;
	ld.shared.f64 	%fd147, [_ZN6thrust24THRUST_300001_SM_1000_NS8cuda_cub4core6detail5shmemE+120];
	ld.shared.u64 	%rd96, [_ZN6thrust24THRUST_300001_SM_1000_NS8cuda_cub4core6detail5shmemE+128];
	abs.f64 	%fd148, %fd321;
	abs.f64 	%fd149, %fd147;
	setp.lt.f64 	%p168, %fd148, %fd149;
	mov.u64 	%rd317, %rd96;
	mov.f64 	%fd351, %fd147;
	@%p168 bra 	$L__BB4_208;
	setp.lt.f64 	%p169, %fd149, %fd148;
	mov.u64 	%rd317, %rd287;
	mov.f64 	%fd351, %fd321;
	@%p169 bra 	$L__BB4_208;
	setp.lt.s64 	%p170, %rd287, %rd96;
	selp.f64 	%fd351, %fd321, %fd147, %p170;
	min.s64 	%rd317, %rd287, %rd96;
	bra.uni 	$L__BB4_208;
$L__BB4_121:
	mov.u32 	%r35, %tid.x;
	cvt.s64.s32 	%rd183, %r2;
	add.s64 	%rd98, %rd3, %rd183;
	cvt.u64.u32 	%rd99, %r35;
	add.s64 	%rd184, %rd99, %rd183;
	shl.b64 	%rd185, %rd184, 3;
	add.s64 	%rd186, %rd2, %rd185;
	ld.global.f64 	%fd274, [%rd186];
	add.s32 	%r69, %r35, 256;
	cvt.u64.u32 	%rd187, %r69;
	ld.global.f64 	%fd275, [%rd186+2048];
	add.s32 	%r70, %r35, 512;
	cvt.u64.u32 	%rd188, %r70;
	ld.global.f64 	%fd276, [%rd186+4096];
	add.s32 	%r71, %r35, 768;
	cvt.u64.u32 	%rd189, %r71;
	ld.global.f64 	%fd277, [%rd186+6144];
	or.b32  	%r72, %r35, 1024;
	cvt.u64.u32 	%rd100, %r72;
	add.s64 	%rd305, %rd98, %rd100;
	ld.global.f64 	%fd339, [%rd186+8192];
	abs.f64 	%fd278, %fd274;
	abs.f64 	%fd279, %fd275;
	setp.geu.f64 	%p2, %fd278, %fd279;
	selp.f64 	%fd280, %fd274, %fd275, %p2;
	selp.b64 	%rd190, %rd99, %rd187, %p2;
	abs.f64 	%fd281, %fd280;
	abs.f64 	%fd282, %fd276;
	setp.geu.f64 	%p3, %fd281, %fd282;
	selp.f64 	%fd283, %fd280, %fd276, %p3;
	selp.b64 	%rd191, %rd190, %rd188, %p3;
	abs.f64 	%fd284, %fd283;
	abs.f64 	%fd285, %fd277;
	setp.geu.f64 	%p4, %fd284, %fd285;
	selp.f64 	%fd152, %fd283, %fd277, %p4;
	selp.b64 	%rd102, %rd191, %rd189, %p4;
	abs.f64 	%fd153, %fd152;
	abs.f64 	%fd154, %fd339;
	setp.lt.f64 	%p5, %fd153, %fd154;
	@%p5 bra 	$L__BB4_123;
	setp.lt.f64 	%p6, %fd154, %fd153;
	setp.lt.u64 	%p7, %rd102, %rd100;
	or.pred  	%p8, %p6, %p7;
	selp.f64 	%fd339, %fd152, %fd339, %p8;
	add.s64 	%rd194, %rd98, %rd102;
	selp.b64 	%rd305, %rd194, %rd305, %p8;
$L__BB4_123:
	setp.le.s32 	%p9, %r66, %r3;
	@%p9 bra 	$L__BB4_164;
	setp.ne.s32 	%p10, %r35, 0;
	@%p10 bra 	$L__BB4_126;
	atom.global.add.u32 	%r73, [%rd1+4], 1280;
	add.s32 	%r74, %r73, %r3;
	st.shared.u32 	[_ZN6thrust24THRUST_300001_SM_1000_NS8cuda_cub4core6detail5shmemE+152], %r74;
$L__BB4_126:
	bar.sync 	0;
	ld.shared.u32 	%r427, [_ZN6thrust24THRUST_300001_SM_1000_NS8cuda_cub4core6detail5shmemE+152];
	add.s32 	%r75, %r427, 1280;
	setp.gt.s32 	%p11, %r75, %r66;
	@%p11 bra 	$L__BB4_141;
	mov.f64 	%fd323, %fd339;
	mov.u64 	%rd289, %rd305;
$L__BB4_128:
	cvt.s64.s32 	%rd195, %r427;
	add.s64 	%rd196, %rd99, %rd195;
	shl.b64 	%rd197, %rd196, 3;
	add.s64 	%rd198, %rd2, %rd197;
	add.s64 	%rd290, %rd196, %rd3;
	ld.global.f64 	%fd324, [%rd198];
	add.s64 	%rd291, %rd290, 256;
	ld.global.f64 	%fd325, [%rd198+2048];
	add.s64 	%rd292, %rd290, 512;
	ld.global.f64 	%fd326, [%rd198+4096];
	add.s64 	%rd293, %rd290, 768;
	ld.global.f64 	%fd327, [%rd198+6144];
	add.s64 	%rd305, %rd290, 1024;
	ld.global.f64 	%fd339, [%rd198+8192];
	abs.f64 	%fd163, %fd323;
	abs.f64 	%fd164, %fd324;
	setp.lt.f64 	%p12, %fd163, %fd164;
	@%p12 bra 	$L__BB4_130;
	setp.lt.f64 	%p13, %fd164, %fd163;
	setp.lt.s64 	%p14, %rd289, %rd290;
	or.pred  	%p15, %p13, %p14;
	selp.f64 	%fd324, %fd323, %fd324, %p15;
	selp.b64 	%rd290, %rd289, %rd290, %p15;
$L__BB4_130:
	abs.f64 	%fd167, %fd324;
	abs.f64 	%fd168, %fd325;
	setp.lt.f64 	%p16, %fd167, %fd168;
	@%p16 bra 	$L__BB4_132;
	setp.lt.f64 	%p17, %fd168, %fd167;
	setp.lt.s64 	%p18, %rd290, %rd291;
	or.pred  	%p19, %p17, %p18;
	selp.f64 	%fd325, %fd324, %fd325, %p19;
	selp.b64 	%rd291, %rd290, %rd291, %p19;
$L__BB4_132:
	abs.f64 	%fd171, %fd325;
	abs.f64 	%fd172, %fd326;
	setp.lt.f64 	%p20, %fd171, %fd172;
	@%p20 bra 	$L__BB4_134;
	setp.lt.f64 	%p21, %fd172, %fd171;
	setp.lt.s64 	%p22, %rd291, %rd292;
	or.pred  	%p23, %p21, %p22;
	selp.f64 	%fd326, %fd325, %fd326, %p23;
	selp.b64 	%rd292, %rd291, %rd292, %p23;
$L__BB4_134:
	abs.f64 	%fd175, %fd326;
	abs.f64 	%fd176, %fd327;
	setp.lt.f64 	%p24, %fd175, %fd176;
	@%p24 bra 	$L__BB4_136;
	setp.lt.f64 	%p25, %fd176, %fd175;
	setp.lt.s64 	%p26, %rd292, %rd293;
	or.pred  	%p27, %p25, %p26;
	selp.f64 	%fd327, %fd326, %fd327, %p27;
	selp.b64 	%rd293, %rd292, %rd293, %p27;
$L__BB4_136:
	abs.f64 	%fd179, %fd327;
	abs.f64 	%fd180, %fd339;
	setp.lt.f64 	%p28, %fd179, %fd180;
	@%p28 bra 	$L__BB4_138;
	setp.lt.f64 	%p29, %fd180, %fd179;
	setp.lt.s64 	%p30, %rd293, %rd305;
	or.pred  	%p31, %p29, %p30;
	selp.f64 	%fd339, %fd327, %fd339, %p31;
	selp.b64 	%rd305, %rd293, %rd305, %p31;
$L__BB4_138:
	setp.ne.s32 	%p32, %r35, 0;
	bar.sync 	0;
	@%p32 bra 	$L__BB4_140;
	atom.global.add.u32 	%r76, [%rd1+4], 1280;
	add.s32 	%r77, %r76, %r3;
	st.shared.u32 	[_ZN6thrust24THRUST_300001_SM_1000_NS8cuda_cub4core6detail5shmemE+152], %r77;
$L__BB4_140:
	bar.sync 	0;
	ld.shared.u32 	%r427, [_ZN6thrust24THRUST_300001_SM_1000_NS8cuda_cub4core6detail5shmemE+152];
	add.s32 	%r78, %r427, 1280;
	setp.le.s32 	%p33, %r78, %r66;
	mov.f64 	%fd323, %fd339;
	mov.u64 	%rd289, %rd305;
	@%p33 bra 	$L__BB4_128;
$L__BB4_141:
	setp.le.s32 	%p34, %r66, %r427;
	@%p34 bra 	$L__BB4_164;
	sub.s32 	%r40, %r66, %r427;
	setp.ge.s32 	%p35, %r35, %r40;
	@%p35 bra 	$L__BB4_164;
	not.b32 	%r79, %r35;
	add.s32 	%r80, %r66, %r79;
	sub.s32 	%r41, %r80, %r427;
	and.b32  	%r81, %r41, 768;
	setp.eq.s32 	%p36, %r81, 768;
	mov.u32 	%r431, %r35;
	@%p36 bra 	$L__BB4_149;
	add.s32 	%r429, %r35, %r427;
	shr.u32 	%r82, %r41, 8;
	add.s32 	%r83, %r82, 1;
	and.b32  	%r84, %r83, 3;
	neg.s32 	%r428, %r84;
	mov.u32 	%r431, %r35;
$L__BB4_145:
	.pragma "nounroll";
	mov.u64 	%rd122, %rd305;
	mov.f64 	%fd184, %fd339;
	cvt.s64.s32 	%rd200, %r429;
	add.s64 	%rd123, %rd3, %rd200;
	mul.wide.s32 	%rd201, %r429, 8;
	add.s64 	%rd202, %rd2, %rd201;
	ld.global.f64 	%fd185, [%rd202];
	abs.f64 	%fd186, %fd184;
	abs.f64 	%fd187, %fd185;
	setp.lt.f64 	%p37, %fd186, %fd187;
	mov.f64 	%fd339, %fd185;
	mov.u64 	%rd305, %rd123;
	@%p37 bra 	$L__BB4_148;
	setp.lt.f64 	%p38, %fd187, %fd186;
	mov.f64 	%fd339, %fd184;
	mov.u64 	%rd305, %rd122;
	@%p38 bra 	$L__BB4_148;
	setp.lt.s64 	%p39, %rd122, %rd123;
	selp.f64 	%fd339, %fd184, %fd185, %p39;
	min.s64 	%rd305, %rd122, %rd123;
$L__BB4_148:
	add.s32 	%r431, %r431, 256;
	add.s32 	%r429, %r429, 256;
	add.s32 	%r428, %r428, 1;
	setp.ne.s32 	%p40, %r428, 0;
	@%p40 bra 	$L__BB4_145;
$L__BB4_149:
	setp.lt.u32 	%p41, %r41, 768;
	@%p41 bra 	$L__BB4_164;
	add.s32 	%r432, %r431, %r427;
	add.s32 	%r435, %r432, 256;
	add.s32 	%r434, %r432, 512;
	add.s32 	%r433, %r432, 768;
	add.s64 	%rd128, %rd2, 4096;
$L__BB4_151:
	cvt.s64.s32 	%rd203, %r435;
	add.s64 	%rd130, %rd3, %rd203;
	cvt.s64.s32 	%rd204, %r434;
	add.s64 	%rd131, %rd3, %rd204;
	cvt.s64.s32 	%rd205, %r433;
	add.s64 	%rd132, %rd3, %rd205;
	cvt.s64.s32 	%rd206, %r432;
	mul.wide.s32 	%rd207, %r432, 8;
	add.s64 	%rd133, %rd128, %rd207;
	add.s64 	%rd134, %rd3, %rd206;
	ld.global.f64 	%fd193, [%rd133+-4096];
	abs.f64 	%fd194, %fd339;
	abs.f64 	%fd195, %fd193;
	setp.lt.f64 	%p42, %fd194, %fd195;
	mov.f64 	%fd335, %fd193;
	mov.u64 	%rd301, %rd134;
	@%p42 bra 	$L__BB4_154;
	setp.lt.f64 	%p43, %fd195, %fd194;
	mov.f64 	%fd335, %fd339;
	mov.u64 	%rd301, %rd305;
	@%p43 bra 	$L__BB4_154;
	setp.lt.s64 	%p44, %rd305, %rd134;
	selp.f64 	%fd335, %fd339, %fd193, %p44;
	min.s64 	%rd301, %rd305, %rd134;
$L__BB4_154:
	ld.global.f64 	%fd198, [%rd133+-2048];
	abs.f64 	%fd199, %fd335;
	abs.f64 	%fd200, %fd198;
	setp.lt.f64 	%p45, %fd199, %fd200;
	mov.f64 	%fd336, %fd198;
	mov.u64 	%rd302, %rd130;
	@%p45 bra 	$L__BB4_157;
	setp.lt.f64 	%p46, %fd200, %fd199;
	mov.f64 	%fd336, %fd335;
	mov.u64 	%rd302, %rd301;
	@%p46 bra 	$L__BB4_157;
	setp.lt.s64 	%p47, %rd301, %rd130;
	selp.f64 	%fd336, %fd335, %fd198, %p47;
	min.s64 	%rd302, %rd301, %rd130;
$L__BB4_157:
	ld.global.f64 	%fd203, [%rd133];
	abs.f64 	%fd204, %fd336;
	abs.f64 	%fd205, %fd203;
	setp.lt.f64 	%p48, %fd204, %fd205;
	mov.f64 	%fd337, %fd203;
	mov.u64 	%rd303, %rd131;
	@%p48 bra 	$L__BB4_160;
	setp.lt.f64 	%p49, %fd205, %fd204;
	mov.f64 	%fd337, %fd336;
	mov.u64 	%rd303, %rd302;
	@%p49 bra 	$L__BB4_160;
	setp.lt.s64 	%p50, %rd302, %rd131;
	selp.f64 	%fd337, %fd336, %fd203, %p50;
	min.s64 	%rd303, %rd302, %rd131;
$L__BB4_160:
	ld.global.f64 	%fd208, [%rd133+2048];
	abs.f64 	%fd209, %fd337;
	abs.f64 	%fd210, %fd208;
	setp.lt.f64 	%p51, %fd209, %fd210;
	mov.f64 	%fd339, %fd208;
	mov.u64 	%rd305, %rd132;
	@%p51 bra 	$L__BB4_163;
	setp.lt.f64 	%p52, %fd210, %fd209;
	mov.f64 	%fd339, %fd337;
	mov.u64 	%rd305, %rd303;
	@%p52 bra 	$L__BB4_163;
	setp.lt.s64 	%p53, %rd303, %rd132;
	selp.f64 	%fd339, %fd337, %fd208, %p53;
	min.s64 	%rd305, %rd303, %rd132;
$L__BB4_163:
	add.s32 	%r431, %r431, 1024;
	add.s32 	%r435, %r435, 1024;
	add.s32 	%r434, %r434, 1024;
	add.s32 	%r433, %r433, 1024;
	add.s32 	%r432, %r432, 1024;
	setp.lt.s32 	%p54, %r431, %r40;
	@%p54 bra 	$L__BB4_151;
$L__BB4_164:
	// begin inline asm
	mov.u32 %r85, %laneid;
	// end inline asm
	mov.b64 	%rd208, %fd339;
	mov.b64 	{%r87, %r92}, %rd208;
	mov.b32 	%r103, 1;
	mov.b32 	%r104, 31;
	mov.b32 	%r105, -1;
	// begin inline asm
	shfl.sync.down.b32 %r86, %r87, %r103, %r104, %r105;
	// end inline asm
	// begin inline asm
	shfl.sync.down.b32 %r91, %r92, %r103, %r104, %r105;
	// end inline asm
	mov.b64 	%rd209, {%r86, %r91};
	mov.b64 	%fd214, %rd209;
	mov.b64 	{%r97, %r102}, %rd305;
	// begin inline asm
	shfl.sync.down.b32 %r96, %r97, %r103, %r104, %r105;
	// end inline asm
	// begin inline asm
	shfl.sync.down.b32 %r101, %r102, %r103, %r104, %r105;
	// end inline asm
	mov.b64 	%rd144, {%r96, %r101};
	setp.gt.s32 	%p55, %r85, 30;
	mov.f64 	%fd340, %fd339;
	mov.u64 	%rd306, %rd305;
	@%p55 bra 	$L__BB4_168;
	abs.f64 	%fd215, %fd339;
	abs.f64 	%fd216, %fd214;
	setp.lt.f64 	%p56, %fd215, %fd216;
	mov.f64 	%fd340, %fd214;
	mov.u64 	%rd306, %rd144;
	@%p56 bra 	$L__BB4_168;
	setp.lt.f64 	%p57, %fd216, %fd215;
	mov.f64 	%fd340, %fd339;
	mov.u64 	%rd306, %rd305;
	@%p57 bra 	$L__BB4_168;
	setp.lt.s64 	%p58, %rd305, %rd144;
	selp.f64 	%fd340, %fd339, %fd214, %p58;
	min.s64 	%rd306, %rd305, %rd144;
$L__BB4_168:
	mov.b64 	%rd210, %fd340;
	mov.b64 	{%r107, %r112}, %rd210;
	mov.b32 	%r123, 2;
	mov.b32 	%r124, 31;
	mov.b32 	%r125, -1;
	// begin inline asm
	shfl.sync.down.b32 %r106, %r107, %r123, %r124, %r125;
	// end inline asm
	// begin inline asm
	shfl.sync.down.b32 %r111, %r112, %r123, %r124, %r125;
	// end inline asm
	mov.b64 	%rd211, {%r106, %r111};
	mov.b64 	%fd219, %rd211;
	mov.b64 	{%r117, %r122}, %rd306;
	// begin inline asm
	shfl.sync.down.b32 %r116, %r117, %r123, %r124, %r125;
	// end inline asm
	// begin inline asm
	shfl.sync.down.b32 %r121, %r122, %r123, %r124, %r125;
	// end inline asm
	mov.b64 	%rd147, {%r116, %r121};
	setp.gt.s32 	%p59, %r85, 29;
	mov.f64 	%fd341, %fd340;
	mov.u64 	%rd307, %rd306;
	@%p59 bra 	$L__BB4_172;
	abs.f64 	%fd220, %fd340;
	abs.f64 	%fd221, %fd219;
	setp.lt.f64 	%p60, %fd220, %fd221;
	mov.f64 	%fd341, %fd219;
	mov.u64 	%rd307, %rd147;
	@%p60 bra 	$L__BB4_172;
	setp.lt.f64 	%p61, %fd221, %fd220;
	mov.f64 	%fd341, %fd340;
	mov.u64 	%rd307, %rd306;
	@%p61 bra 	$L__BB4_172;
	setp.lt.s64 	%p62, %rd306, %rd147;
	selp.f64 	%fd341, %fd340, %fd219, %p62;
	min.s64 	%rd307, %rd306, %rd147;
$L__BB4_172:
	mov.b64 	%rd212, %fd341;
	mov.b64 	{%r127, %r132}, %rd212;
	mov.b32 	%r143, 4;
	mov.b32 	%r144, 31;
	mov.b32 	%r145, -1;
	// begin inline asm
	shfl.sync.down.b32 %r126, %r127, %r143, %r144, %r145;
	// end inline asm
	// begin inline asm
	shfl.sync.down.b32 %r131, %r132, %r143, %r144, %r145;
	// end inline asm
	mov.b64 	%rd213, {%r126, %r131};
	mov.b64 	%fd224, %rd213;
	mov.b64 	{%r137, %r142}, %rd307;
	// begin inline asm
	shfl.sync.down.b32 %r136, %r137, %r143, %r144, %r145;
	// end inline asm
	// begin inline asm
	shfl.sync.down.b32 %r141, %r142, %r143, %r144, %r145;
	// end inline asm
	mov.b64 	%rd150, {%r136, %r141};
	setp.gt.s32 	%p63, %r85, 27;
	mov.f64 	%fd342, %fd341;
	mov.u64 	%rd308, %rd307;
	@%p63 bra 	$L__BB4_176;
	abs.f64 	%fd225, %fd341;
	abs.f64 	%fd226, %fd224;
	setp.lt.f64 	%p64, %fd225, %fd226;
	mov.f64 	%fd342, %fd224;
	mov.u64 	%rd308, %rd150;
	@%p64 bra 	$L__BB4_176;
	setp.lt.f64 	%p65, %fd226, %fd225;
	mov.f64 	%fd342, %fd341;
	mov.u64 	%rd308, %rd307;
	@%p65 bra 	$L__BB4_176;
	setp.lt.s64 	%p66, %rd307, %rd150;
	selp.f64 	%fd342, %fd341, %fd224, %p66;
	min.s64 	%rd308, %rd307, %rd150;
$L__BB4_176:
	mov.b64 	%rd214, %fd342;
	mov.b64 	{%r147, %r152}, %rd214;
	mov.b32 	%r163, 8;
	mov.b32 	%r164, 31;
	mov.b32 	%r165, -1;
	// begin inline asm
	shfl.sync.down.b32 %r146, %r147, %r163, %r164, %r165;
	// end inline asm
	// begin inline asm
	shfl.sync.down.b32 %r151, %r152, %r163, %r164, %r165;
	// end inline asm
	mov.b64 	%rd215, {%r146, %r151};
	mov.b64 	%fd229, %rd215;
	mov.b64 	{%r157, %r162}, %rd308;
	// begin inline asm
	shfl.sync.down.b32 %r156, %r157, %r163, %r164, %r165;
	// end inline asm
	// begin inline asm
	shfl.sync.down.b32 %r161, %r162, %r163, %r164, %r165;
	// end inline asm
	mov.b64 	%rd153, {%r156, %r161};
	setp.gt.s32 	%p67, %r85, 23;
	mov.f64 	%fd343, %fd342;
	mov.u64 	%rd309, %rd308;
	@%p67 bra 	$L__BB4_180;
	abs.f64 	%fd230, %fd342;
	abs.f64 	%fd231, %fd229;
	setp.lt.f64 	%p68, %fd230, %fd231;
	mov.f64 	%fd343, %fd229;
	mov.u64 	%rd309, %rd153;
	@%p68 bra 	$L__BB4_180;
	setp.lt.f64 	%p69, %fd231, %fd230;
	mov.f64 	%fd343, %fd342;
	mov.u64 	%rd309, %rd308;
	@%p69 bra 	$L__BB4_180;
	setp.lt.s64 	%p70, %rd308, %rd153;
	selp.f64 	%fd343, %fd342, %fd229, %p70;
	min.s64 	%rd309, %rd308, %rd153;
$L__BB4_180:
	mov.b64 	%rd216, %fd343;
	mov.b64 	{%r167, %r172}, %rd216;
	mov.b32 	%r183, 16;
	mov.b32 	%r184, 31;
	mov.b32 	%r185, -1;
	// begin inline asm
	shfl.sync.down.b32 %r166, %r167, %r183, %r184, %r185;
	// end inline asm
	// begin inline asm
	shfl.sync.down.b32 %r171, %r172, %r183, %r184, %r185;
	// end inline asm
	mov.b64 	%rd217, {%r166, %r171};
	mov.b64 	%fd234, %rd217;
	mov.b64 	{%r177, %r182}, %rd309;
	// begin inline asm
	shfl.sync.down.b32 %r176, %r177, %r183, %r184, %r185;
	// end inline asm
	// begin inline asm
	shfl.sync.down.b32 %r181, %r182, %r183, %r184, %r185;
	// end inline asm
	mov.b64 	%rd156, {%r176, %r181};
	setp.gt.s32 	%p71, %r85, 15;
	mov.f64 	%fd351, %fd343;
	mov.u64 	%rd317, %rd309;
	@%p71 bra 	$L__BB4_184;
	abs.f64 	%fd235, %fd343;
	abs.f64 	%fd236, %fd234;
	setp.lt.f64 	%p72, %fd235, %fd236;
	mov.f64 	%fd351, %fd234;
	mov.u64 	%rd317, %rd156;
	@%p72 bra 	$L__BB4_184;
	setp.lt.f64 	%p73, %fd236, %fd235;
	mov.f64 	%fd351, %fd343;
	mov.u64 	%rd317, %rd309;
	@%p73 bra 	$L__BB4_184;
	setp.lt.s64 	%p74, %rd309, %rd156;
	selp.f64 	%fd351, %fd343, %fd234, %p74;
	min.s64 	%rd317, %rd309, %rd156;
$L__BB4_184:
	setp.ne.s32 	%p75, %r85, 0;
	@%p75 bra 	$L__BB4_186;
	shr.u32 	%r186, %r35, 1;
	and.b32  	%r187, %r186, 496;
	mov.u32 	%r188, _ZN6thrust24THRUST_300001_SM_1000_NS8cuda_cub4core6detail5shmemE;
	add.s32 	%r189, %r188, %r187;
	st.shared.f64 	[%r189+8], %fd351;
	st.shared.u64 	[%r189+16], %rd317;
$L__BB4_186:
	bar.sync 	0;
	setp.ne.s32 	%p76, %r35, 0;
	@%p76 bra 	$L__BB4_208;
	ld.shared.f64 	%fd239, [_ZN6thrust24THRUST_300001_SM_1000_NS8cuda_cub4core6detail5shmemE+24];
	ld.shared.u64 	%rd159, [_ZN6thrust24THRUST_300001_SM_1000_NS8cuda_cub4core6detail5shmemE+32];
	abs.f64 	%fd240, %fd351;
	abs.f64 	%fd241, %fd239;
	setp.lt.f64 	%p77, %fd240, %fd241;
	mov.f64 	%fd345, %fd239;
	mov.u64 	%rd311, %rd159;
	@%p77 bra 	$L__BB4_190;
	setp.lt.f64 	%p78, %fd241, %fd240;
	mov.f64 	%fd345, %fd351;
	mov.u64 	%rd311, %rd317;
	@%p78 bra 	$L__BB4_190;
	setp.lt.s64 	%p79, %rd317, %rd159;
	selp.f64 	%fd345, %fd351, %fd239, %p79;
	min.s64 	%rd311, %rd317, %rd159;
$L__BB4_190:
	ld.shared.f64 	%fd244, [_ZN6thrust24THRUST_300001_SM_1000_NS8cuda_cub4core6detail5shmemE+40];
	ld.shared.u64 	%rd162, [_ZN6thrust24THRUST_300001_SM_1000_NS8cuda_cub4core6detail5shmemE+48];
	abs.f64 	%fd245, %fd345;
	abs.f64 	%fd246, %fd244;
	setp.lt.f64 	%p80, %fd245, %fd246;
	mov.f64 	%fd346, %fd244;
	mov.u64 	%rd312, %rd162;
	@%p80 bra 	$L__BB4_193;
	setp.lt.f64 	%p81, %fd246, %fd245;
	mov.f64 	%fd346, %fd345;
	mov.u64 	%rd312, %rd311;
	@%p81 bra 	$L__BB4_193;
	setp.lt.s64 	%p82, %rd311, %rd162;
	selp.f64 	%fd346, %fd345, %fd244, %p82;
	min.s64 	%rd312, %rd311, %rd162;
$L__BB4_193:
	ld.shared.f64 	%fd249, [_ZN6thrust24THRUST_300001_SM_1000_NS8cuda_cub4core6detail5shmemE+56];
	ld.shared.u64 	%rd165, [_ZN6thrust24THRUST_300001_SM_1000_NS8cuda_cub4core6detail5shmemE+64];
	abs.f64 	%fd250, %fd346;
	abs.f64 	%fd251, %fd249;
	setp.lt.f64 	%p83, %fd250, %fd251;
	mov.f64 	%fd347, %fd249;
	mov.u64 	%rd313, %rd165;
	@%p83 bra 	$L__BB4_196;
	setp.lt.f64 	%p84, %fd251, %fd250;
	mov.f64 	%fd347, %fd346;
	mov.u64 	%rd313, %rd312;
	@%p84 bra 	$L__BB4_196;
	setp.lt.s64 	%p85, %rd312, %rd165;
	selp.f64 	%fd347, %fd346, %fd249, %p85;
	min.s64 	%rd313, %rd312, %rd165;
$L__BB4_196:
	ld.shared.f64 	%fd254, [_ZN6thrust24THRUST_300001_SM_1000_NS8cuda_cub4core6detail5shmemE+72];
	ld.shared.u64 	%rd168, [_ZN6thrust24THRUST_300001_SM_1000_NS8cuda_cub4core6detail5shmemE+80];
	abs.f64 	%fd255, %fd347;
	abs.f64 	%fd256, %fd254;
	setp.lt.f64 	%p86, %fd255, %fd256;
	mov.f64 	%fd348, %fd254;
	mov.u64 	%rd314, %rd168;
	@%p86 bra 	$L__BB4_199;
	setp.lt.f64 	%p87, %fd256, %fd255;
	mov.f64 	%fd348, %fd347;
	mov.u64 	%rd314, %rd313;
	@%p87 bra 	$L__BB4_199;
	setp.lt.s64 	%p88, %rd313, %rd168;
	selp.f64 	%fd348, %fd347, %fd254, %p88;
	min.s64 	%rd314, %rd313, %rd168;
$L__BB4_199:
	ld.shared.f64 	%fd259, [_ZN6thrust24THRUST_300001_SM_1000_NS8cuda_cub4core6detail5shmemE+88];
	ld.shared.u64 	%rd171, [_ZN6thrust24THRUST_300001_SM_1000_NS8cuda_cub4core6detail5shmemE+96];
	abs.f64 	%fd260, %fd348;
	abs.f64 	%fd261, %fd259;
	setp.lt.f64 	%p89, %fd260, %fd261;
	mov.f64 	%fd349, %fd259;
	mov.u64 	%rd315, %rd171;
	@%p89 bra 	$L__BB4_202;
	setp.lt.f64 	%p90, %fd261, %fd260;
	mov.f64 	%fd349, %fd348;
	mov.u64 	%rd315, %rd314;
	@%p90 bra 	$L__BB4_202;
	setp.lt.s64 	%p91, %rd314, %rd171;
	selp.f64 	%fd349, %fd348, %fd259, %p91;
	min.s64 	%rd315, %rd314, %rd171;
$L__BB4_202:
	ld.shared.f64 	%fd264, [_ZN6thrust24THRUST_300001_SM_1000_NS8cuda_cub4core6detail5shmemE+104];
	ld.shared.u64 	%rd174, [_ZN6thrust24THRUST_300001_SM_1000_NS8cuda_cub4core6detail5shmemE+112];
	abs.f64 	%fd265, %fd349;
	abs.f64 	%fd266, %fd264;
	setp.lt.f64 	%p92, %fd265, %fd266;
	mov.f64 	%fd350, %fd264;
	mov.u64 	%rd316, %rd174;
	@%p92 bra 	$L__BB4_205;
	setp.lt.f64 	%p93, %fd266, %fd265;
	mov.f64 	%fd350, %fd349;
	mov.u64 	%rd316, %rd315;
	@%p93 bra 	$L__BB4_205;
	setp.lt.s64 	%p94, %rd315, %rd174;
	selp.f64 	%fd350, %fd349, %fd264, %p94;
	min.s64 	%rd316, %rd315, %rd174;
$L__BB4_205:
	ld.shared.f64 	%fd269, [_ZN6thrust24THRUST_300001_SM_1000_NS8cuda_cub4core6detail5shmemE+120];
	ld.shared.u64 	%rd177, [_ZN6thrust24THRUST_300001_SM_1000_NS8cuda_cub4core6detail5shmemE+128];
	abs.f64 	%fd270, %fd350;
	abs.f64 	%fd271, %fd269;
	setp.lt.f64 	%p95, %fd270, %fd271;
	mov.u64 	%rd317, %rd177;
	mov.f64 	%fd351, %fd269;
	@%p95 bra 	$L__BB4_208;
	setp.lt.f64 	%p96, %fd271, %fd270;
	mov.u64 	%rd317, %rd316;
	mov.f64 	%fd351, %fd350;
	@%p96 bra 	$L__BB4_208;
	setp.lt.s64 	%p97, %rd316, %rd177;
	selp.f64 	%fd351, %fd350, %fd269, %p97;
	min.s64 	%rd317, %rd316, %rd177;
$L__BB4_208:
	mov.u32 	%r415, %tid.x;
	setp.ne.s32 	%p214, %r415, 0;
	@%p214 bra 	$L__BB4_210;
	ld.param.u64 	%rd254, [_ZN6thrust24THRUST_300001_SM_1000_NS8cuda_cub4core6detail13_kernel_agentINS1_8__reduce11ReduceAgentINS0_12zip_iteratorIN4cuda3std3__45tupleIJNS0_10device_ptrIdEENS0_17counting_iteratorIlNS0_11use_defaultESF_SF_EEEEEEEPNSB_IJdlEEESJ_iNS1_9__extrema9arg_max_fIdl11_comparatorEEEEJSI_SK_iN3cub18CUB_300001_SM_100013GridEvenShareIiEENSR_9GridQueueIjEESO_EEEvDpT0__param_1];
	cvta.to.global.u64 	%rd251, %rd254;
	mul.wide.u32 	%rd252, %r1, 16;
	add.s64 	%rd253, %rd251, %rd252;
	st.global.f64 	[%rd253], %fd351;
	st.global.u64 	[%rd253+8], %rd317;
$L__BB4_210:
	ret;

}
	// .globl	_ZN6thrust24THRUST_300001_SM_1000_NS8cuda_cub4core6detail13_kernel_agentINS1_8__reduce10DrainAgentIiEEJN3cub18CUB_300001_SM_10009GridQueueIjEEiEEEvDpT0_
.visible .entry _ZN6thrust24THRUST_300001_SM_1000_NS8cuda_cub4core6detail13_kernel_agentINS1_8__reduce10DrainAgentIiEEJN3cub18CUB_300001_SM_10009GridQueueIjEEiEEEvDpT0_(
	.param .align 8 .b8 _ZN6thrust24THRUST_300001_SM_1000_NS8cuda_cub4core6detail13_kernel_agentINS1_8__reduce10DrainAgentIiEEJN3cub18CUB_300001_SM_10009GridQueueIjEEiEEEvDpT0__param_0[8],
	.param .u32 _ZN6thrust24THRUST_300001_SM_1000_NS8cuda_cub4core6detail13_kernel_agentINS1_8__reduce10DrainAgentIiEEJN3cub18CUB_300001_SM_10009GridQueueIjEEiEEEvDpT0__param_1
)
.maxntid 1
{
	.reg .b32 	%r<3>;
	.reg .b64 	%rd<3>;

	ld.param.u64 	%rd1, [_ZN6thrust24THRUST_300001_SM_1000_NS8cuda_cub4core6detail13_kernel_agentINS1_8__reduce10DrainAgentIiEEJN3cub18CUB_300001_SM_10009GridQueueIjEEiEEEvDpT0__param_0];
	ld.param.u32 	%r1, [_ZN6thrust24THRUST_300001_SM_1000_NS8cuda_cub4core6detail13_kernel_agentINS1_8__reduce10DrainAgentIiEEJN3cub18CUB_300001_SM_10009GridQueueIjEEiEEEvDpT0__param_1];
	cvta.to.global.u64 	%rd2, %rd1;
	st.global.u32 	[%rd2], %r1;
	mov.b32 	%r2, 0;
	st.global.u32 	[%rd2+4], %r2;
	ret;

}
	// .globl	_ZN6thrust24THRUST_300001_SM_1000_NS8cuda_cub4core6detail13_kernel_agentINS1_8__reduce11ReduceAgentIPN4cuda3std3__45tupleIJdlEEESC_SB_iNS1_9__extrema9arg_max_fIdl11_comparatorEEEEJSC_SC_iSG_EEEvDpT0_
.visible .entry _ZN6thrust24THRUST_300001_SM_1000_NS8cuda_cub4core6detail13_kernel_agentINS1_8__reduce11ReduceAgentIPN4cuda3std3__45tupleIJdlEEESC_SB_iNS1_9__extrema9arg_max_fIdl11_comparatorEEEEJSC_SC_iSG_EEEvDpT0_(
	.param .u64 .ptr .align 1 _ZN6thrust24THRUST_300001_SM_1000_NS8cuda_cub4core6detail13_kernel_agentINS1_8__reduce11ReduceAgentIPN4cuda3std3__45tupleIJdlEEESC_SB_iNS1_9__extrema9arg_max_fIdl11_comparatorEEEEJSC_SC_iSG_EEEvDpT0__param_0,
	.param .u64 .ptr .align 1 _ZN6thrust24THRUST_300001_SM_1000_NS8cuda_cub4core6detail13_kernel_agentINS1_8__reduce11ReduceAgentIPN4cuda3std3__45tupleIJdlEEESC_SB_iNS1_9__extrema9arg_max_fIdl11_comparatorEEEEJSC_SC_iSG_EEEvDpT0__param_1,
	.param .u32 _ZN6thrust24THRUST_300001_SM_1000_NS8cuda_cub4core6detail13_kernel_agentINS1_8__reduce11ReduceAgentIPN4cuda3std3__45tupleIJdlEEESC_SB_iNS1_9__extrema9arg_max_fIdl11_comparatorEEEEJSC_SC_iSG_EEEvDpT0__param_2,
	.param .align 1 .b8 _ZN6thrust24THRUST_300001_SM_1000_NS8cuda_cub4core6detail13_kernel_agentINS1_8__reduce11ReduceAgentIPN4cuda3std3__45tupleIJdlEEESC_SB_iNS1_9__extrema9arg_max_fIdl11_comparatorEEEEJSC_SC_iSG_EEEvDpT0__param_3[1]
)
.maxntid 256
{
	.reg .pred 	%p<222>;
	.reg .b32 	%r<390>;
	.reg .b64 	%rd<395>;
	.reg .b64 	%fd<358>;

	ld.param.u32 	%r37, [_ZN6thrust24THRUST_300001_SM_1000_NS8cuda_cub4core6detail13_kernel_agentINS1_8__reduce11ReduceAgentIPN4cuda3std3__45tupleIJdlEEESC_SB_iNS1_9__extrema9arg_max_fIdl11_comparatorEEEEJSC_SC_iSG_EEEvDpT0__param_2];
	setp.eq.s32 	%p1, %r37, 0;
	@%p1 bra 	$L__BB6_211;
	setp.gt.s32 	%p2, %r37, 1279;
	@%p2 bra 	$L__BB6_121;
	mov.u32 	%r1, %tid.x;
	setp.ge.s32 	%p105, %r1, %r37;
	mov.f64 	%fd301, 0d0000000000000000;
	mov.b64 	%rd337, 0;
	mov.u32 	%r380, %r1;
	@%p105 bra 	$L__BB6_4;
	ld.param.u64 	%rd323, [_ZN6thrust24THRUST_300001_SM_1000_NS8cuda_cub4core6detail13_kernel_agentINS1_8__reduce11ReduceAgentIPN4cuda3std3__45tupleIJdlEEESC_SB_iNS1_9__extrema9arg_max_fIdl11_comparatorEEEEJSC_SC_iSG_EEEvDpT0__param_0];
	mul.wide.u32 	%rd273, %r1, 16;
	add.s64 	%rd270, %rd323, %rd273;
	// begin inline asm
	ld.global.nc.u64 %rd269, [%rd270];
	// end inline asm
	add.s64 	%rd272, %rd270, 8;
	// begin inline asm
	ld.global.nc.u64 %rd337, [%rd272];
	// end inline asm
	mov.b64 	%fd301, %rd269;
	add.s32 	%r380, %r1, 256;
$L__BB6_4:
	setp.ge.s32 	%p106, %r380, %r37;
	@%p106 bra 	$L__BB6_25;
	not.b32 	%r153, %r380;
	add.s32 	%r4, %r37, %r153;
	and.b32  	%r154, %r4, 768;
	setp.eq.s32 	%p107, %r154, 768;
	@%p107 bra 	$L__BB6_11;
	ld.param.u64 	%rd324, [_ZN6thrust24THRUST_300001_SM_1000_NS8cuda_cub4core6detail13_kernel_agentINS1_8__reduce11ReduceAgentIPN4cuda3std3__45tupleIJdlEEESC_SB_iNS1_9__extrema9arg_max_fIdl11_comparatorEEEEJSC_SC_iSG_EEEvDpT0__param_0];
	mul.wide.u32 	%rd275, %r380, 16;
	add.s64 	%rd328, %rd324, %rd275;
	shr.u32 	%r155, %r4, 8;
	add.s32 	%r156, %r155, 1;
	and.b32  	%r157, %r156, 3;
	neg.s32 	%r378, %r157;
$L__BB6_7:
	.pragma "nounroll";
	mov.u64 	%rd5, %rd337;
	mov.f64 	%fd3, %fd301;
	// begin inline asm
	ld.global.nc.u64 %rd276, [%rd328];
	// end inline asm
	add.s64 	%rd279, %rd328, 8;
	// begin inline asm
	ld.global.nc.u64 %rd278, [%rd279];
	// end inline asm
	mov.b64 	%fd4, %rd276;
	abs.f64 	%fd5, %fd3;
	abs.f64 	%fd6, %fd4;
	setp.lt.f64 	%p108, %fd5, %fd6;
	mov.u64 	%rd337, %rd278;
	mov.f64 	%fd301, %fd4;
	@%p108 bra 	$L__BB6_10;
	setp.lt.f64 	%p109, %fd6, %fd5;
	mov.u64 	%rd337, %rd5;
	mov.f64 	%fd301, %fd3;
	@%p109 bra 	$L__BB6_10;
	setp.lt.s64 	%p110, %rd5, %rd278;
	min.s64 	%rd337, %rd5, %rd278;
	selp.f64 	%fd301, %fd3, %fd4, %p110;
$L__BB6_10:
	add.s32 	%r380, %r380, 256;
	add.s64 	%rd328, %rd328, 4096;
	add.s32 	%r378, %r378, 1;
	setp.ne.s32 	%p111, %r378, 0;
	@%p111 bra 	$L__BB6_7;
$L__BB6_11:
	setp.lt.u32 	%p112, %r4, 768;
	@%p112 bra 	$L__BB6_25;
$L__BB6_12:
	ld.param.u64 	%rd325, [_ZN6thrust24THRUST_300001_SM_1000_NS8cuda_cub4core6detail13_kernel_agentINS1_8__reduce11ReduceAgentIPN4cuda3std3__45tupleIJdlEEESC_SB_iNS1_9__extrema9arg_max_fIdl11_comparatorEEEEJSC_SC_iSG_EEEvDpT0__param_0];
	mul.wide.s32 	%rd284, %r380, 16;
	add.s64 	%rd281, %rd325, %rd284;
	// begin inline asm
	ld.global.nc.u64 %rd280, [%rd281];
	// end inline asm
	add.s64 	%rd283, %rd281, 8;
	// begin inline asm
	ld.global.nc.u64 %rd282, [%rd283];
	// end inline asm
	mov.b64 	%fd12, %rd280;
	abs.f64 	%fd13, %fd301;
	abs.f64 	%fd14, %fd12;
	setp.lt.f64 	%p113, %fd13, %fd14;
	mov.u64 	%rd334, %rd282;
	mov.f64 	%fd298, %fd12;
	@%p113 bra 	$L__BB6_15;
	setp.lt.f64 	%p114, %fd14, %fd13;
	mov.u64 	%rd334, %rd337;
	mov.f64 	%fd298, %fd301;
	@%p114 bra 	$L__BB6_15;
	setp.lt.s64 	%p115, %rd337, %rd282;
	min.s64 	%rd334, %rd337, %rd282;
	selp.f64 	%fd298, %fd301, %fd12, %p115;
$L__BB6_15:
	add.s64 	%rd286, %rd281, 4096;
	// begin inline asm
	ld.global.nc.u64 %rd285, [%rd286];
	// end inline asm
	add.s64 	%rd288, %rd281, 4104;
	// begin inline asm
	ld.global.nc.u64 %rd287, [%rd288];
	// end inline asm
	mov.b64 	%fd17, %rd285;
	abs.f64 	%fd18, %fd298;
	abs.f64 	%fd19, %fd17;
	setp.lt.f64 	%p116, %fd18, %fd19;
	mov.u64 	%rd335, %rd287;
	mov.f64 	%fd299, %fd17;
	@%p116 bra 	$L__BB6_18;
	setp.lt.f64 	%p117, %fd19, %fd18;
	mov.u64 	%rd335, %rd334;
	mov.f64 	%fd299, %fd298;
	@%p117 bra 	$L__BB6_18;
	setp.lt.s64 	%p118, %rd334, %rd287;
	min.s64 	%rd335, %rd334, %rd287;
	selp.f64 	%fd299, %fd298, %fd17, %p118;
$L__BB6_18:
	add.s64 	%rd290, %rd281, 8192;
	// begin inline asm
	ld.global.nc.u64 %rd289, [%rd290];
	// end inline asm
	add.s64 	%rd292, %rd281, 8200;
	// begin inline asm
	ld.global.nc.u64 %rd291, [%rd292];
	// end inline asm
	mov.b64 	%fd22, %rd289;
	abs.f64 	%fd23, %fd299;
	abs.f64 	%fd24, %fd22;
	setp.lt.f64 	%p119, %fd23, %fd24;
	mov.u64 	%rd336, %rd291;
	mov.f64 	%fd300, %fd22;
	@%p119 bra 	$L__BB6_21;
	setp.lt.f64 	%p120, %fd24, %fd23;
	mov.u64 	%rd336, %rd335;
	mov.f64 	%fd300, %fd299;
	@%p120 bra 	$L__BB6_21;
	setp.lt.s64 	%p121, %rd335, %rd291;
	min.s64 	%rd336, %rd335, %rd291;
	selp.f64 	%fd300, %fd299, %fd22, %p121;
$L__BB6_21:
	add.s64 	%rd294, %rd281, 12288;
	// begin inline asm
	ld.global.nc.u64 %rd293, [%rd294];
	// end inline asm
	add.s64 	%rd296, %rd281, 12296;
	// begin inline asm
	ld.global.nc.u64 %rd295, [%rd296];
	// end inline asm
	mov.b64 	%fd27, %rd293;
	abs.f64 	%fd28, %fd300;
	abs.f64 	%fd29, %fd27;
	setp.lt.f64 	%p122, %fd28, %fd29;
	mov.u64 	%rd337, %rd295;
	mov.f64 	%fd301, %fd27;
	@%p122 bra 	$L__BB6_24;
	setp.lt.f64 	%p123, %fd29, %fd28;
	mov.u64 	%rd337, %rd336;
	mov.f64 	%fd301, %fd300;
	@%p123 bra 	$L__BB6_24;
	setp.lt.s64 	%p124, %rd336, %rd295;
	min.s64 	%rd337, %rd336, %rd295;
	selp.f64 	%fd301, %fd300, %fd27, %p124;
$L__BB6_24:
	add.s32 	%r380, %r380, 1024;
	setp.lt.s32 	%p125, %r380, %r37;
	@%p125 bra 	$L__BB6_12;
$L__BB6_25:
	setp.lt.s32 	%p126, %r37, 256;
	@%p126 bra 	$L__BB6_70;
	// begin inline asm
	mov.u32 %r271, %laneid;
	// end inline asm
	mov.b64 	%rd307, %fd301;
	mov.b64 	{%r273, %r278}, %rd307;
	mov.b32 	%r289, 1;
	mov.b32 	%r290, 31;
	mov.b32 	%r291, -1;
	// begin inline asm
	shfl.sync.down.b32 %r272, %r273, %r289, %r290, %r291;
	// end inline asm
	// begin inline asm
	shfl.sync.down.b32 %r277, %r278, %r289, %r290, %r291;
	// end inline asm
	mov.b64 	%rd308, {%r272, %r277};
	mov.b64 	%fd33, %rd308;
	mov.b64 	{%r283, %r288}, %rd337;
	// begin inline asm
	shfl.sync.down.b32 %r282, %r283, %r289, %r290, %r291;
	// end inline asm
	// begin inline asm
	shfl.sync.down.b32 %r287, %r288, %r289, %r290, %r291;
	// end inline asm
	mov.b64 	%rd27, {%r282, %r287};
	setp.gt.s32 	%p178, %r271, 30;
	mov.u64 	%rd339, %rd337;
	mov.f64 	%fd303, %fd301;
	@%p178 bra 	$L__BB6_30;
	abs.f64 	%fd34, %fd301;
	abs.f64 	%fd35, %fd33;
	setp.lt.f64 	%p179, %fd34, %fd35;
	mov.u64 	%rd339, %rd27;
	mov.f64 	%fd303, %fd33;
	@%p179 bra 	$L__BB6_30;
	setp.lt.f64 	%p180, %fd35, %fd34;
	mov.u64 	%rd339, %rd337;
	mov.f64 	%fd303, %fd301;
	@%p180 bra 	$L__BB6_30;
	setp.lt.s64 	%p181, %rd337, %rd27;
	min.s64 	%rd339, %rd337, %rd27;
	selp.f64 	%fd303, %fd301, %fd33, %p181;
$L__BB6_30:
	mov.b64 	%rd309, %fd303;
	mov.b64 	{%r293, %r298}, %rd309;
	mov.b32 	%r309, 2;
	mov.b32 	%r310, 31;
	mov.b32 	%r311, -1;
	// begin inline asm
	shfl.sync.down.b32 %r292, %r293, %r309, %r310, %r311;
	// end inline asm
	// begin inline asm
	shfl.sync.down.b32 %r297, %r298, %r309, %r310, %r311;
	// end inline asm
	mov.b64 	%rd310, {%r292, %r297};
	mov.b64 	%fd38, %rd310;
	mov.b64 	{%r303, %r308}, %rd339;
	// begin inline asm
	shfl.sync.down.b32 %r302, %r303, %r309, %r310, %r311;
	// end inline asm
	// begin inline asm
	shfl.sync.down.b32 %r307, %r308, %r309, %r310, %r311;
	// end inline asm
	mov.b64 	%rd30, {%r302, %r307};
	setp.gt.s32 	%p182, %r271, 29;
	mov.u64 	%rd340, %rd339;
	mov.f64 	%fd304, %fd303;
	@%p182 bra 	$L__BB6_34;
	abs.f64 	%fd39, %fd303;
	abs.f64 	%fd40, %fd38;
	setp.lt.f64 	%p183, %fd39, %fd40;
	mov.u64 	%rd340, %rd30;
	mov.f64 	%fd304, %fd38;
	@%p183 bra 	$L__BB6_34;
	setp.lt.f64 	%p184, %fd40, %fd39;
	mov.u64 	%rd340, %rd339;
	mov.f64 	%fd304, %fd303;
	@%p184 bra 	$L__BB6_34;
	setp.lt.s64 	%p185, %rd339, %rd30;
	min.s64 	%rd340, %rd339, %rd30;
	selp.f64 	%fd304, %fd303, %fd38, %p185;
$L__BB6_34:
	mov.b64 	%rd311, %fd304;
	mov.b64 	{%r313, %r318}, %rd311;
	mov.b32 	%r329, 4;
	mov.b32 	%r330, 31;
	mov.b32 	%r331, -1;
	// begin inline asm
	shfl.sync.down.b32 %r312, %r313, %r329, %r330, %r331;
	// end inline asm
	// begin inline asm
	shfl.sync.down.b32 %r317, %r318, %r329, %r330, %r331;
	// end inline asm
	mov.b64 	%rd312, {%r312, %r317};
	mov.b64 	%fd43, %rd312;
	mov.b64 	{%r323, %r328}, %rd340;
	// begin inline asm
	shfl.sync.down.b32 %r322, %r323, %r329, %r330, %r331;
	// end inline asm
	// begin inline asm
	shfl.sync.down.b32 %r327, %r328, %r329, %r330, %r331;
	// end inline asm
	mov.b64 	%rd33, {%r322, %r327};
	setp.gt.s32 	%p186, %r271, 27;
	mov.u64 	%rd341, %rd340;
	mov.f64 	%fd305, %fd304;
	@%p186 bra 	$L__BB6_38;
	abs.f64 	%fd44, %fd304;
	abs.f64 	%fd45, %fd43;
	setp.lt.f64 	%p187, %fd44, %fd45;
	mov.u64 	%rd341, %rd33;
	mov.f64 	%fd305, %fd43;
	@%p187 bra 	$L__BB6_38;
	setp.lt.f64 	%p188, %fd45, %fd44;
	mov.u64 	%rd341, %rd340;
	mov.f64 	%fd305, %fd304;
	@%p188 bra 	$L__BB6_38;
	setp.lt.s64 	%p189, %rd340, %rd33;
	min.s64 	%rd341, %rd340, %rd33;
	selp.f64 	%fd305, %fd304, %fd43, %p189;
$L__BB6_38:
	mov.b64 	%rd313, %fd305;
	mov.b64 	{%r333, %r338}, %rd313;
	mov.b32 	%r349, 8;
	mov.b32 	%r350, 31;
	mov.b32 	%r351, -1;
	// begin inline asm
	shfl.sync.down.b32 %r332, %r333, %r349, %r350, %r351;
	// end inline asm
	// begin inline asm
	shfl.sync.down.b32 %r337, %r338, %r349, %r350, %r351;
	// end inline asm
	mov.b64 	%rd314, {%r332, %r337};
	mov.b64 	%fd48, %rd314;
	mov.b64 	{%r343, %r348}, %rd341;
	// begin inline asm
	shfl.sync.down.b32 %r342, %r343, %r349, %r350, %r351;
	// end inline asm
	// begin inline asm
	shfl.sync.down.b32 %r347, %r348, %r349, %r350, %r351;
	// end inline asm
	mov.b64 	%rd36, {%r342, %r347};
	setp.gt.s32 	%p190, %r271, 23;
	mov.u64 	%rd342, %rd341;
	mov.f64 	%fd306, %fd305;
	@%p190 bra 	$L__BB6_42;
	abs.f64 	%fd49, %fd305;
	abs.f64 	%fd50, %fd48;
	setp.lt.f64 	%p191, %fd49, %fd50;
	mov.u64 	%rd342, %rd36;
	mov.f64 	%fd306, %fd48;
	@%p191 bra 	$L__BB6_42;
	setp.lt.f64 	%p192, %fd50, %fd49;
	mov.u64 	%rd342, %rd341;
	mov.f64 	%fd306, %fd305;
	@%p192 bra 	$L__BB6_42;
	setp.lt.s64 	%p193, %rd341, %rd36;
	min.s64 	%rd342, %rd341, %rd36;
	selp.f64 	%fd306, %fd305, %fd48, %p193;
$L__BB6_42:
	mov.b64 	%rd315, %fd306;
	mov.b64 	{%r353, %r358}, %rd315;
	mov.b32 	%r369, 16;
	mov.b32 	%r370, 31;
	mov.b32 	%r371, -1;
	// begin inline asm
	shfl.sync.down.b32 %r352, %r353, %r369, %r370, %r371;
	// end inline asm
	// begin inline asm
	shfl.sync.down.b32 %r357, %r358, %r369, %r370, %r371;
	// end inline asm
	mov.b64 	%rd316, {%r352, %r357};
	mov.b64 	%fd53, %rd316;
	mov.b64 	{%r363, %r368}, %rd342;
	// begin inline asm
	shfl.sync.down.b32 %r362, %r363, %r369, %r370, %r371;
	// end inline asm
	// begin inline asm
	shfl.sync.down.b32 %r367, %r368, %r369, %r370, %r371;
	// end inline asm
	mov.b64 	%rd39, {%r362, %r367};
	setp.gt.s32 	%p194, %r271, 15;
	mov.u64 	%rd394, %rd342;
	mov.f64 	%fd357, %fd306;
	@%p194 bra 	$L__BB6_46;
	abs.f64 	%fd54, %fd306;
	abs.f64 	%fd55, %fd53;
	setp.lt.f64 	%p195, %fd54, %fd55;
	mov.u64 	%rd394, %rd39;
	mov.f64 	%fd357, %fd53;
	@%p195 bra 	$L__BB6_46;
	setp.lt.f64 	%p196, %fd55, %fd54;
	mov.u64 	%rd394, %rd342;
	mov.f64 	%fd357, %fd306;
	@%p196 bra 	$L__BB6_46;
	setp.lt.s64 	%p197, %rd342, %rd39;
	min.s64 	%rd394, %rd342, %rd39;
	selp.f64 	%fd357, %fd306, %fd53, %p197;
$L__BB6_46:
	setp.ne.s32 	%p198, %r271, 0;
	@%p198 bra 	$L__BB6_48;
	shr.u32 	%r372, %r1, 1;
	and.b32  	%r373, %r372, 496;
	mov.u32 	%r374, _ZN6thrust24THRUST_300001_SM_1000_NS8cuda_cub4core6detail5shmemE;
	add.s32 	%r375, %r374, %r373;
	st.shared.f64 	[%r375+8], %fd357;
	st.shared.u64 	[%r375+16], %rd394;
$L__BB6_48:
	bar.sync 	0;
	setp.ne.s32 	%p199, %r1, 0;
	@%p199 bra 	$L__BB6_209;
	ld.shared.f64 	%fd58, [_ZN6thrust24THRUST_300001_SM_1000_NS8cuda_cub4core6detail5shmemE+24];
	ld.shared.u64 	%rd42, [_ZN6thrust24THRUST_300001_SM_1000_NS8cuda_cub4core6detail5shmemE+32];
	abs.f64 	%fd59, %fd357;
	abs.f64 	%fd60, %fd58;
	setp.lt.f64 	%p200, %fd59, %fd60;
	mov.u64 	%rd344, %rd42;
	mov.f64 	%fd308, %fd58;
	@%p200 bra 	$L__BB6_52;
	setp.lt.f64 	%p201, %fd60, %fd59;
	mov.u64 	%rd344, %rd394;
	mov.f64 	%fd308, %fd357;
	@%p201 bra 	$L__BB6_52;
	setp.lt.s64 	%p202, %rd394, %rd42;
	min.s64 	%rd344, %rd394, %rd42;
	selp.f64 	%fd308, %fd357, %fd58, %p202;
$L__BB6_52:
	ld.shared.f64 	%fd63, [_ZN6thrust24THRUST_300001_SM_1000_NS8cuda_cub4core6detail5shmemE+40];
	ld.shared.u64 	%rd45, [_ZN6thrust24THRUST_300001_SM_1000_NS8cuda_cub4core6detail5shmemE+48];
	abs.f64 	%fd64, %fd308;
	abs.f64 	%fd65, %fd63;
	setp.lt.f64 	%p203, %fd64, %fd65;
	mov.u64 	%rd345, %rd45;
	mov.f64 	%fd309, %fd63;
	@%p203 bra 	$L__BB6_55;
	setp.lt.f64 	%p204, %fd65, %fd64;
	mov.u64 	%rd345, %rd344;
	mov.f64 	%fd309, %fd308;
	@%p204 bra 	$L__BB6_55;
	setp.lt.s64 	%p205, %rd344, %rd45;
	min.s64 	%rd345, %rd344, %rd45;
	selp.f64 	%fd309, %fd308, %fd63, %p205;
$L__BB6_55:
	ld.shared.f64 	%fd68, [_ZN6thrust24THRUST_300001_SM_1000_NS8cuda_cub4core6detail5shmemE+56];
	ld.shared.u64 	%rd48, [_ZN6thrust24THRUST_300001_SM_1000_NS8cuda_cub4core6detail5shmemE+64];
	abs.f64 	%fd69, %fd309;
	abs.f64 	%fd70, %fd68;
	setp.lt.f64 	%p206, %fd69, %fd70;
	mov.u64 	%rd346, %rd48;
	mov.f64 	%fd310, %fd68;
	@%p206 bra 	$L__BB6_58;
	setp.lt.f64 	%p207, %fd70, %fd69;
	mov.u64 	%rd346, %rd345;
	mov.f64 	%fd310, %fd309;
	@%p207 bra 	$L__BB6_58;
	setp.lt.s64 	%p208, %rd345, %rd48;
	min.s64 	%rd346, %rd345, %rd48;
	selp.f64 	%fd310, %fd309, %fd68, %p208;
$L__BB6_58:
	ld.shared.f64 	%fd73, [_ZN6thrust24THRUST_300001_SM_1000_NS8cuda_cub4core6detail5shmemE+72];
	ld.shared.u64 	%rd51, [_ZN6thrust24THRUST_300001_SM_1000_NS8cuda_cub4core6detail5shmemE+80];
	abs.f64 	%fd74, %fd310;
	abs.f64 	%fd75, %fd73;
	setp.lt.f64 	%p209, %fd74, %fd75;
	mov.u64 	%rd347, %rd51;
	mov.f64 	%fd311, %fd73;
	@%p209 bra 	$L__BB6_61;
	setp.lt.f64 	%p210, %fd75, %fd74;
	mov.u64 	%rd347, %rd346;
	mov.f64 	%fd311, %fd310;
	@%p210 bra 	$L__BB6_61;
	setp.lt.s64 	%p211, %rd346, %rd51;
	min.s64 	%rd347, %rd346, %rd51;
	selp.f64 	%fd311, %fd310, %fd73, %p211;
$L__BB6_61:
	ld.shared.f64 	%fd78, [_ZN6thrust24THRUST_300001_SM_1000_NS8cuda_cub4core6detail5shmemE+88];
	ld.shared.u64 	%rd54, [_ZN6thrust24THRUST_300001_SM_1000_NS8cuda_cub4core6detail5shmemE+96];
	abs.f64 	%fd79, %fd311;
	abs.f64 	%fd80, %fd78;
	setp.lt.f64 	%p212, %fd79, %fd80;
	mov.u64 	%rd348, %rd54;
	mov.f64 	%fd312, %fd78;
	@%p212 bra 	$L__BB6_64;
	setp.lt.f64 	%p213, %fd80, %fd79;
	mov.u64 	%rd348, %rd347;
	mov.f64 	%fd312, %fd311;
	@%p213 bra 	$L__BB6_64;
	setp.lt.s64 	%p214, %rd347, %rd54;
	min.s64 	%rd348, %rd347, %rd54;
	selp.f64 	%fd312, %fd311, %fd78, %p214;
$L__BB6_64:
	ld.shared.f64 	%fd83, [_ZN6thrust24THRUST_300001_SM_1000_NS8cuda_cub4core6detail5shmemE+104];
	ld.shared.u64 	%rd57, [_ZN6thrust24THRUST_300001_SM_1000_NS8cuda_cub4core6detail5shmemE+112];
	abs.f64 	%fd84, %fd312;
	abs.f64 	%fd85, %fd83;
	setp.lt.f64 	%p215, %fd84, %fd85;
	mov.u64 	%rd349, %rd57;
	mov.f64 	%fd313, %fd83;
	@%p215 bra 	$L__BB6_67;
	setp.lt.f64 	%p216, %fd85, %fd84;
	mov.u64 	%rd349, %rd348;
	mov.f64 	%fd313, %fd312;
	@%p216 bra 	$L__BB6_67;
	setp.lt.s64 	%p217, %rd348, %rd57;
	min.s64 	%rd349, %rd348, %rd57;
	selp.f64 	%fd313, %fd312, %fd83, %p217;
$L__BB6_67:
	ld.shared.f64 	%fd88, [_ZN6thrust24THRUST_300001_SM_1000_NS8cuda_cub4core6detail5shmemE+120];
	ld.shared.u64 	%rd60, [_ZN6thrust24THRUST_300001_SM_1000_NS8cuda_cub4core6detail5shmemE+128];
	abs.f64 	%fd89, %fd313;
	abs.f64 	%fd90, %fd88;
	setp.lt.f64 	%p218, %fd89, %fd90;
	mov.u64 	%rd394, %rd60;
	mov.f64 	%fd357, %fd88;
	@%p218 bra 	$L__BB6_209;
	setp.lt.f64 	%p219, %fd90, %fd89;
	mov.u64 	%rd394, %rd349;
	mov.f64 	%fd357, %fd313;
	@%p219 bra 	$L__BB6_209;
	setp.lt.s64 	%p220, %rd349, %rd60;
	min.s64 	%rd394, %rd349, %rd60;
	selp.f64 	%fd357, %fd313, %fd88, %p220;
	bra.uni 	$L__BB6_209;
$L__BB6_70:
	// begin inline asm
	mov.u32 %r158, %laneid;
	// end inline asm
	and.b32  	%r179, %r1, 992;
	add.s32 	%r180, %r179, 32;
	setp.gt.s32 	%p127, %r180, %r37;
	not.b32 	%r181, %r179;
	add.s32 	%r182, %r37, %r181;
	selp.b32 	%r177, %r182, 31, %p127;
	mov.b64 	%rd297, %fd301;
	mov.b64 	{%r160, %r165}, %rd297;
	mov.b32 	%r176, 1;
	mov.b32 	%r178, -1;
	// begin inline asm
	shfl.sync.down.b32 %r159, %r160, %r176, %r177, %r178;
	// end inline asm
	// begin inline asm
	shfl.sync.down.b32 %r164, %r165, %r176, %r177, %r178;
	// end inline asm
	mov.b64 	%rd298, {%r159, %r164};
	mov.b64 	%fd92, %rd298;
	mov.b64 	{%r170, %r175}, %rd337;
	// begin inline asm
	shfl.sync.down.b32 %r169, %r170, %r176, %r177, %r178;
	// end inline asm
	// begin inline asm
	shfl.sync.down.b32 %r174, %r175, %r176, %r177, %r178;
	// end inline asm
	mov.b64 	%rd62, {%r169, %r174};
	setp.ge.s32 	%p128, %r158, %r177;
	mov.u64 	%rd350, %rd337;
	mov.f64 	%fd314, %fd301;
	@%p128 bra 	$L__BB6_74;
	abs.f64 	%fd93, %fd301;
	abs.f64 	%fd94, %fd92;
	setp.lt.f64 	%p129, %fd93, %fd94;
	mov.u64 	%rd350, %rd62;
	mov.f64 	%fd314, %fd92;
	@%p129 bra 	$L__BB6_74;
	setp.lt.f64 	%p130, %fd94, %fd93;
	mov.u64 	%rd350, %rd337;
	mov.f64 	%fd314, %fd301;
	@%p130 bra 	$L__BB6_74;
	setp.lt.s64 	%p131, %rd337, %rd62;
	min.s64 	%rd350, %rd337, %rd62;
	selp.f64 	%fd314, %fd301, %fd92, %p131;
$L__BB6_74:
	mov.b64 	%rd299, %fd314;
	mov.b64 	{%r184, %r189}, %rd299;
	mov.b32 	%r200, 2;
	mov.b32 	%r202, -1;
	// begin inline asm
	shfl.sync.down.b32 %r183, %r184, %r200, %r177, %r202;
	// end inline asm
	// begin inline asm
	shfl.sync.down.b32 %r188, %r189, %r200, %r177, %r202;
	// end inline asm
	mov.b64 	%rd300, {%r183, %r188};
	mov.b64 	%fd97, %rd300;
	mov.b64 	{%r194, %r199}, %rd350;
	// begin inline asm
	shfl.sync.down.b32 %r193, %r194, %r200, %r177, %r202;
	// end inline asm
	// begin inline asm
	shfl.sync.down.b32 %r198, %r199, %r200, %r177, %r202;
	// end inline asm
	mov.b64 	%rd65, {%r193, %r198};
	add.s32 	%r203, %r158, 2;
	setp.gt.s32 	%p132, %r203, %r177;
	mov.u64 	%rd351, %rd350;
	mov.f64 	%fd315, %fd314;
	@%p132 bra 	$L__BB6_78;
	abs.f64 	%fd98, %fd314;
	abs.f64 	%fd99, %fd97;
	setp.lt.f64 	%p133, %fd98, %fd99;
	mov.u64 	%rd351, %rd65;
	mov.f64 	%fd315, %fd97;
	@%p133 bra 	$L__BB6_78;
	setp.lt.f64 	%p134, %fd99, %fd98;
	mov.u64 	%rd351, %rd350;
	mov.f64 	%fd315, %fd314;
	@%p134 bra 	$L__BB6_78;
	setp.lt.s64 	%p135, %rd350, %rd65;
	min.s64 	%rd351, %rd350, %rd65;
	selp.f64 	%fd315, %fd314, %fd97, %p135;
$L__BB6_78:
	mov.b64 	%rd301, %fd315;
	mov.b64 	{%r205, %r210}, %rd301;
	mov.b32 	%r221, 4;
	mov.b32 	%r223, -1;
	// begin inline asm
	shfl.sync.down.b32 %r204, %r205, %r221, %r177, %r223;
	// end inline asm
	// begin inline asm
	shfl.sync.down.b32 %r209, %r210, %r221, %r177, %r223;
	// end inline asm
	mov.b64 	%rd302, {%r204, %r209};
	mov.b64 	%fd102, %rd302;
	mov.b64 	{%r215, %r220}, %rd351;
	// begin inline asm
	shfl.sync.down.b32 %r214, %r215, %r221, %r177, %r223;
	// end inline asm
	// begin inline asm
	shfl.sync.down.b32 %r219, %r220, %r221, %r177, %r223;
	// end inline asm
	mov.b64 	%rd68, {%r214, %r219};
	add.s32 	%r224, %r158, 4;
	setp.gt.s32 	%p136, %r224, %r177;
	mov.u64 	%rd352, %rd351;
	mov.f64 	%fd316, %fd315;
	@%p136 bra 	$L__BB6_82;
	abs.f64 	%fd103, %fd315;
	abs.f64 	%fd104, %fd102;
	setp.lt.f64 	%p137, %fd103, %fd104;
	mov.u64 	%rd352, %rd68;
	mov.f64 	%fd316, %fd102;
	@%p137 bra 	$L__BB6_82;
	setp.lt.f64 	%p138, %fd104, %fd103;
	mov.u64 	%rd352, %rd351;
	mov.f64 	%fd316, %fd315;
	@%p138 bra 	$L__BB6_82;
	setp.lt.s64 	%p139, %rd351, %rd68;
	min.s64 	%rd352, %rd351, %rd68;
	selp.f64 	%fd316, %fd315, %fd102, %p139;
$L__BB6_82:
	mov.b64 	%rd303, %fd316;
	mov.b64 	{%r226, %r231}, %rd303;
	mov.b32 	%r242, 8;
	mov.b32 	%r244, -1;
	// begin inline asm
	shfl.sync.down.b32 %r225, %r226, %r242, %r177, %r244;
	// end inline asm
	// begin inline asm
	shfl.sync.down.b32 %r230, %r231, %r242, %r177, %r244;
	// end inline asm
	mov.b64 	%rd304, {%r225, %r230};
	mov.b64 	%fd107, %rd304;
	mov.b64 	{%r236, %r241}, %rd352;
	// begin inline asm
	shfl.sync.down.b32 %r235, %r236, %r242, %r177, %r244;
	// end inline asm
	// begin inline asm
	shfl.sync.down.b32 %r240, %r241, %r242, %r177, %r244;
	// end inline asm
	mov.b64 	%rd71, {%r235, %r240};
	add.s32 	%r245, %r158, 8;
	setp.gt.s32 	%p140, %r245, %r177;
	mov.u64 	%rd353, %rd352;
	mov.f64 	%fd317, %fd316;
	@%p140 bra 	$L__BB6_86;
	abs.f64 	%fd108, %fd316;
	abs.f64 	%fd109, %fd107;
	setp.lt.f64 	%p141, %fd108, %fd109;
	mov.u64 	%rd353, %rd71;
	mov.f64 	%fd317, %fd107;
	@%p141 bra 	$L__BB6_86;
	setp.lt.f64 	%p142, %fd109, %fd108;
	mov.u64 	%rd353, %rd352;
	mov.f64 	%fd317, %fd316;
	@%p142 bra 	$L__BB6_86;
	setp.lt.s64 	%p143, %rd352, %rd71;
	min.s64 	%rd353, %rd352, %rd71;
	selp.f64 	%fd317, %fd316, %fd107, %p143;
$L__BB6_86:
	mov.b64 	%rd305, %fd317;
	mov.b64 	{%r247, %r252}, %rd305;
	mov.b32 	%r263, 16;
	mov.b32 	%r265, -1;
	// begin inline asm
	shfl.sync.down.b32 %r246, %r247, %r263, %r177, %r265;
	// end inline asm
	// begin inline asm
	shfl.sync.down.b32 %r251, %r252, %r263, %r177, %r265;
	// end inline asm
	mov.b64 	%rd306, {%r246, %r251};
	mov.b64 	%fd112, %rd306;
	mov.b64 	{%r257, %r262}, %rd353;
	// begin inline asm
	shfl.sync.down.b32 %r256, %r257, %r263, %r177, %r265;
	// end inline asm
	// begin inline asm
	shfl.sync.down.b32 %r261, %r262, %r263, %r177, %r265;
	// end inline asm
	mov.b64 	%rd74, {%r256, %r261};
	add.s32 	%r266, %r158, 16;
	setp.gt.s32 	%p144, %r266, %r177;
	mov.u64 	%rd394, %rd353;
	mov.f64 	%fd357, %fd317;
	@%p144 bra 	$L__BB6_90;
	abs.f64 	%fd113, %fd317;
	abs.f64 	%fd114, %fd112;
	setp.lt.f64 	%p145, %fd113, %fd114;
	mov.u64 	%rd394, %rd74;
	mov.f64 	%fd357, %fd112;
	@%p145 bra 	$L__BB6_90;
	setp.lt.f64 	%p146, %fd114, %fd113;
	mov.u64 	%rd394, %rd353;
	mov.f64 	%fd357, %fd317;
	@%p146 bra 	$L__BB6_90;
	setp.lt.s64 	%p147, %rd353, %rd74;
	min.s64 	%rd394, %rd353, %rd74;
	selp.f64 	%fd357, %fd317, %fd112, %p147;
$L__BB6_90:
	setp.ne.s32 	%p148, %r158, 0;
	@%p148 bra 	$L__BB6_92;
	shr.u32 	%r267, %r1, 1;
	and.b32  	%r268, %r267, 496;
	mov.u32 	%r269, _ZN6thrust24THRUST_300001_SM_1000_NS8cuda_cub4core6detail5shmemE;
	add.s32 	%r270, %r269, %r268;
	st.shared.f64 	[%r270+8], %fd357;
	st.shared.u64 	[%r270+16], %rd394;
$L__BB6_92:
	bar.sync 	0;
	setp.ne.s32 	%p149, %r1, 0;
	@%p149 bra 	$L__BB6_209;
	setp.lt.s32 	%p150, %r37, 33;
	mov.f64 	%fd319, %fd357;
	mov.u64 	%rd355, %rd394;
	@%p150 bra 	$L__BB6_97;
	ld.shared.f64 	%fd117, [_ZN6thrust24THRUST_300001_SM_1000_NS8cuda_cub4core6detail5shmemE+24];
	ld.shared.u64 	%rd77, [_ZN6thrust24THRUST_300001_SM_1000_NS8cuda_cub4core6detail5shmemE+32];
	abs.f64 	%fd118, %fd357;
	abs.f64 	%fd119, %fd117;
	setp.lt.f64 	%p151, %fd118, %fd119;
	mov.f64 	%fd319, %fd117;
	mov.u64 	%rd355, %rd77;
	@%p151 bra 	$L__BB6_97;
	setp.lt.f64 	%p152, %fd119, %fd118;
	mov.f64 	%fd319, %fd357;
	mov.u64 	%rd355, %rd394;
	@%p152 bra 	$L__BB6_97;
	setp.lt.s64 	%p153, %rd394, %rd77;
	min.s64 	%rd355, %rd394, %rd77;
	selp.f64 	%fd319, %fd357, %fd117, %p153;
$L__BB6_97:
	setp.lt.s32 	%p154, %r37, 65;
	mov.f64 	%fd320, %fd319;
	mov.u64 	%rd356, %rd355;
	@%p154 bra 	$L__BB6_101;
	ld.shared.f64 	%fd122, [_ZN6thrust24THRUST_300001_SM_1000_NS8cuda_cub4core6detail5shmemE+40];
	ld.shared.u64 	%rd80, [_ZN6thrust24THRUST_300001_SM_1000_NS8cuda_cub4core6detail5shmemE+48];
	abs.f64 	%fd123, %fd319;
	abs.f64 	%fd124, %fd122;
	setp.lt.f64 	%p155, %fd123, %fd124;
	mov.f64 	%fd320, %fd122;
	mov.u64 	%rd356, %rd80;
	@%p155 bra 	$L__BB6_101;
	setp.lt.f64 	%p156, %fd124, %fd123;
	mov.f64 	%fd320, %fd319;
	mov.u64 	%rd356, %rd355;
	@%p156 bra 	$L__BB6_101;
	setp.lt.s64 	%p157, %rd355, %rd80;
	min.s64 	%rd356, %rd355, %rd80;
	selp.f64 	%fd320, %fd319, %fd122, %p157;
$L__BB6_101:
	setp.lt.s32 	%p158, %r37, 97;
	mov.f64 	%fd321, %fd320;
	mov.u64 	%rd357, %rd356;
	@%p158 bra 	$L__BB6_105;
	ld.shared.f64 	%fd127, [_ZN6thrust24THRUST_300001_SM_1000_NS8cuda_cub4core6detail5shmemE+56];
	ld.shared.u64 	%rd83, [_ZN6thrust24THRUST_300001_SM_1000_NS8cuda_cub4core6detail5shmemE+64];
	abs.f64 	%fd128, %fd320;
	abs.f64 	%fd129, %fd127;
	setp.lt.f64 	%p159, %fd128, %fd129;
	mov.f64 	%fd321, %fd127;
	mov.u64 	%rd357, %rd83;
	@%p159 bra 	$L__BB6_105;
	setp.lt.f64 	%p160, %fd129, %fd128;
	mov.f64 	%fd321, %fd320;
	mov.u64 	%rd357, %rd356;
	@%p160 bra 	$L__BB6_105;
	setp.lt.s64 	%p161, %rd356, %rd83;
	min.s64 	%rd357, %rd356, %rd83;
	selp.f64 	%fd321, %fd320, %fd127, %p161;
$L__BB6_105:
	setp.lt.s32 	%p162, %r37, 129;
	mov.f64 	%fd322, %fd321;
	mov.u64 	%rd358, %rd357;
	@%p162 bra 	$L__BB6_109;
	ld.shared.f64 	%fd132, [_ZN6thrust24THRUST_300001_SM_1000_NS8cuda_cub4core6detail5shmemE+72];
	ld.shared.u64 	%rd86, [_ZN6thrust24THRUST_300001_SM_1000_NS8cuda_cub4core6detail5shmemE+80];
	abs.f64 	%fd133, %fd321;
	abs.f64 	%fd134, %fd132;
	setp.lt.f64 	%p163, %fd133, %fd134;
	mov.f64 	%fd322, %fd132;
	mov.u64 	%rd358, %rd86;
	@%p163 bra 	$L__BB6_109;
	setp.lt.f64 	%p164, %fd134, %fd133;
	mov.f64 	%fd322, %fd321;
	mov.u64 	%rd358, %rd357;
	@%p164 bra 	$L__BB6_109;
	setp.lt.s64 	%p165, %rd357, %rd86;
	min.s64 	%rd358, %rd357, %rd86;
	selp.f64 	%fd322, %fd321, %fd132, %p165;
$L__BB6_109:
	setp.lt.s32 	%p166, %r37, 161;
	mov.f64 	%fd323, %fd322;
	mov.u64 	%rd359, %rd358;
	@%p166 bra 	$L__BB6_113;
	ld.shared.f64 	%fd137, [_ZN6thrust24THRUST_300001_SM_1000_NS8cuda_cub4core6detail5shmemE+88];
	ld.shared.u64 	%rd89, [_ZN6thrust24THRUST_300001_SM_1000_NS8cuda_cub4core6detail5shmemE+96];
	abs.f64 	%fd138, %fd322;
	abs.f64 	%fd139, %fd137;
	setp.lt.f64 	%p167, %fd138, %fd139;
	mov.f64 	%fd323, %fd137;
	mov.u64 	%rd359, %rd89;
	@%p167 bra 	$L__BB6_113;
	setp.lt.f64 	%p168, %fd139, %fd138;
	mov.f64 	%fd323, %fd322;
	mov.u64 	%rd359, %rd358;
	@%p168 bra 	$L__BB6_113;
	setp.lt.s64 	%p169, %rd358, %rd89;
	min.s64 	%rd359, %rd358, %rd89;
	selp.f64 	%fd323, %fd322, %fd137, %p169;
$L__BB6_113:
	setp.lt.s32 	%p170, %r37, 193;
	mov.f64 	%fd324, %fd323;
	mov.u64 	%rd360, %rd359;
	@%p170 bra 	$L__BB6_117;
	ld.shared.f64 	%fd142, [_ZN6thrust24THRUST_300001_SM_1000_NS8cuda_cub4core6detail5shmemE+104];
	ld.shared.u64 	%rd92, [_ZN6thrust24THRUST_300001_SM_1000_NS8cuda_cub4core6detail5shmemE+112];
	abs.f64 	%fd143, %fd323;
	abs.f64 	%fd144, %fd142;
	setp.lt.f64 	%p171, %fd143, %fd144;
	mov.f64 	%fd324, %fd142;
	mov.u64 	%rd360, %rd92;
	@%p171 bra 	$L__BB6_117;
	setp.lt.f64 	%p172, %fd144, %fd143;
	mov.f64 	%fd324, %fd323;
	mov.u64 	%rd360, %rd359;
	@%p172 bra 	$L__BB6_117;
	setp.lt.s64 	%p173, %rd359, %rd92;
	min.s64 	%rd360, %rd359, %rd92;
	selp.f64 	%fd324, %fd323, %fd142, %p173;
$L__BB6_117:
	setp.lt.s32 	%p174, %r37, 225;
	mov.u64 	%rd394, %rd360;
	mov.f64 	%fd357, %fd324;
	@%p174 bra 	$L__BB6_209;
	ld.shared.f64 	%fd147, [_ZN6thrust24THRUST_300001_SM_1000_NS8cuda_cub4core6detail5shmemE+120];
	ld.shared.u64 	%rd95, [_ZN6thrust24THRUST_300001_SM_1000_NS8cuda_cub4core6detail5shmemE+128];
	abs.f64 	%fd148, %fd324;
	abs.f64 	%fd149, %fd147;
	setp.lt.f64 	%p175, %fd148, %fd149;
	mov.u64 	%rd394, %rd95;
	mov.f64 	%fd357, %fd147;
	@%p175 bra 	$L__BB6_209;
	setp.lt.f64 	%p176, %fd149, %fd148;
	mov.u64 	%rd394, %rd360;
	mov.f64 	%fd357, %fd324;
	@%p176 bra 	$L__BB6_209;
	setp.lt.s64 	%p177, %rd360, %rd95;
	min.s64 	%rd394, %rd360, %rd95;
	selp.f64 	%fd357, %fd324, %fd147, %p177;
	bra.uni 	$L__BB6_209;
$L__BB6_121:
	ld.param.u64 	%rd318, [_ZN6thrust24THRUST_300001_SM_1000_NS8cuda_cub4core6detail13_kernel_agentINS1_8__reduce11ReduceAgentIPN4cuda3std3__45tupleIJdlEEESC_SB_iNS1_9__extrema9arg_max_fIdl11_comparatorEEEEJSC_SC_iSG_EEEvDpT0__param_0];
	mov.u32 	%r16, %tid.x;
	mul.wide.u32 	%rd208, %r16, 16;
	add.s64 	%rd189, %rd318, %rd208;
	// begin inline asm
	ld.global.nc.u64 %rd188, [%rd189];
	// end inline asm
	add.s64 	%rd191, %rd189, 8;
	// begin inline asm
	ld.global.nc.u64 %rd190, [%rd191];
	// end inline asm
	mov.b64 	%fd151, %rd188;
	add.s64 	%rd193, %rd189, 4096;
	// begin inline asm
	ld.global.nc.u64 %rd192, [%rd193];
	// end inline asm
	add.s64 	%rd195, %rd189, 4104;
	// begin inline asm
	ld.global.nc.u64 %rd361, [%rd195];
	// end inline asm
	mov.b64 	%fd325, %rd192;
	add.s64 	%rd197, %rd189, 8192;
	// begin inline asm
	ld.global.nc.u64 %rd196, [%rd197];
	// end inline asm
	add.s64 	%rd199, %rd189, 8200;
	// begin inline asm
	ld.global.nc.u64 %rd362, [%rd199];
	// end inline asm
	mov.b64 	%fd326, %rd196;
	add.s64 	%rd201, %rd189, 12288;
	// begin inline asm
	ld.global.nc.u64 %rd200, [%rd201];
	// end inline asm
	add.s64 	%rd203, %rd189, 12296;
	// begin inline asm
	ld.global.nc.u64 %rd363, [%rd203];
	// end inline asm
	mov.b64 	%fd327, %rd200;
	add.s64 	%rd205, %rd189, 16384;
	// begin inline asm
	ld.global.nc.u64 %rd204, [%rd205];
	// end inline asm
	add.s64 	%rd207, %rd189, 16392;
	// begin inline asm
	ld.global.nc.u64 %rd381, [%rd207];
	// end inline asm
	mov.b64 	%fd344, %rd204;
	abs.f64 	%fd156, %fd151;
	abs.f64 	%fd157, %fd325;
	setp.lt.f64 	%p3, %fd156, %fd157;
	@%p3 bra 	$L__BB6_123;
	setp.lt.f64 	%p4, %fd157, %fd156;
	setp.lt.s64 	%p5, %rd190, %rd361;
	or.pred  	%p6, %p4, %p5;
	selp.b64 	%rd361, %rd190, %rd361, %p6;
	selp.f64 	%fd325, %fd151, %fd325, %p6;
$L__BB6_123:
	abs.f64 	%fd160, %fd325;
	abs.f64 	%fd161, %fd326;
	setp.lt.f64 	%p7, %fd160, %fd161;
	@%p7 bra 	$L__BB6_125;
	setp.lt.f64 	%p8, %fd161, %fd160;
	setp.lt.s64 	%p9, %rd361, %rd362;
	or.pred  	%p10, %p8, %p9;
	selp.b64 	%rd362, %rd361, %rd362, %p10;
	selp.f64 	%fd326, %fd325, %fd326, %p10;
$L__BB6_125:
	abs.f64 	%fd164, %fd326;
	abs.f64 	%fd165, %fd327;
	setp.lt.f64 	%p11, %fd164, %fd165;
	@%p11 bra 	$L__BB6_127;
	setp.lt.f64 	%p12, %fd165, %fd164;
	setp.lt.s64 	%p13, %rd362, %rd363;
	or.pred  	%p14, %p12, %p13;
	selp.b64 	%rd363, %rd362, %rd363, %p14;
	selp.f64 	%fd327, %fd326, %fd327, %p14;
$L__BB6_127:
	abs.f64 	%fd168, %fd327;
	abs.f64 	%fd169, %fd344;
	setp.lt.f64 	%p15, %fd168, %fd169;
	@%p15 bra 	$L__BB6_129;
	setp.lt.f64 	%p16, %fd169, %fd168;
	setp.lt.s64 	%p17, %rd363, %rd381;
	or.pred  	%p18, %p16, %p17;
	selp.b64 	%rd381, %rd363, %rd381, %p18;
	selp.f64 	%fd344, %fd327, %fd344, %p18;
$L__BB6_129:
	setp.lt.u32 	%p19, %r37, 2560;
	mov.b32 	%r383, 1280;
	@%p19 bra 	$L__BB6_142;
	mov.b32 	%r382, 1280;
	mov.f64 	%fd329, %fd344;
	mov.u64 	%rd365, %rd381;
$L__BB6_131:
	ld.param.u64 	%rd319, [_ZN6thrust24THRUST_300001_SM_1000_NS8cuda_cub4core6detail13_kernel_agentINS1_8__reduce11ReduceAgentIPN4cuda3std3__45tupleIJdlEEESC_SB_iNS1_9__extrema9arg_max_fIdl11_comparatorEEEEJSC_SC_iSG_EEEvDpT0__param_0];
	add.s32 	%r40, %r382, %r16;
	mul.wide.u32 	%rd229, %r40, 16;
	add.s64 	%rd210, %rd319, %rd229;
	// begin inline asm
	ld.global.nc.u64 %rd209, [%rd210];
	// end inline asm
	add.s64 	%rd212, %rd210, 8;
	// begin inline asm
	ld.global.nc.u64 %rd366, [%rd212];
	// end inline asm
	mov.b64 	%fd330, %rd209;
	add.s64 	%rd214, %rd210, 4096;
	// begin inline asm
	ld.global.nc.u64 %rd213, [%rd214];
	// end inline asm
	add.s64 	%rd216, %rd210, 4104;
	// begin inline asm
	ld.global.nc.u64 %rd367, [%rd216];
	// end inline asm
	mov.b64 	%fd331, %rd213;
	add.s64 	%rd218, %rd210, 8192;
	// begin inline asm
	ld.global.nc.u64 %rd217, [%rd218];
	// end inline asm
	add.s64 	%rd220, %rd210, 8200;
	// begin inline asm
	ld.global.nc.u64 %rd368, [%rd220];
	// end inline asm
	mov.b64 	%fd332, %rd217;
	add.s64 	%rd222, %rd210, 12288;
	// begin inline asm
	ld.global.nc.u64 %rd221, [%rd222];
	// end inline asm
	add.s64 	%rd224, %rd210, 12296;
	// begin inline asm
	ld.global.nc.u64 %rd369, [%rd224];
	// end inline asm
	mov.b64 	%fd333, %rd221;
	add.s64 	%rd226, %rd210, 16384;
	// begin inline asm
	ld.global.nc.u64 %rd225, [%rd226];
	// end inline asm
	add.s64 	%rd228, %rd210, 16392;
	// begin inline asm
	ld.global.nc.u64 %rd381, [%rd228];
	// end inline asm
	mov.b64 	%fd344, %rd225;
	abs.f64 	%fd178, %fd329;
	abs.f64 	%fd179, %fd330;
	setp.lt.f64 	%p20, %fd178, %fd179;
	@%p20 bra 	$L__BB6_133;
	setp.lt.f64 	%p21, %fd179, %fd178;
	setp.lt.s64 	%p22, %rd365, %rd366;
	or.pred  	%p23, %p21, %p22;
	selp.b64 	%rd366, %rd365, %rd366, %p23;
	selp.f64 	%fd330, %fd329, %fd330, %p23;
$L__BB6_133:
	abs.f64 	%fd182, %fd330;
	abs.f64 	%fd183, %fd331;
	setp.lt.f64 	%p24, %fd182, %fd183;
	@%p24 bra 	$L__BB6_135;
	setp.lt.f64 	%p25, %fd183, %fd182;
	setp.lt.s64 	%p26, %rd366, %rd367;
	or.pred  	%p27, %p25, %p26;
	selp.b64 	%rd367, %rd366, %rd367, %p27;
	selp.f64 	%fd331, %fd330, %fd331, %p27;
$L__BB6_135:
	abs.f64 	%fd186, %fd331;
	abs.f64 	%fd187, %fd332;
	setp.lt.f64 	%p28, %fd186, %fd187;
	@%p28 bra 	$L__BB6_137;
	setp.lt.f64 	%p29, %fd187, %fd186;
	setp.lt.s64 	%p30, %rd367, %rd368;
	or.pred  	%p31, %p29, %p30;
	selp.b64 	%rd368, %rd367, %rd368, %p31;
	selp.f64 	%fd332, %fd331, %fd332, %p31;
$L__BB6_137:
	abs.f64 	%fd190, %fd332;
	abs.f64 	%fd191, %fd333;
	setp.lt.f64 	%p32, %fd190, %fd191;
	@%p32 bra 	$L__BB6_139;
	setp.lt.f64 	%p33, %fd191, %fd190;
	setp.lt.s64 	%p34, %rd368, %rd369;
	or.pred  	%p35, %p33, %p34;
	selp.b64 	%rd369, %rd368, %rd369, %p35;
	selp.f64 	%fd333, %fd332, %fd333, %p35;
$L__BB6_139:
	abs.f64 	%fd194, %fd333;
	abs.f64 	%fd195, %fd344;
	setp.lt.f64 	%p36, %fd194, %fd195;
	@%p36 bra 	$L__BB6_141;
	setp.lt.f64 	%p37, %fd195, %fd194;
	setp.lt.s64 	%p38, %rd369, %rd381;
	or.pred  	%p39, %p37, %p38;
	selp.b64 	%rd381, %rd369, %rd381, %p39;
	selp.f64 	%fd344, %fd333, %fd344, %p39;
$L__BB6_141:
	add.s32 	%r383, %r382, 1280;
	add.s32 	%r41, %r382, 2560;
	setp.le.s32 	%p40, %r41, %r37;
	mov.u32 	%r382, %r383;
	mov.f64 	%fd329, %fd344;
	mov.u64 	%rd365, %rd381;
	@%p40 bra 	$L__BB6_131;
$L__BB6_142:
	setp.le.s32 	%p41, %r37, %r383;
	@%p41 bra 	$L__BB6_165;
	sub.s32 	%r20, %r37, %r383;
	setp.ge.s32 	%p42, %r16, %r20;
	@%p42 bra 	$L__BB6_165;
	not.b32 	%r42, %r16;
	add.s32 	%r43, %r37, %r42;
	sub.s32 	%r21, %r43, %r383;
	and.b32  	%r44, %r21, 768;
	setp.eq.s32 	%p43, %r44, 768;
	mov.u32 	%r387, %r16;
	@%p43 bra 	$L__BB6_150;
	add.s32 	%r385, %r16, %r383;
	shr.u32 	%r45, %r21, 8;
	add.s32 	%r46, %r45, 1;
	and.b32  	%r47, %r46, 3;
	neg.s32 	%r384, %r47;
	mov.u32 	%r387, %r16;
$L__BB6_146:
	.pragma "nounroll";
	mov.u64 	%rd127, %rd381;
	mov.f64 	%fd199, %fd344;
	ld.param.u64 	%rd320, [_ZN6thrust24THRUST_300001_SM_1000_NS8cuda_cub4core6detail13_kernel_agentINS1_8__reduce11ReduceAgentIPN4cuda3std3__45tupleIJdlEEESC_SB_iNS1_9__extrema9arg_max_fIdl11_comparatorEEEEJSC_SC_iSG_EEEvDpT0__param_0];
	mul.wide.u32 	%rd235, %r385, 16;
	add.s64 	%rd232, %rd320, %rd235;
	// begin inline asm
	ld.global.nc.u64 %rd231, [%rd232];
	// end inline asm
	add.s64 	%rd234, %rd232, 8;
	// begin inline asm
	ld.global.nc.u64 %rd233, [%rd234];
	// end inline asm
	mov.b64 	%fd200, %rd231;
	abs.f64 	%fd201, %fd199;
	abs.f64 	%fd202, %fd200;
	setp.lt.f64 	%p44, %fd201, %fd202;
	mov.f64 	%fd344, %fd200;
	mov.u64 	%rd381, %rd233;
	@%p44 bra 	$L__BB6_149;
	setp.lt.f64 	%p45, %fd202, %fd201;
	mov.f64 	%fd344, %fd199;
	mov.u64 	%rd381, %rd127;
	@%p45 bra 	$L__BB6_149;
	setp.lt.s64 	%p46, %rd127, %rd233;
	selp.f64 	%fd344, %fd199, %fd200, %p46;
	min.s64 	%rd381, %rd127, %rd233;
$L__BB6_149:
	add.s32 	%r387, %r387, 256;
	add.s32 	%r385, %r385, 256;
	add.s32 	%r384, %r384, 1;
	setp.ne.s32 	%p47, %r384, 0;
	@%p47 bra 	$L__BB6_146;
$L__BB6_150:
	setp.lt.u32 	%p48, %r21, 768;
	@%p48 bra 	$L__BB6_165;
	ld.param.u64 	%rd321, [_ZN6thrust24THRUST_300001_SM_1000_NS8cuda_cub4core6detail13_kernel_agentINS1_8__reduce11ReduceAgentIPN4cuda3std3__45tupleIJdlEEESC_SB_iNS1_9__extrema9arg_max_fIdl11_comparatorEEEEJSC_SC_iSG_EEEvDpT0__param_0];
	cvt.u64.u32 	%rd236, %r387;
	cvt.u64.u32 	%rd237, %r383;
	add.s64 	%rd238, %rd236, %rd237;
	shl.b64 	%rd239, %rd238, 4;
	add.s64 	%rd240, %rd239, %rd321;
	add.s64 	%rd376, %rd240, 12296;
	add.s32 	%r388, %r387, %r383;
$L__BB6_152:
	ld.param.u64 	%rd322, [_ZN6thrust24THRUST_300001_SM_1000_NS8cuda_cub4core6detail13_kernel_agentINS1_8__reduce11ReduceAgentIPN4cuda3std3__45tupleIJdlEEESC_SB_iNS1_9__extrema9arg_max_fIdl11_comparatorEEEEJSC_SC_iSG_EEEvDpT0__param_0];
	mul.wide.u32 	%rd245, %r388, 16;
	add.s64 	%rd242, %rd322, %rd245;
	// begin inline asm
	ld.global.nc.u64 %rd241, [%rd242];
	// end inline asm
	add.s64 	%rd244, %rd242, 8;
	// begin inline asm
	ld.global.nc.u64 %rd243, [%rd244];
	// end inline asm
	mov.b64 	%fd208, %rd241;
	abs.f64 	%fd209, %fd344;
	abs.f64 	%fd210, %fd208;
	setp.lt.f64 	%p49, %fd209, %fd210;
	mov.f64 	%fd341, %fd208;
	mov.u64 	%rd378, %rd243;
	@%p49 bra 	$L__BB6_155;
	setp.lt.f64 	%p50, %fd210, %fd209;
	mov.f64 	%fd341, %fd344;
	mov.u64 	%rd378, %rd381;
	@%p50 bra 	$L__BB6_155;
	setp.lt.s64 	%p51, %rd381, %rd243;
	selp.f64 	%fd341, %fd344, %fd208, %p51;
	min.s64 	%rd378, %rd381, %rd243;
$L__BB6_155:
	add.s64 	%rd247, %rd376, -8200;
	// begin inline asm
	ld.global.nc.u64 %rd246, [%rd247];
	// end inline asm
	add.s64 	%rd249, %rd376, -8192;
	// begin inline asm
	ld.global.nc.u64 %rd248, [%rd249];
	// end inline asm
	mov.b64 	%fd213, %rd246;
	abs.f64 	%fd214, %fd341;
	abs.f64 	%fd215, %fd213;
	setp.lt.f64 	%p52, %fd214, %fd215;
	mov.f64 	%fd342, %fd213;
	mov.u64 	%rd379, %rd248;
	@%p52 bra 	$L__BB6_158;
	setp.lt.f64 	%p53, %fd215, %fd214;
	mov.f64 	%fd342, %fd341;
	mov.u64 	%rd379, %rd378;
	@%p53 bra 	$L__BB6_158;
	setp.lt.s64 	%p54, %rd378, %rd248;
	selp.f64 	%fd342, %fd341, %fd213, %p54;
	min.s64 	%rd379, %rd378, %rd248;
$L__BB6_158:
	add.s64 	%rd251, %rd376, -4104;
	// begin inline asm
	ld.global.nc.u64 %rd250, [%rd251];
	// end inline asm
	add.s64 	%rd253, %rd376, -4096;
	// begin inline asm
	ld.global.nc.u64 %rd252, [%rd253];
	// end inline asm
	mov.b64 	%fd218, %rd250;
	abs.f64 	%fd219, %fd342;
	abs.f64 	%fd220, %fd218;
	setp.lt.f64 	%p55, %fd219, %fd220;
	mov.f64 	%fd343, %fd218;
	mov.u64 	%rd380, %rd252;
	@%p55 bra 	$L__BB6_161;
	setp.lt.f64 	%p56, %fd220, %fd219;
	mov.f64 	%fd343, %fd342;
	mov.u64 	%rd380, %rd379;
	@%p56 bra 	$L__BB6_161;
	setp.lt.s64 	%p57, %rd379, %rd252;
	selp.f64 	%fd343, %fd342, %fd218, %p57;
	min.s64 	%rd380, %rd379, %rd252;
$L__BB6_161:
	add.s64 	%rd255, %rd376, -8;
	// begin inline asm
	ld.global.nc.u64 %rd254, [%rd255];
	// end inline asm
	// begin inline asm
	ld.global.nc.u64 %rd256, [%rd376];
	// end inline asm
	mov.b64 	%fd223, %rd254;
	abs.f64 	%fd224, %fd343;
	abs.f64 	%fd225, %fd223;
	setp.lt.f64 	%p58, %fd224, %fd225;
	mov.f64 	%fd344, %fd223;
	mov.u64 	%rd381, %rd256;
	@%p58 bra 	$L__BB6_164;
	setp.lt.f64 	%p59, %fd225, %fd224;
	mov.f64 	%fd344, %fd343;
	mov.u64 	%rd381, %rd380;
	@%p59 bra 	$L__BB6_164;
	setp.lt.s64 	%p60, %rd380, %rd256;
	selp.f64 	%fd344, %fd343, %fd223, %p60;
	min.s64 	%rd381, %rd380, %rd256;
$L__BB6_164:
	add.s32 	%r387, %r387, 1024;
	add.s64 	%rd376, %rd376, 16384;
	add.s32 	%r388, %r388, 1024;
	setp.lt.s32 	%p61, %r387, %r20;
	@%p61 bra 	$L__BB6_152;
$L__BB6_165:
	// begin inline asm
	mov.u32 %r48, %laneid;
	// end inline asm
	mov.b64 	%rd258, %fd344;
	mov.b64 	{%r50, %r55}, %rd258;
	mov.b32 	%r66, 1;
	mov.b32 	%r67, 31;
	mov.b32 	%r68, -1;
	// begin inline asm
	shfl.sync.down.b32 %r49, %r50, %r66, %r67, %r68;
	// end inline asm
	// begin inline asm
	shfl.sync.down.b32 %r54, %r55, %r66, %r67, %r68;
	// end inline asm
	mov.b64 	%rd259, {%r49, %r54};
	mov.b64 	%fd229, %rd259;
	mov.b64 	{%r60, %r65}, %rd381;
	// begin inline asm
	shfl.sync.down.b32 %r59, %r60, %r66, %r67, %r68;
	// end inline asm
	// begin inline asm
	shfl.sync.down.b32 %r64, %r65, %r66, %r67, %r68;
	// end inline asm
	mov.b64 	%rd150, {%r59, %r64};
	setp.gt.s32 	%p62, %r48, 30;
	mov.f64 	%fd346, %fd344;
	mov.u64 	%rd383, %rd381;
	@%p62 bra 	$L__BB6_169;
	abs.f64 	%fd230, %fd344;
	abs.f64 	%fd231, %fd229;
	setp.lt.f64 	%p63, %fd230, %fd231;
	mov.f64 	%fd346, %fd229;
	mov.u64 	%rd383, %rd150;
	@%p63 bra 	$L__BB6_169;
	setp.lt.f64 	%p64, %fd231, %fd230;
	mov.f64 	%fd346, %fd344;
	mov.u64 	%rd383, %rd381;
	@%p64 bra 	$L__BB6_169;
	setp.lt.s64 	%p65, %rd381, %rd150;
	selp.f64 	%fd346, %fd344, %fd229, %p65;
	min.s64 	%rd383, %rd381, %rd150;
$L__BB6_169:
	mov.b64 	%rd260, %fd346;
	mov.b64 	{%r70, %r75}, %rd260;
	mov.b32 	%r86, 2;
	mov.b32 	%r87, 31;
	mov.b32 	%r88, -1;
	// begin inline asm
	shfl.sync.down.b32 %r69, %r70, %r86, %r87, %r88;
	// end inline asm
	// begin inline asm
	shfl.sync.down.b32 %r74, %r75, %r86, %r87, %r88;
	// end inline asm
	mov.b64 	%rd261, {%r69, %r74};
	mov.b64 	%fd234, %rd261;
	mov.b64 	{%r80, %r85}, %rd383;
	// begin inline asm
	shfl.sync.down.b32 %r79, %r80, %r86, %r87, %r88;
	// end inline asm
	// begin inline asm
	shfl.sync.down.b32 %r84, %r85, %r86, %r87, %r88;
	// end inline asm
	mov.b64 	%rd153, {%r79, %r84};
	setp.gt.s32 	%p66, %r48, 29;
	mov.f64 	%fd347, %fd346;
	mov.u64 	%rd384, %rd383;
	@%p66 bra 	$L__BB6_173;
	abs.f64 	%fd235, %fd346;
	abs.f64 	%fd236, %fd234;
	setp.lt.f64 	%p67, %fd235, %fd236;
	mov.f64 	%fd347, %fd234;
	mov.u64 	%rd384, %rd153;
	@%p67 bra 	$L__BB6_173;
	setp.lt.f64 	%p68, %fd236, %fd235;
	mov.f64 	%fd347, %fd346;
	mov.u64 	%rd384, %rd383;
	@%p68 bra 	$L__BB6_173;
	setp.lt.s64 	%p69, %rd383, %rd153;
	selp.f64 	%fd347, %fd346, %fd234, %p69;
	min.s64 	%rd384, %rd383, %rd153;
$L__BB6_173:
	mov.b64 	%rd262, %fd347;
	mov.b64 	{%r90, %r95}, %rd262;
	mov.b32 	%r106, 4;
	mov.b32 	%r107, 31;
	mov.b32 	%r108, -1;
	// begin inline asm
	shfl.sync.down.b32 %r89, %r90, %r106, %r107, %r108;
	// end inline asm
	// begin inline asm
	shfl.sync.down.b32 %r94, %r95, %r106, %r107, %r108;
	// end inline asm
	mov.b64 	%rd263, {%r89, %r94};
	mov.b64 	%fd239, %rd263;
	mov.b64 	{%r100, %r105}, %rd384;
	// begin inline asm
	shfl.sync.down.b32 %r99, %r100, %r106, %r107, %r108;
	// end inline asm
	// begin inline asm
	shfl.sync.down.b32 %r104, %r105, %r106, %r107, %r108;
	// end inline asm
	mov.b64 	%rd156, {%r99, %r104};
	setp.gt.s32 	%p70, %r48, 27;
	mov.f64 	%fd348, %fd347;
	mov.u64 	%rd385, %rd384;
	@%p70 bra 	$L__BB6_177;
	abs.f64 	%fd240, %fd347;
	abs.f64 	%fd241, %fd239;
	setp.lt.f64 	%p71, %fd240, %fd241;
	mov.f64 	%fd348, %fd239;
	mov.u64 	%rd385, %rd156;
	@%p71 bra 	$L__BB6_177;
	setp.lt.f64 	%p72, %fd241, %fd240;
	mov.f64 	%fd348, %fd347;
	mov.u64 	%rd385, %rd384;
	@%p72 bra 	$L__BB6_177;
	setp.lt.s64 	%p73, %rd384, %rd156;
	selp.f64 	%fd348, %fd347, %fd239, %p73;
	min.s64 	%rd385, %rd384, %rd156;
$L__BB6_177:
	mov.b64 	%rd264, %fd348;
	mov.b64 	{%r110, %r115}, %rd264;
	mov.b32 	%r126, 8;
	mov.b32 	%r127, 31;
	mov.b32 	%r128, -1;
	// begin inline asm
	shfl.sync.down.b32 %r109, %r110, %r126, %r127, %r128;
	// end inline asm
	// begin inline asm
	shfl.sync.down.b32 %r114, %r115, %r126, %r127, %r128;
	// end inline asm
	mov.b64 	%rd265, {%r109, %r114};
	mov.b64 	%fd244, %rd265;
	mov.b64 	{%r120, %r125}, %rd385;
	// begin inline asm
	shfl.sync.down.b32 %r119, %r120, %r126, %r127, %r128;
	// end inline asm
	// begin inline asm
	shfl.sync.down.b32 %r124, %r125, %r126, %r127, %r128;
	// end inline asm
	mov.b64 	%rd159, {%r119, %r124};
	setp.gt.s32 	%p74, %r48, 23;
	mov.f64 	%fd349, %fd348;
	mov.u64 	%rd386, %rd385;
	@%p74 bra 	$L__BB6_181;
	abs.f64 	%fd245, %fd348;
	abs.f64 	%fd246, %fd244;
	setp.lt.f64 	%p75, %fd245, %fd246;
	mov.f64 	%fd349, %fd244;
	mov.u64 	%rd386, %rd159;
	@%p75 bra 	$L__BB6_181;
	setp.lt.f64 	%p76, %fd246, %fd245;
	mov.f64 	%fd349, %fd348;
	mov.u64 	%rd386, %rd385;
	@%p76 bra 	$L__BB6_181;
	setp.lt.s64 	%p77, %rd385, %rd159;
	selp.f64 	%fd349, %fd348, %fd244, %p77;
	min.s64 	%rd386, %rd385, %rd159;
$L__BB6_181:
	mov.b64 	%rd266, %fd349;
	mov.b64 	{%r130, %r135}, %rd266;
	mov.b32 	%r146, 16;
	mov.b32 	%r147, 31;
	mov.b32 	%r148, -1;
	// begin inline asm
	shfl.sync.down.b32 %r129, %r130, %r146, %r147, %r148;
	// end inline asm
	// begin inline asm
	shfl.sync.down.b32 %r134, %r135, %r146, %r147, %r148;
	// end inline asm
	mov.b64 	%rd267, {%r129, %r134};
	mov.b64 	%fd249, %rd267;
	mov.b64 	{%r140, %r145}, %rd386;
	// begin inline asm
	shfl.sync.down.b32 %r139, %r140, %r146, %r147, %r148;
	// end inline asm
	// begin inline asm
	shfl.sync.down.b32 %r144, %r145, %r146, %r147, %r148;
	// end inline asm
	mov.b64 	%rd162, {%r139, %r144};
	setp.gt.s32 	%p78, %r48, 15;
	mov.f64 	%fd357, %fd349;
	mov.u64 	%rd394, %rd386;
	@%p78 bra 	$L__BB6_185;
	abs.f64 	%fd250, %fd349;
	abs.f64 	%fd251, %fd249;
	setp.lt.f64 	%p79, %fd250, %fd251;
	mov.f64 	%fd357, %fd249;
	mov.u64 	%rd394, %rd162;
	@%p79 bra 	$L__BB6_185;
	setp.lt.f64 	%p80, %fd251, %fd250;
	mov.f64 	%fd357, %fd349;
	mov.u64 	%rd394, %rd386;
	@%p80 bra 	$L__BB6_185;
	setp.lt.s64 	%p81, %rd386, %rd162;
	selp.f64 	%fd357, %fd349, %fd249, %p81;
	min.s64 	%rd394, %rd386, %rd162;
$L__BB6_185:
	setp.ne.s32 	%p82, %r48, 0;
	@%p82 bra 	$L__BB6_187;
	shr.u32 	%r149, %r16, 1;
	and.b32  	%r150, %r149, 496;
	mov.u32 	%r151, _ZN6thrust24THRUST_300001_SM_1000_NS8cuda_cub4core6detail5shmemE;
	add.s32 	%r152, %r151, %r150;
	st.shared.f64 	[%r152+8], %fd357;
	st.shared.u64 	[%r152+16], %rd394;
$L__BB6_187:
	bar.sync 	0;
	setp.ne.s32 	%p83, %r16, 0;
	@%p83 bra 	$L__BB6_209;
	ld.shared.f64 	%fd254, [_ZN6thrust24THRUST_300001_SM_1000_NS8cuda_cub4core6detail5shmemE+24];
	ld.shared.u64 	%rd165, [_ZN6thrust24THRUST_300001_SM_1000_NS8cuda_cub4core6detail5shmemE+32];
	abs.f64 	%fd255, %fd357;
	abs.f64 	%fd256, %fd254;
	setp.lt.f64 	%p84, %fd255, %fd256;
	mov.f64 	%fd351, %fd254;
	mov.u64 	%rd388, %rd165;
	@%p84 bra 	$L__BB6_191;
	setp.lt.f64 	%p85, %fd256, %fd255;
	mov.f64 	%fd351, %fd357;
	mov.u64 	%rd388, %rd394;
	@%p85 bra 	$L__BB6_191;
	setp.lt.s64 	%p86, %rd394, %rd165;
	selp.f64 	%fd351, %fd357, %fd254, %p86;
	min.s64 	%rd388, %rd394, %rd165;
$L__BB6_191:
	ld.shared.f64 	%fd259, [_ZN6thrust24THRUST_300001_SM_1000_NS8cuda_cub4core6detail5shmemE+40];
	ld.shared.u64 	%rd168, [_ZN6thrust24THRUST_300001_SM_1000_NS8cuda_cub4core6detail5shmemE+48];
	abs.f64 	%fd260, %fd351;
	abs.f64 	%fd261, %fd259;
	setp.lt.f64 	%p87, %fd260, %fd261;
	mov.f64 	%fd352, %fd259;
	mov.u64 	%rd389, %rd168;
	@%p87 bra 	$L__BB6_194;
	setp.lt.f64 	%p88, %fd261, %fd260;
	mov.f64 	%fd352, %fd351;
	mov.u64 	%rd389, %rd388;
	@%p88 bra 	$L__BB6_194;
	setp.lt.s64 	%p89, %rd388, %rd168;
	selp.f64 	%fd352, %fd351, %fd259, %p89;
	min.s64 	%rd389, %rd388, %rd168;
$L__BB6_194:
	ld.shared.f64 	%fd264, [_ZN6thrust24THRUST_300001_SM_1000_NS8cuda_cub4core6detail5shmemE+56];
	ld.shared.u64 	%rd171, [_ZN6thrust24THRUST_300001_SM_1000_NS8cuda_cub4core6detail5shmemE+64];
	abs.f64 	%fd265, %fd352;
	abs.f64 	%fd266, %fd264;
	setp.lt.f64 	%p90, %fd265, %fd266;
	mov.f64 	%fd353, %fd264;
	mov.u64 	%rd390, %rd171;
	@%p90 bra 	$L__BB6_197;
	setp.lt.f64 	%p91, %fd266, %fd265;
	mov.f64 	%fd353, %fd352;
	mov.u64 	%rd390, %rd389;
	@%p91 bra 	$L__BB6_197;
	setp.lt.s64 	%p92, %rd389, %rd171;
	selp.f64 	%fd353, %fd352, %fd264, %p92;
	min.s64 	%rd390, %rd389, %rd171;
$L__BB6_197:
	ld.shared.f64 	%fd269, [_ZN6thrust24THRUST_300001_SM_1000_NS8cuda_cub4core6detail5shmemE+72];
	ld.shared.u64 	%rd174, [_ZN6thrust24THRUST_300001_SM_1000_NS8cuda_cub4core6detail5shmemE+80];
	abs.f64 	%fd270, %fd353;
	abs.f64 	%fd271, %fd269;
	setp.lt.f64 	%p93, %fd270, %fd271;
	mov.f64 	%fd354, %fd269;
	mov.u64 	%rd391, %rd174;
	@%p93 bra 	$L__BB6_200;
	setp.lt.f64 	%p94, %fd271, %fd270;
	mov.f64 	%fd354, %fd353;
	mov.u64 	%rd391, %rd390;
	@%p94 bra 	$L__BB6_200;
	setp.lt.s64 	%p95, %rd390, %rd174;
	selp.f64 	%fd354, %fd353, %fd269, %p95;
	min.s64 	%rd391, %rd390, %rd174;
$L__BB6_200:
	ld.shared.f64 	%fd274, [_ZN6thrust24THRUST_300001_SM_1000_NS8cuda_cub4core6detail5shmemE+88];
	ld.shared.u64 	%rd177, [_ZN6thrust24THRUST_300001_SM_1000_NS8cuda_cub4core6detail5shmemE+96];
	abs.f64 	%fd275, %fd354;
	abs.f64 	%fd276, %fd274;
	setp.lt.f64 	%p96, %fd275, %fd276;
	mov.f64 	%fd355, %fd274;
	mov.u64 	%rd392, %rd177;
	@%p96 bra 	$L__BB6_203;
	setp.lt.f64 	%p97, %fd276, %fd275;
	mov.f64 	%fd355, %fd354;
	mov.u64 	%rd392, %rd391;
	@%p97 bra 	$L__BB6_203;
	setp.lt.s64 	%p98, %rd391, %rd177;
	selp.f64 	%fd355, %fd354, %fd274, %p98;
	min.s64 	%rd392, %rd391, %rd177;
$L__BB6_203:
	ld.shared.f64 	%fd279, [_ZN6thrust24THRUST_300001_SM_1000_NS8cuda_cub4core6detail5shmemE+104];
	ld.shared.u64 	%rd180, [_ZN6thrust24THRUST_300001_SM_1000_NS8cuda_cub4core6detail5shmemE+112];
	abs.f64 	%fd280, %fd355;
	abs.f64 	%fd281, %fd279;
	setp.lt.f64 	%p99, %fd280, %fd281;
	mov.f64 	%fd356, %fd279;
	mov.u64 	%rd393, %rd180;
	@%p99 bra 	$L__BB6_206;
	setp.lt.f64 	%p100, %fd281, %fd280;
	mov.f64 	%fd356, %fd355;
	mov.u64 	%rd393, %rd392;
	@%p100 bra 	$L__BB6_206;
	setp.lt.s64 	%p101, %rd392, %rd180;
	selp.f64 	%fd356, %fd355, %fd279, %p101;
	min.s64 	%rd393, %rd392, %rd180;
$L__BB6_206:
	ld.shared.f64 	%fd284, [_ZN6thrust24THRUST_300001_SM_1000_NS8cuda_cub4core6detail5shmemE+120];
	ld.shared.u64 	%rd183, [_ZN6thrust24THRUST_300001_SM_1000_NS8cuda_cub4core6detail5shmemE+128];
	abs.f64 	%fd285, %fd356;
	abs.f64 	%fd286, %fd284;
	setp.lt.f64 	%p102, %fd285, %fd286;
	mov.u64 	%rd394, %rd183;
	mov.f64 	%fd357, %fd284;
	@%p102 bra 	$L__BB6_209;
	setp.lt.f64 	%p103, %fd286, %fd285;
	mov.u64 	%rd394, %rd393;
	mov.f64 	%fd357, %fd356;
	@%p103 bra 	$L__BB6_209;
	setp.lt.s64 	%p104, %rd393, %rd183;
	selp.f64 	%fd357, %fd356, %fd284, %p104;
	min.s64 	%rd394, %rd393, %rd183;
$L__BB6_209:
	mov.u32 	%r376, %tid.x;
	setp.ne.s32 	%p221, %r376, 0;
	@%p221 bra 	$L__BB6_211;
	ld.param.u64 	%rd326, [_ZN6thrust24THRUST_300001_SM_1000_NS8cuda_cub4core6detail13_kernel_agentINS1_8__reduce11ReduceAgentIPN4cuda3std3__45tupleIJdlEEESC_SB_iNS1_9__extrema9arg_max_fIdl11_comparatorEEEEJSC_SC_iSG_EEEvDpT0__param_1];
	cvta.to.global.u64 	%rd317, %rd326;
	st.global.f64 	[%rd317], %fd357;
	st.global.u64 	[%rd317+8], %rd394;
$L__BB6_211:
	ret;

}
	// .globl	_ZN6thrust24THRUST_300001_SM_1000_NS8cuda_cub4core6detail13_kernel_agentINS1_8__reduce11ReduceAgentINS0_12zip_iteratorIN4cuda3std3__45tupleIJNS0_10device_ptrIdEENS0_17counting_iteratorIlNS0_11use_defaultESF_SF_EEEEEEEPNSB_IJdlEEESJ_lNS1_9__extrema9arg_max_fIdl11_comparatorEEEEJSI_SK_lSO_EEEvDpT0_
.visible .entry _ZN6thrust24THRUST_300001_SM_1000_NS8cuda_cub4core6detail13_kernel_agentINS1_8__reduce11ReduceAgentINS0_12zip_iteratorIN4cuda3std3__45tupleIJNS0_10device_ptrIdEENS0_17counting_iteratorIlNS0_11use_defaultESF_SF_EEEEEEEPNSB_IJdlEEESJ_lNS1_9__extrema9arg_max_fIdl11_comparatorEEEEJSI_SK_lSO_EEEvDpT0_(
	.param .align 8 .b8 _ZN6thrust24THRUST_300001_SM_1000_NS8cuda_cub4core6detail13_kernel_agentINS1_8__reduce11ReduceAgentINS0_12zip_iteratorIN4cuda3std3__45tupleIJNS0_10device_ptrIdEENS0_17counting_iteratorIlNS0_11use_defaultESF_SF_EEEEEEEPNSB_IJdlEEESJ_lNS1_9__extrema9arg_max_fIdl11_comparatorEEEEJSI_SK_lSO_EEEvDpT0__param_0[16],
	.param .u64 .ptr .align 1 _ZN6thrust24THRUST_300001_SM_1000_NS8cuda_cub4core6detail13_kernel_agentINS1_8__reduce11ReduceAgentINS0_12zip_iteratorIN4cuda3std3__45tupleIJNS0_10device_ptrIdEENS0_17counting_iteratorIlNS0_11use_defaultESF_SF_EEEEEEEPNSB_IJdlEEESJ_lNS1_9__extrema9arg_max_fIdl11_comparatorEEEEJSI_SK_lSO_EEEvDpT0__param_1,
	.param .u64 _ZN6thrust24THRUST_300001_SM_1000_NS8cuda_cub4core6detail13_kernel_agentINS1_8__reduce11ReduceAgentINS0_12zip_iteratorIN4cuda3std3__45tupleIJNS0_10device_ptrIdEENS0_17counting_iteratorIlNS0_11use_defaultESF_SF_EEEEEEEPNSB_IJdlEEESJ_lNS1_9__extrema9arg_max_fIdl11_comparatorEEEEJSI_SK_lSO_EEEvDpT0__param_2,
	.param .align 1 .b8 _ZN6thrust24THRUST_300001_SM_1000_NS8cuda_cub4core6detail13_kernel_agentINS1_8__reduce11ReduceAgentINS0_12zip_iteratorIN4cuda3std3__45tupleIJNS0_10device_ptrIdEENS0_17counting_iteratorIlNS0_11use_defaultESF_SF_EEEEEEEPNSB_IJdlEEESJ_lNS1_9__extrema9arg_max_fIdl11_comparatorEEEEJSI_SK_lSO_EEEvDpT0__param_3[1]
)
.maxntid 256
{
	.reg .pred 	%p<213>;
	.reg .b32 	%r<391>;
	.reg .b64 	%rd<341>;
	.reg .b64 	%fd<352>;

	ld.param.u64 	%rd192, [_ZN6thrust24THRUST_300001_SM_1000_NS8cuda_cub4core6detail13_kernel_agentINS1_8__reduce11ReduceAgentINS0_12zip_iteratorIN4cuda3std3__45tupleIJNS0_10device_ptrIdEENS0_17counting_iteratorIlNS0_11use_defaultESF_SF_EEEEEEEPNSB_IJdlEEESJ_lNS1_9__extrema9arg_max_fIdl11_comparatorEEEEJSI_SK_lSO_EEEvDpT0__param_0+8];
	ld.param.u64 	%rd191, [_ZN6thrust24THRUST_300001_SM_1000_NS8cuda_cub4core6detail13_kernel_agentINS1_8__reduce11ReduceAgentINS0_12zip_iteratorIN4cuda3std3__45tupleIJNS0_10device_ptrIdEENS0_17counting_iteratorIlNS0_11use_defaultESF_SF_EEEEEEEPNSB_IJdlEEESJ_lNS1_9__extrema9arg_max_fIdl11_comparatorEEEEJSI_SK_lSO_EEEvDpT0__param_0];
	ld.param.u64 	%rd194, [_ZN6thrust24THRUST_300001_SM_1000_NS8cuda_cub4core6detail13_kernel_agentINS1_8__reduce11ReduceAgentINS0_12zip_iteratorIN4cuda3std3__45tupleIJNS0_10device_ptrIdEENS0_17counting_iteratorIlNS0_11use_defaultESF_SF_EEEEEEEPNSB_IJdlEEESJ_lNS1_9__extrema9arg_max_fIdl11_comparatorEEEEJSI_SK_lSO_EEEvDpT0__param_2];
	setp.eq.s64 	%p1, %rd194, 0;
	@%p1 bra 	$L__BB7_206;
	cvta.to.global.u64 	%rd1, %rd191;
	setp.gt.s64 	%p2, %rd194, 1279;
	@%p2 bra 	$L__BB7_122;
	cvt.u32.u64 	%r1, %rd194;
	mov.u32 	%r2, %tid.x;
	setp.ge.s32 	%p96, %r2, %r1;
	mov.f64 	%fd298, 0d0000000000000000;
	mov.b64 	%rd283, 0;
	mov.u32 	%r385, %r2;
	@%p96 bra 	$L__BB7_4;
	cvt.u64.u32 	%rd239, %r2;
	mul.wide.u32 	%rd240, %r2, 8;
	add.s64 	%rd241, %rd1, %rd240;
	add.s64 	%rd283, %rd192, %rd239;
	ld.global.f64 	%fd298, [%rd241];
	add.s32 	%r385, %r2, 256;
$L__BB7_4:
	setp.ge.s32 	%p97, %r385, %r1;
	@%p97 bra 	$L__BB7_26;
	not.b32 	%r154, %r385;
	add.s32 	%r5, %r154, %r1;
	and.b32  	%r155, %r5, 768;
	setp.eq.s32 	%p98, %r155, 768;
	@%p98 bra 	$L__BB7_11;
	cvt.u64.u32 	%rd243, %r385;
	add.s64 	%rd274, %rd192, %rd243;
	mul.wide.u32 	%rd244, %r385, 8;
	add.s64 	%rd273, %rd1, %rd244;
	shr.u32 	%r156, %r5, 8;
	add.s32 	%r157, %r156, 1;
	and.b32  	%r158, %r157, 3;
	neg.s32 	%r383, %r158;
$L__BB7_7:
	.pragma "nounroll";
	mov.u64 	%rd9, %rd283;
	mov.f64 	%fd3, %fd298;
	ld.global.f64 	%fd4, [%rd273];
	abs.f64 	%fd5, %fd3;
	abs.f64 	%fd6, %fd4;
	setp.lt.f64 	%p99, %fd5, %fd6;
	mov.u64 	%rd283, %rd274;
	mov.f64 	%fd298, %fd4;
	@%p99 bra 	$L__BB7_10;
	setp.lt.f64 	%p100, %fd6, %fd5;
	mov.u64 	%rd283, %rd9;
	mov.f64 	%fd298, %fd3;
	@%p100 bra 	$L__BB7_10;
	setp.lt.s64 	%p101, %rd9, %rd274;
	min.s64 	%rd283, %rd9, %rd274;
	selp.f64 	%fd298, %fd3, %fd4, %p101;
$L__BB7_10:
	add.s32 	%r385, %r385, 256;
	add.s64 	%rd274, %rd274, 256;
	add.s64 	%rd273, %rd273, 2048;
	add.s32 	%r383, %r383, 1;
	setp.ne.s32 	%p102, %r383, 0;
	@%p102 bra 	$L__BB7_7;
$L__BB7_11:
	setp.lt.u32 	%p103, %r5, 768;
	@%p103 bra 	$L__BB7_26;
	add.s32 	%r386, %r385, 512;
$L__BB7_13:
	mov.u32 	%r13, %r386;
	add.s32 	%r159, %r13, -512;
	cvt.s64.s32 	%rd245, %r159;
	mul.wide.s32 	%rd246, %r159, 8;
	add.s64 	%rd17, %rd1, %rd246;
	add.s64 	%rd18, %rd192, %rd245;
	ld.global.f64 	%fd12, [%rd17];
	abs.f64 	%fd13, %fd298;
	abs.f64 	%fd14, %fd12;
	setp.lt.f64 	%p104, %fd13, %fd14;
	mov.u64 	%rd280, %rd18;
	mov.f64 	%fd295, %fd12;
	@%p104 bra 	$L__BB7_16;
	setp.lt.f64 	%p105, %fd14, %fd13;
	mov.u64 	%rd280, %rd283;
	mov.f64 	%fd295, %fd298;
	@%p105 bra 	$L__BB7_16;
	setp.lt.s64 	%p106, %rd283, %rd18;
	min.s64 	%rd280, %rd283, %rd18;
	selp.f64 	%fd295, %fd298, %fd12, %p106;
$L__BB7_16:
	add.s32 	%r160, %r13, -256;
	cvt.s64.s32 	%rd247, %r160;
	add.s64 	%rd21, %rd192, %rd247;
	ld.global.f64 	%fd17, [%rd17+2048];
	abs.f64 	%fd18, %fd295;
	abs.f64 	%fd19, %fd17;
	setp.lt.f64 	%p107, %fd18, %fd19;
	mov.u64 	%rd281, %rd21;
	mov.f64 	%fd296, %fd17;
	@%p107 bra 	$L__BB7_19;
	setp.lt.f64 	%p108, %fd19, %fd18;
	mov.u64 	%rd281, %rd280;
	mov.f64 	%fd296, %fd295;
	@%p108 bra 	$L__BB7_19;
	setp.lt.s64 	%p109, %rd280, %rd21;
	min.s64 	%rd281, %rd280, %rd21;
	selp.f64 	%fd296, %fd295, %fd17, %p109;
$L__BB7_19:
	cvt.s64.s32 	%rd248, %r13;
	add.s64 	%rd24, %rd192, %rd248;
	ld.global.f64 	%fd22, [%rd17+4096];
	abs.f64 	%fd23, %fd296;
	abs.f64 	%fd24, %fd22;
	setp.lt.f64 	%p110, %fd23, %fd24;
	mov.u64 	%rd282, %rd24;
	mov.f64 	%fd297, %fd22;
	@%p110 bra 	$L__BB7_22;
	setp.lt.f64 	%p111, %fd24, %fd23;
	mov.u64 	%rd282, %rd281;
	mov.f64 	%fd297, %fd296;
	@%p111 bra 	$L__BB7_22;
	setp.lt.s64 	%p112, %rd281, %rd24;
	min.s64 	%rd282, %rd281, %rd24;
	selp.f64 	%fd297, %fd296, %fd22, %p112;
$L__BB7_22:
	add.s32 	%r161, %r13, 256;
	cvt.s64.s32 	%rd249, %r161;
	add.s64 	%rd27, %rd192, %rd249;
	ld.global.f64 	%fd27, [%rd17+6144];
	abs.f64 	%fd28, %fd297;
	abs.f64 	%fd29, %fd27;
	setp.lt.f64 	%p113, %fd28, %fd29;
	mov.u64 	%rd283, %rd27;
	mov.f64 	%fd298, %fd27;
	@%p113 bra 	$L__BB7_25;
	setp.lt.f64 	%p114, %fd29, %fd28;
	mov.u64 	%rd283, %rd282;
	mov.f64 	%fd298, %fd297;
	@%p114 bra 	$L__BB7_25;
	setp.lt.s64 	%p115, %rd282, %rd27;
	min.s64 	%rd283, %rd282, %rd27;
	selp.f64 	%fd298, %fd297, %fd27, %p115;
$L__BB7_25:
	add.s32 	%r386, %r13, 1024;
	add.s32 	%r162, %r13, 512;
	setp.lt.s32 	%p116, %r162, %r1;
	@%p116 bra 	$L__BB7_13;
$L__BB7_26:
	setp.lt.s32 	%p117, %r1, 256;
	@%p117 bra 	$L__BB7_71;
	// begin inline asm
	mov.u32 %r276, %laneid;
	// end inline asm
	mov.b64 	%rd260, %fd298;
	mov.b64 	{%r278, %r283}, %rd260;
	mov.b32 	%r294, 1;
	mov.b32 	%r295, 31;
	mov.b32 	%r296, -1;
	// begin inline asm
	shfl.sync.down.b32 %r277, %r278, %r294, %r295, %r296;
	// end inline asm
	// begin inline asm
	shfl.sync.down.b32 %r282, %r283, %r294, %r295, %r296;
	// end inline asm
	mov.b64 	%rd261, {%r277, %r282};
	mov.b64 	%fd33, %rd261;
	mov.b64 	{%r288, %r293}, %rd283;
	// begin inline asm
	shfl.sync.down.b32 %r287, %r288, %r294, %r295, %r296;
	// end inline asm
	// begin inline asm
	shfl.sync.down.b32 %r292, %r293, %r294, %r295, %r296;
	// end inline asm
	mov.b64 	%rd31, {%r287, %r292};
	setp.gt.s32 	%p169, %r276, 30;
	mov.u64 	%rd285, %rd283;
	mov.f64 	%fd300, %fd298;
	@%p169 bra 	$L__BB7_31;
	abs.f64 	%fd34, %fd298;
	abs.f64 	%fd35, %fd33;
	setp.lt.f64 	%p170, %fd34, %fd35;
	mov.u64 	%rd285, %rd31;
	mov.f64 	%fd300, %fd33;
	@%p170 bra 	$L__BB7_31;
	setp.lt.f64 	%p171, %fd35, %fd34;
	mov.u64 	%rd285, %rd283;
	mov.f64 	%fd300, %fd298;
	@%p171 bra 	$L__BB7_31;
	setp.lt.s64 	%p172, %rd283, %rd31;
	min.s64 	%rd285, %rd283, %rd31;
	selp.f64 	%fd300, %fd298, %fd33, %p172;
$L__BB7_31:
	mov.b64 	%rd262, %fd300;
	mov.b64 	{%r298, %r303}, %rd262;
	mov.b32 	%r314, 2;
	mov.b32 	%r315, 31;
	mov.b32 	%r316, -1;
	// begin inline asm
	shfl.sync.down.b32 %r297, %r298, %r314, %r315, %r316;
	// end inline asm
	// begin inline asm
	shfl.sync.down.b32 %r302, %r303, %r314, %r315, %r316;
	// end inline asm
	mov.b64 	%rd263, {%r297, %r302};
	mov.b64 	%fd38, %rd263;
	mov.b64 	{%r308, %r313}, %rd285;
	// begin inline asm
	shfl.sync.down.b32 %r307, %r308, %r314, %r315, %r316;
	// end inline asm
	// begin inline asm
	shfl.sync.down.b32 %r312, %r313, %r314, %r315, %r316;
	// end inline asm
	mov.b64 	%rd34, {%r307, %r312};
	setp.gt.s32 	%p173, %r276, 29;
	mov.u64 	%rd286, %rd285;
	mov.f64 	%fd301, %fd300;
	@%p173 bra 	$L__BB7_35;
	abs.f64 	%fd39, %fd300;
	abs.f64 	%fd40, %fd38;
	setp.lt.f64 	%p174, %fd39, %fd40;
	mov.u64 	%rd286, %rd34;
	mov.f64 	%fd301, %fd38;
	@%p174 bra 	$L__BB7_35;
	setp.lt.f64 	%p175, %fd40, %fd39;
	mov.u64 	%rd286, %rd285;
	mov.f64 	%fd301, %fd300;
	@%p175 bra 	$L__BB7_35;
	setp.lt.s64 	%p176, %rd285, %rd34;
	min.s64 	%rd286, %rd285, %rd34;
	selp.f64 	%fd301, %fd300, %fd38, %p176;
$L__BB7_35:
	mov.b64 	%rd264, %fd301;
	mov.b64 	{%r318, %r323}, %rd264;
	mov.b32 	%r334, 4;
	mov.b32 	%r335, 31;
	mov.b32 	%r336, -1;
	// begin inline asm
	shfl.sync.down.b32 %r317, %r318, %r334, %r335, %r336;
	// end inline asm
	// begin inline asm
	shfl.sync.down.b32 %r322, %r323, %r334, %r335, %r336;
	// end inline asm
	mov.b64 	%rd265, {%r317, %r322};
	mov.b64 	%fd43, %rd265;
	mov.b64 	{%r328, %r333}, %rd286;
	// begin inline asm
	shfl.sync.down.b32 %r327, %r328, %r334, %r335, %r336;
	// end inline asm
	// begin inline asm
	shfl.sync.down.b32 %r332, %r333, %r334, %r335, %r336;
	// end inline asm
	mov.b64 	%rd37, {%r327, %r332};
	setp.gt.s32 	%p177, %r276, 27;
	mov.u64 	%rd287, %rd286;
	mov.f64 	%fd302, %fd301;
	@%p177 bra 	$L__BB7_39;
	abs.f64 	%fd44, %fd301;
	abs.f64 	%fd45, %fd43;
	setp.lt.f64 	%p178, %fd44, %fd45;
	mov.u64 	%rd287, %rd37;
	mov.f64 	%fd302, %fd43;
	@%p178 bra 	$L__BB7_39;
	setp.lt.f64 	%p179, %fd45, %fd44;
	mov.u64 	%rd287, %rd286;
	mov.f64 	%fd302, %fd301;
	@%p179 bra 	$L__BB7_39;
	setp.lt.s64 	%p180, %rd286, %rd37;
	min.s64 	%rd287, %rd286, %rd37;
	selp.f64 	%fd302, %fd301, %fd43, %p180;
$L__BB7_39:
	mov.b64 	%rd266, %fd302;
	mov.b64 	{%r338, %r343}, %rd266;
	mov.b32 	%r354, 8;
	mov.b32 	%r355, 31;
	mov.b32 	%r356, -1;
	// begin inline asm
	shfl.sync.down.b32 %r337, %r338, %r354, %r355, %r356;
	// end inline asm
	// begin inline asm
	shfl.sync.down.b32 %r342, %r343, %r354, %r355, %r356;
	// end inline asm
	mov.b64 	%rd267, {%r337, %r342};
	mov.b64 	%fd48, %rd267;
	mov.b64 	{%r348, %r353}, %rd287;
	// begin inline asm
	shfl.sync.down.b32 %r347, %r348, %r354, %r355, %r356;
	// end inline asm
	// begin inline asm
	shfl.sync.down.b32 %r352, %r353, %r354, %r355, %r356;
	// end inline asm
	mov.b64 	%rd40, {%r347, %r352};
	setp.gt.s32 	%p181, %r276, 23;
	mov.u64 	%rd288, %rd287;
	mov.f64 	%fd303, %fd302;
	@%p181 bra 	$L__BB7_43;
	abs.f64 	%fd49, %fd302;
	abs.f64 	%fd50, %fd48;
	setp.lt.f64 	%p182, %fd49, %fd50;
	mov.u64 	%rd288, %rd40;
	mov.f64 	%fd303, %fd48;
	@%p182 bra 	$L__BB7_43;
	setp.lt.f64 	%p183, %fd50, %fd49;
	mov.u64 	%rd288, %rd287;
	mov.f64 	%fd303, %fd302;
	@%p183 bra 	$L__BB7_43;
	setp.lt.s64 	%p184, %rd287, %rd40;
	min.s64 	%rd288, %rd287, %rd40;
	selp.f64 	%fd303, %fd302, %fd48, %p184;
$L__BB7_43:
	mov.b64 	%rd268, %fd303;
	mov.b64 	{%r358, %r363}, %rd268;
	mov.b32 	%r374, 16;
	mov.b32 	%r375, 31;
	mov.b32 	%r376, -1;
	// begin inline asm
	shfl.sync.down.b32 %r357, %r358, %r374, %r375, %r376;
	// end inline asm
	// begin inline asm
	shfl.sync.down.b32 %r362, %r363, %r374, %r375, %r376;
	// end inline asm
	mov.b64 	%rd269, {%r357, %r362};
	mov.b64 	%fd53, %rd269;
	mov.b64 	{%r368, %r373}, %rd288;
	// begin inline asm
	shfl.sync.down.b32 %r367, %r368, %r374, %r375, %r376;
	// end inline asm
	// begin inline asm
	shfl.sync.down.b32 %r372, %r373, %r374, %r375, %r376;
	// end inline asm
	mov.b64 	%rd43, {%r367, %r372};
	setp.gt.s32 	%p185, %r276, 15;
	mov.u64 	%rd340, %rd288;
	mov.f64 	%fd351, %fd303;
	@%p185 bra 	$L__BB7_47;
	abs.f64 	%fd54, %fd303;
	abs.f64 	%fd55, %fd53;
	setp.lt.f64 	%p186, %fd54, %fd55;
	mov.u64 	%rd340, %rd43;
	mov.f64 	%fd351, %fd53;
	@%p186 bra 	$L__BB7_47;
	setp.lt.f64 	%p187, %fd55, %fd54;
	mov.u64 	%rd340, %rd288;
	mov.f64 	%fd351, %fd303;
	@%p187 bra 	$L__BB7_47;
	setp.lt.s64 	%p188, %rd288, %rd43;
	min.s64 	%rd340, %rd288, %rd43;
	selp.f64 	%fd351, %fd303, %fd53, %p188;
$L__BB7_47:
	setp.ne.s32 	%p189, %r276, 0;
	@%p189 bra 	$L__BB7_49;
	shr.u32 	%r377, %r2, 1;
	and.b32  	%r378, %r377, 496;
	mov.u32 	%r379, _ZN6thrust24THRUST_300001_SM_1000_NS8cuda_cub4core6detail5shmemE;
	add.s32 	%r380, %r379, %r378;
	st.shared.f64 	[%r380+8], %fd351;
	st.shared.u64 	[%r380+16], %rd340;
$L__BB7_49:
	bar.sync 	0;
	setp.ne.s32 	%p190, %r2, 0;
	@%p190 bra 	$L__BB7_204;
	ld.shared.f64 	%fd58, [_ZN6thrust24THRUST_300001_SM_1000_NS8cuda_cub4core6detail5shmemE+24];
	ld.shared.u64 	%rd46, [_ZN6thrust24THRUST_300001_SM_1000_NS8cuda_cub4core6detail5shmemE+32];
	abs.f64 	%fd59, %fd351;
	abs.f64 	%fd60, %fd58;
	setp.lt.f64 	%p191, %fd59, %fd60;
	mov.u64 	%rd290, %rd46;
	mov.f64 	%fd305, %fd58;
	@%p191 bra 	$L__BB7_53;
	setp.lt.f64 	%p192, %fd60, %fd59;
	mov.u64 	%rd290, %rd340;
	mov.f64 	%fd305, %fd351;
	@%p192 bra 	$L__BB7_53;
	setp.lt.s64 	%p193, %rd340, %rd46;
	min.s64 	%rd290, %rd340, %rd46;
	selp.f64 	%fd305, %fd351, %fd58, %p193;
$L__BB7_53:
	ld.shared.f64 	%fd63, [_ZN6thrust24THRUST_300001_SM_1000_NS8cuda_cub4core6detail5shmemE+40];
	ld.shared.u64 	%rd49, [_ZN6thrust24THRUST_300001_SM_1000_NS8cuda_cub4core6detail5shmemE+48];
	abs.f64 	%fd64, %fd305;
	abs.f64 	%fd65, %fd63;
	setp.lt.f64 	%p194, %fd64, %fd65;
	mov.u64 	%rd291, %rd49;
	mov.f64 	%fd306, %fd63;
	@%p194 bra 	$L__BB7_56;
	setp.lt.f64 	%p195, %fd65, %fd64;
	mov.u64 	%rd291, %rd290;
	mov.f64 	%fd306, %fd305;
	@%p195 bra 	$L__BB7_56;
	setp.lt.s64 	%p196, %rd290, %rd49;
	min.s64 	%rd291, %rd290, %rd49;
	selp.f64 	%fd306, %fd305, %fd63, %p196;
$L__BB7_56:
	ld.shared.f64 	%fd68, [_ZN6thrust24THRUST_300001_SM_1000_NS8cuda_cub4core6detail5shmemE+56];
	ld.shared.u64 	%rd52, [_ZN6thrust24THRUST_300001_SM_1000_NS8cuda_cub4core6detail5shmemE+64];
	abs.f64 	%fd69, %fd306;
	abs.f64 	%fd70, %fd68;
	setp.lt.f64 	%p197, %fd69, %fd70;
	mov.u64 	%rd292, %rd52;
	mov.f64 	%fd307, %fd68;
	@%p197 bra 	$L__BB7_59;
	setp.lt.f64 	%p198, %fd70, %fd69;
	mov.u64 	%rd292, %rd291;
	mov.f64 	%fd307, %fd306;
	@%p198 bra 	$L__BB7_59;
	setp.lt.s64 	%p199, %rd291, %rd52;
	min.s64 	%rd292, %rd291, %rd52;
	selp.f64 	%fd307, %fd306, %fd68, %p199;
$L__BB7_59:
	ld.shared.f64 	%fd73, [_ZN6thrust24THRUST_300001_SM_1000_NS8cuda_cub4core6detail5shmemE+72];
	ld.shared.u64 	%rd55, [_ZN6thrust24THRUST_300001_SM_1000_NS8cuda_cub4core6detail5shmemE+80];
	abs.f64 	%fd74, %fd307;
	abs.f64 	%fd75, %fd73;
	setp.lt.f64 	%p200, %fd74, %fd75;
	mov.u64 	%rd293, %rd55;
	mov.f64 	%fd308, %fd73;
	@%p200 bra 	$L__BB7_62;
	setp.lt.f64 	%p201, %fd75, %fd74;
	mov.u64 	%rd293, %rd292;
	mov.f64 	%fd308, %fd307;
	@%p201 bra 	$L__BB7_62;
	setp.lt.s64 	%p202, %rd292, %rd55;
	min.s64 	%rd293, %rd292, %rd55;
	selp.f64 	%fd308, %fd307, %fd73, %p202;
$L__BB7_62:
	ld.shared.f64 	%fd78, [_ZN6thrust24THRUST_300001_SM_1000_NS8cuda_cub4core6detail5shmemE+88];
	ld.shared.u64 	%rd58, [_ZN6thrust24THRUST_300001_SM_1000_NS8cuda_cub4core6detail5shmemE+96];
	abs.f64 	%fd79, %fd308;
	abs.f64 	%fd80, %fd78;
	setp.lt.f64 	%p203, %fd79, %fd80;
	mov.u64 	%rd294, %rd58;
	mov.f64 	%fd309, %fd78;
	@%p203 bra 	$L__BB7_65;
	setp.lt.f64 	%p204, %fd80, %fd79;
	mov.u64 	%rd294, %rd293;
	mov.f64 	%fd309, %fd308;
	@%p204 bra 	$L__BB7_65;
	setp.lt.s64 	%p205, %rd293, %rd58;
	min.s64 	%rd294, %rd293, %rd58;
	selp.f64 	%fd309, %fd308, %fd78, %p205;
$L__BB7_65:
	ld.shared.f64 	%fd83, [_ZN6thrust24THRUST_300001_SM_1000_NS8cuda_cub4core6detail5shmemE+104];
	ld.shared.u64 	%rd61, [_ZN6thrust24THRUST_300001_SM_1000_NS8cuda_cub4core6detail5shmemE+112];
	abs.f64 	%fd84, %fd309;
	abs.f64 	%fd85, %fd83;
	setp.lt.f64 	%p206, %fd84, %fd85;
	mov.u64 	%rd295, %rd61;
	mov.f64 	%fd310, %fd83;
	@%p206 bra 	$L__BB7_68;
	setp.lt.f64 	%p207, %fd85, %fd84;
	mov.u64 	%rd295, %rd294;
	mov.f64 	%fd310, %fd309;
	@%p207 bra 	$L__BB7_68;
	setp.lt.s64 	%p208, %rd294, %rd61;
	min.s64 	%rd295, %rd294, %rd61;
	selp.f64 	%fd310, %fd309, %fd83, %p208;
$L__BB7_68:
	ld.shared.f64 	%fd88, [_ZN6thrust24THRUST_300001_SM_1000_NS8cuda_cub4core6detail5shmemE+120];
	ld.shared.u64 	%rd64, [_ZN6thrust24THRUST_300001_SM_1000_NS8cuda_cub4core6detail5shmemE+128];
	abs.f64 	%fd89, %fd310;
	abs.f64 	%fd90, %fd88;
	setp.lt.f64 	%p209, %fd89, %fd90;
	mov.u64 	%rd340, %rd64;
	mov.f64 	%fd351, %fd88;
	@%p209 bra 	$L__BB7_204;
	setp.lt.f64 	%p210, %fd90, %fd89;
	mov.u64 	%rd340, %rd295;
	mov.f64 	%fd351, %fd310;
	@%p210 bra 	$L__BB7_204;
	setp.lt.s64 	%p211, %rd295, %rd64;
	min.s64 	%rd340, %rd295, %rd64;
	selp.f64 	%fd351, %fd310, %fd88, %p211;
	bra.uni 	$L__BB7_204;
$L__BB7_71:
	// begin inline asm
	mov.u32 %r163, %laneid;
	// end inline asm
	and.b32  	%r184, %r2, 992;
	add.s32 	%r185, %r184, 32;
	setp.gt.s32 	%p118, %r185, %r1;
	not.b32 	%r186, %r184;
	add.s32 	%r187, %r1, %r186;
	selp.b32 	%r182, %r187, 31, %p118;
	mov.b64 	%rd250, %fd298;
	mov.b64 	{%r165, %r170}, %rd250;
	mov.b32 	%r181, 1;
	mov.b32 	%r183, -1;
	// begin inline asm
	shfl.sync.down.b32 %r164, %r165, %r181, %r182, %r183;
	// end inline asm
	// begin inline asm
	shfl.sync.down.b32 %r169, %r170, %r181, %r182, %r183;
	// end inline asm
	mov.b64 	%rd251, {%r164, %r169};
	mov.b64 	%fd92, %rd251;
	mov.b64 	{%r175, %r180}, %rd283;
	// begin inline asm
	shfl.sync.down.b32 %r174, %r175, %r181, %r182, %r183;
	// end inline asm
	// begin inline asm
	shfl.sync.down.b32 %r179, %r180, %r181, %r182, %r183;
	// end inline asm
	mov.b64 	%rd66, {%r174, %r179};
	setp.ge.s32 	%p119, %r163, %r182;
	mov.u64 	%rd296, %rd283;
	mov.f64 	%fd311, %fd298;
	@%p119 bra 	$L__BB7_75;
	abs.f64 	%fd93, %fd298;
	abs.f64 	%fd94, %fd92;
	setp.lt.f64 	%p120, %fd93, %fd94;
	mov.u64 	%rd296, %rd66;
	mov.f64 	%fd311, %fd92;
	@%p120 bra 	$L__BB7_75;
	setp.lt.f64 	%p121, %fd94, %fd93;
	mov.u64 	%rd296, %rd283;
	mov.f64 	%fd311, %fd298;
	@%p121 bra 	$L__BB7_75;
	setp.lt.s64 	%p122, %rd283, %rd66;
	min.s64 	%rd296, %rd283, %rd66;
	selp.f64 	%fd311, %fd298, %fd92, %p122;
$L__BB7_75:
	mov.b64 	%rd252, %fd311;
	mov.b64 	{%r189, %r194}, %rd252;
	mov.b32 	%r205, 2;
	mov.b32 	%r207, -1;
	// begin inline asm
	shfl.sync.down.b32 %r188, %r189, %r205, %r182, %r207;
	// end inline asm
	// begin inline asm
	shfl.sync.down.b32 %r193, %r194, %r205, %r182, %r207;
	// end inline asm
	mov.b64 	%rd253, {%r188, %r193};
	mov.b64 	%fd97, %rd253;
	mov.b64 	{%r199, %r204}, %rd296;
	// begin inline asm
	shfl.sync.down.b32 %r198, %r199, %r205, %r182, %r207;
	// end inline asm
	// begin inline asm
	shfl.sync.down.b32 %r203, %r204, %r205, %r182, %r207;
	// end inline asm
	mov.b64 	%rd69, {%r198, %r203};
	add.s32 	%r208, %r163, 2;
	setp.gt.s32 	%p123, %r208, %r182;
	mov.u64 	%rd297, %rd296;
	mov.f64 	%fd312, %fd311;
	@%p123 bra 	$L__BB7_79;
	abs.f64 	%fd98, %fd311;
	abs.f64 	%fd99, %fd97;
	setp.lt.f64 	%p124, %fd98, %fd99;
	mov.u64 	%rd297, %rd69;
	mov.f64 	%fd312, %fd97;
	@%p124 bra 	$L__BB7_79;
	setp.lt.f64 	%p125, %fd99, %fd98;
	mov.u64 	%rd297, %rd296;
	mov.f64 	%fd312, %fd311;
	@%p125 bra 	$L__BB7_79;
	setp.lt.s64 	%p126, %rd296, %rd69;
	min.s64 	%rd297, %rd296, %rd69;
	selp.f64 	%fd312, %fd311, %fd97, %p126;
$L__BB7_79:
	mov.b64 	%rd254, %fd312;
	mov.b64 	{%r210, %r215}, %rd254;
	mov.b32 	%r226, 4;
	mov.b32 	%r228, -1;
	// begin inline asm
	shfl.sync.down.b32 %r209, %r210, %r226, %r182, %r228;
	// end inline asm
	// begin inline asm
	shfl.sync.down.b32 %r214, %r215, %r226, %r182, %r228;
	// end inline asm
	mov.b64 	%rd255, {%r209, %r214};
	mov.b64 	%fd102, %rd255;
	mov.b64 	{%r220, %r225}, %rd297;
	// begin inline asm
	shfl.sync.down.b32 %r219, %r220, %r226, %r182, %r228;
	// end inline asm
	// begin inline asm
	shfl.sync.down.b32 %r224, %r225, %r226, %r182, %r228;
	// end inline asm
	mov.b64 	%rd72, {%r219, %r224};
	add.s32 	%r229, %r163, 4;
	setp.gt.s32 	%p127, %r229, %r182;
	mov.u64 	%rd298, %rd297;
	mov.f64 	%fd313, %fd312;
	@%p127 bra 	$L__BB7_83;
	abs.f64 	%fd103, %fd312;
	abs.f64 	%fd104, %fd102;
	setp.lt.f64 	%p128, %fd103, %fd104;
	mov.u64 	%rd298, %rd72;
	mov.f64 	%fd313, %fd102;
	@%p128 bra 	$L__BB7_83;
	setp.lt.f64 	%p129, %fd104, %fd103;
	mov.u64 	%rd298, %rd297;
	mov.f64 	%fd313, %fd312;
	@%p129 bra 	$L__BB7_83;
	setp.lt.s64 	%p130, %rd297, %rd72;
	min.s64 	%rd298, %rd297, %rd72;
	selp.f64 	%fd313, %fd312, %fd102, %p130;
$L__BB7_83:
	mov.b64 	%rd256, %fd313;
	mov.b64 	{%r231, %r236}, %rd256;
	mov.b32 	%r247, 8;
	mov.b32 	%r249, -1;
	// begin inline asm
	shfl.sync.down.b32 %r230, %r231, %r247, %r182, %r249;
	// end inline asm
	// begin inline asm
	shfl.sync.down.b32 %r235, %r236, %r247, %r182, %r249;
	// end inline asm
	mov.b64 	%rd257, {%r230, %r235};
	mov.b64 	%fd107, %rd257;
	mov.b64 	{%r241, %r246}, %rd298;
	// begin inline asm
	shfl.sync.down.b32 %r240, %r241, %r247, %r182, %r249;
	// end inline asm
	// begin inline asm
	shfl.sync.down.b32 %r245, %r246, %r247, %r182, %r249;
	// end inline asm
	mov.b64 	%rd75, {%r240, %r245};
	add.s32 	%r250, %r163, 8;
	setp.gt.s32 	%p131, %r250, %r182;
	mov.u64 	%rd299, %rd298;
	mov.f64 	%fd314, %fd313;
	@%p131 bra 	$L__BB7_87;
	abs.f64 	%fd108, %fd313;
	abs.f64 	%fd109, %fd107;
	setp.lt.f64 	%p132, %fd108, %fd109;
	mov.u64 	%rd299, %rd75;
	mov.f64 	%fd314, %fd107;
	@%p132 bra 	$L__BB7_87;
	setp.lt.f64 	%p133, %fd109, %fd108;
	mov.u64 	%rd299, %rd298;
	mov.f64 	%fd314, %fd313;
	@%p133 bra 	$L__BB7_87;
	setp.lt.s64 	%p134, %rd298, %rd75;
	min.s64 	%rd299, %rd298, %rd75;
	selp.f64 	%fd314, %fd313, %fd107, %p134;
$L__BB7_87:
	mov.b64 	%rd258, %fd314;
	mov.b64 	{%r252, %r257}, %rd258;
	mov.b32 	%r268, 16;
	mov.b32 	%r270, -1;
	// begin inline asm
	shfl.sync.down.b32 %r251, %r252, %r268, %r182, %r270;
	// end inline asm
	// begin inline asm
	shfl.sync.down.b32 %r256, %r257, %r268, %r182, %r270;
	// end inline asm
	mov.b64 	%rd259, {%r251, %r256};
	mov.b64 	%fd112, %rd259;
	mov.b64 	{%r262, %r267}, %rd299;
	// begin inline asm
	shfl.sync.down.b32 %r261, %r262, %r268, %r182, %r270;
	// end inline asm
	// begin inline asm
	shfl.sync.down.b32 %r266, %r267, %r268, %r182, %r270;
	// end inline asm
	mov.b64 	%rd78, {%r261, %r266};
	add.s32 	%r271, %r163, 16;
	setp.gt.s32 	%p135, %r271, %r182;
	mov.u64 	%rd340, %rd299;
	mov.f64 	%fd351, %fd314;
	@%p135 bra 	$L__BB7_91;
	abs.f64 	%fd113, %fd314;
	abs.f64 	%fd114, %fd112;
	setp.lt.f64 	%p136, %fd113, %fd114;
	mov.u64 	%rd340, %rd78;
	mov.f64 	%fd351, %fd112;
	@%p136 bra 	$L__BB7_91;
	setp.lt.f64 	%p137, %fd114, %fd113;
	mov.u64 	%rd340, %rd299;
	mov.f64 	%fd351, %fd314;
	@%p137 bra 	$L__BB7_91;
	setp.lt.s64 	%p138, %rd299, %rd78;
	min.s64 	%rd340, %rd299, %rd78;
	selp.f64 	%fd351, %fd314, %fd112, %p138;
$L__BB7_91:
	setp.ne.s32 	%p139, %r163, 0;
	@%p139 bra 	$L__BB7_93;
	shr.u32 	%r272, %r2, 1;
	and.b32  	%r273, %r272, 496;
	mov.u32 	%r274, _ZN6thrust24THRUST_300001_SM_1000_NS8cuda_cub4core6detail5shmemE;
	add.s32 	%r275, %r274, %r273;
	st.shared.f64 	[%r275+8], %fd351;
	st.shared.u64 	[%r275+16], %rd340;
$L__BB7_93:
	bar.sync 	0;
	setp.ne.s32 	%p140, %r2, 0;
	@%p140 bra 	$L__BB7_204;
	setp.lt.s32 	%p141, %r1, 33;
	mov.f64 	%fd316, %fd351;
	mov.u64 	%rd301, %rd340;
	@%p141 bra 	$L__BB7_98;
	ld.shared.f64 	%fd117, [_ZN6thrust24THRUST_300001_SM_1000_NS8cuda_cub4core6detail5shmemE+24];
	ld.shared.u64 	%rd81, [_ZN6thrust24THRUST_300001_SM_1000_NS8cuda_cub4core6detail5shmemE+32];
	abs.f64 	%fd118, %fd351;
	abs.f64 	%fd119, %fd117;
	setp.lt.f64 	%p142, %fd118, %fd119;
	mov.f64 	%fd316, %fd117;
	mov.u64 	%rd301, %rd81;
	@%p142 bra 	$L__BB7_98;
	setp.lt.f64 	%p143, %fd119, %fd118;
	mov.f64 	%fd316, %fd351;
	mov.u64 	%rd301, %rd340;
	@%p143 bra 	$L__BB7_98;
	setp.lt.s64 	%p144, %rd340, %rd81;
	min.s64 	%rd301, %rd340, %rd81;
	selp.f64 	%fd316, %fd351, %fd117, %p144;
$L__BB7_98:
	setp.lt.s32 	%p145, %r1, 65;
	mov.f64 	%fd317, %fd316;
	mov.u64 	%rd302, %rd301;
	@%p145 bra 	$L__BB7_102;
	ld.shared.f64 	%fd122, [_ZN6thrust24THRUST_300001_SM_1000_NS8cuda_cub4core6detail5shmemE+40];
	ld.shared.u64 	%rd84, [_ZN6thrust24THRUST_300001_SM_1000_NS8cuda_cub4core6detail5shmemE+48];
	abs.f64 	%fd123, %fd316;
	abs.f64 	%fd124, %fd122;
	setp.lt.f64 	%p146, %fd123, %fd124;
	mov.f64 	%fd317, %fd122;
	mov.u64 	%rd302, %rd84;
	@%p146 bra 	$L__BB7_102;
	setp.lt.f64 	%p147, %fd124, %fd123;
	mov.f64 	%fd317, %fd316;
	mov.u64 	%rd302, %rd301;
	@%p147 bra 	$L__BB7_102;
	setp.lt.s64 	%p148, %rd301, %rd84;
	min.s64 	%rd302, %rd301, %rd84;
	selp.f64 	%fd317, %fd316, %fd122, %p148;
$L__BB7_102:
	setp.lt.s32 	%p149, %r1, 97;
	mov.f64 	%fd318, %fd317;
	mov.u64 	%rd303, %rd302;
	@%p149 bra 	$L__BB7_106;
	ld.shared.f64 	%fd127, [_ZN6thrust24THRUST_300001_SM_1000_NS8cuda_cub4core6detail5shmemE+56];
	ld.shared.u64 	%rd87, [_ZN6thrust24THRUST_300001_SM_1000_NS8cuda_cub4core6detail5shmemE+64];
	abs.f64 	%fd128, %fd317;
	abs.f64 	%fd129, %fd127;
	setp.lt.f64 	%p150, %fd128, %fd129;
	mov.f64 	%fd318, %fd127;
	mov.u64 	%rd303, %rd87;
	@%p150 bra 	$L__BB7_106;
	setp.lt.f64 	%p151, %fd129, %fd128;
	mov.f64 	%fd318, %fd317;
	mov.u64 	%rd303, %rd302;
	@%p151 bra 	$L__BB7_106;
	setp.lt.s64 	%p152, %rd302, %rd87;
	min.s64 	%rd303, %rd302, %rd87;
	selp.f64 	%fd318, %fd317, %fd127, %p152;
$L__BB7_106:
	setp.lt.s32 	%p153, %r1, 129;
	mov.f64 	%fd319, %fd318;
	mov.u64 	%rd304, %rd303;
	@%p153 bra 	$L__BB7_110;
	ld.shared.f64 	%fd132, [_ZN6thrust24THRUST_300001_SM_1000_NS8cuda_cub4core6detail5shmemE+72];
	ld.shared.u64 	%rd90, [_ZN6thrust24THRUST_300001_SM_1000_NS8cuda_cub4core6detail5shmemE+80];
	abs.f64 	%fd133, %fd318;
	abs.f64 	%fd134, %fd132;
	setp.lt.f64 	%p154, %fd133, %fd134;
	mov.f64 	%fd319, %fd132;
	mov.u64 	%rd304, %rd90;
	@%p154 bra 	$L__BB7_110;
	setp.lt.f64 	%p155, %fd134, %fd133;
	mov.f64 	%fd319, %fd318;
	mov.u64 	%rd304, %rd303;
	@%p155 bra 	$L__BB7_110;
	setp.lt.s64 	%p156, %rd303, %rd90;
	min.s64 	%rd304, %rd303, %rd90;
	selp.f64 	%fd319, %fd318, %fd132, %p156;
$L__BB7_110:
	setp.lt.s32 	%p157, %r1, 161;
	mov.f64 	%fd320, %fd319;
	mov.u64 	%rd305, %rd304;
	@%p157 bra 	$L__BB7_114;
	ld.shared.f64 	%fd137, [_ZN6thrust24THRUST_300001_SM_1000_NS8cuda_cub4core6detail5shmemE+88];
	ld.shared.u64 	%rd93, [_ZN6thrust24THRUST_300001_SM_1000_NS8cuda_cub4core6detail5shmemE+96];
	abs.f64 	%fd138, %fd319;
	abs.f64 	%fd139, %fd137;
	setp.lt.f64 	%p158, %fd138, %fd139;
	mov.f64 	%fd320, %fd137;
	mov.u64 	%rd305, %rd93;
	@%p158 bra 	$L__BB7_114;
	setp.lt.f64 	%p159, %fd139, %fd138;
	mov.f64 	%fd320, %fd319;
	mov.u64 	%rd305, %rd304;
	@%p159 bra 	$L__BB7_114;
	setp.lt.s64 	%p160, %rd304, %rd93;
	min.s64 	%rd305, %rd304, %rd93;
	selp.f64 	%fd320, %fd319, %fd137, %p160;
$L__BB7_114:
	setp.lt.s32 	%p161, %r1, 193;
	mov.f64 	%fd321, %fd320;
	mov.u64 	%rd306, %rd305;
	@%p161 bra 	$L__BB7_118;
	ld.shared.f64 	%fd142, [_ZN6thrust24THRUST_300001_SM_1000_NS8cuda_cub4core6detail5shmemE+104];
	ld.shared.u64 	%rd96, [_ZN6thrust24THRUST_300001_SM_1000_NS8cuda_cub4core6detail5shmemE+112];
	abs.f64 	%fd143, %fd320;
	abs.f64 	%fd144, %fd142;
	setp.lt.f64 	%p162, %fd143, %fd144;
	mov.f64 	%fd321, %fd142;
	mov.u64 	%rd306, %rd96;
	@%p162 bra 	$L__BB7_118;
	setp.lt.f64 	%p163, %fd144, %fd143;
	mov.f64 	%fd321, %fd320;
	mov.u64 	%rd306, %rd305;
	@%p163 bra 	$L__BB7_118;
	setp.lt.s64 	%p164, %rd305, %rd96;
	min.s64 	%rd306, %rd305, %rd96;
	selp.f64 	%fd321, %fd320, %fd142, %p164;
$L__BB7_118:
	setp.lt.s32 	%p165, %r1, 225;
	mov.u64 	%rd340, %rd306;
	mov.f64 	%fd351, %fd321;
	@%p165 bra 	$L__BB7_204;
	ld.shared.f64 	%fd147, [_ZN6thrust24THRUST_300001_SM_1000_NS8cuda_cub4core6detail5shmemE+120];
	ld.shared.u64 	%rd99, [_ZN6thrust24THRUST_300001_SM_1000_NS8cuda_cub4core6detail5shmemE+128];
	abs.f64 	%fd148, %fd321;
	abs.f64 	%fd149, %fd147;
	setp.lt.f64 	%p166, %fd148, %fd149;
	mov.u64 	%rd340, %rd99;
	mov.f64 	%fd351, %fd147;
	@%p166 bra 	$L__BB7_204;
	setp.lt.f64 	%p167, %fd149, %fd148;
	mov.u64 	%rd340, %rd306;
	mov.f64 	%fd351, %fd321;
	@%p167 bra 	$L__BB7_204;
	setp.lt.s64 	%p168, %rd306, %rd99;
	min.s64 	%rd340, %rd306, %rd99;
	selp.f64 	%fd351, %fd321, %fd147, %p168;
	bra.uni 	$L__BB7_204;
$L__BB7_122:
	mov.u32 	%r18, %tid.x;
	cvt.u64.u32 	%rd101, %r18;
	mul.wide.u32 	%rd195, %r18, 8;
	add.s64 	%rd102, %rd1, %rd195;
	ld.global.f64 	%fd274, [%rd102];
	add.s32 	%r31, %r18, 256;
	cvt.u64.u32 	%rd196, %r31;
	ld.global.f64 	%fd275, [%rd102+2048];
	add.s32 	%r32, %r18, 512;
	cvt.u64.u32 	%rd197, %r32;
	ld.global.f64 	%fd276, [%rd102+4096];
	add.s32 	%r33, %r18, 768;
	cvt.u64.u32 	%rd198, %r33;
	ld.global.f64 	%fd277, [%rd102+6144];
	or.b32  	%r34, %r18, 1024;
	cvt.u64.u32 	%rd103, %r34;
	add.s64 	%rd327, %rd192, %rd103;
	ld.global.f64 	%fd338, [%rd102+8192];
	abs.f64 	%fd278, %fd274;
	abs.f64 	%fd279, %fd275;
	setp.geu.f64 	%p3, %fd278, %fd279;
	selp.f64 	%fd280, %fd274, %fd275, %p3;
	selp.b64 	%rd199, %rd101, %rd196, %p3;
	abs.f64 	%fd281, %fd280;
	abs.f64 	%fd282, %fd276;
	setp.geu.f64 	%p4, %fd281, %fd282;
	selp.f64 	%fd283, %fd280, %fd276, %p4;
	selp.b64 	%rd200, %rd199, %rd197, %p4;
	abs.f64 	%fd284, %fd283;
	abs.f64 	%fd285, %fd277;
	setp.geu.f64 	%p5, %fd284, %fd285;
	selp.f64 	%fd152, %fd283, %fd277, %p5;
	selp.b64 	%rd105, %rd200, %rd198, %p5;
	abs.f64 	%fd153, %fd152;
	abs.f64 	%fd154, %fd338;
	setp.lt.f64 	%p6, %fd153, %fd154;
	@%p6 bra 	$L__BB7_124;
	setp.lt.f64 	%p7, %fd154, %fd153;
	setp.lt.u64 	%p8, %rd105, %rd103;
	or.pred  	%p9, %p7, %p8;
	selp.f64 	%fd338, %fd152, %fd338, %p9;
	add.s64 	%rd203, %rd192, %rd105;
	selp.b64 	%rd327, %rd203, %rd327, %p9;
$L__BB7_124:
	setp.lt.u64 	%p10, %rd194, 2560;
	mov.b64 	%rd316, 1280;
	@%p10 bra 	$L__BB7_137;
	mov.b64 	%rd308, 1280;
	mov.f64 	%fd323, %fd338;
$L__BB7_126:
	add.s64 	%rd206, %rd308, %rd101;
	shl.b64 	%rd207, %rd308, 3;
	add.s64 	%rd208, %rd102, %rd207;
	add.s64 	%rd310, %rd206, %rd192;
	ld.global.f64 	%fd324, [%rd208];
	ld.global.f64 	%fd325, [%rd208+2048];
	ld.global.f64 	%fd326, [%rd208+4096];
	add.s64 	%rd313, %rd310, 768;
	ld.global.f64 	%fd327, [%rd208+6144];
	ld.global.f64 	%fd338, [%rd208+8192];
	abs.f64 	%fd163, %fd323;
	abs.f64 	%fd164, %fd324;
	setp.lt.f64 	%p11, %fd163, %fd164;
	@%p11 bra 	$L__BB7_128;
	setp.lt.f64 	%p12, %fd164, %fd163;
	setp.lt.s64 	%p13, %rd327, %rd310;
	or.pred  	%p14, %p12, %p13;
	selp.f64 	%fd324, %fd323, %fd324, %p14;
	selp.b64 	%rd310, %rd327, %rd310, %p14;
$L__BB7_128:
	add.s64 	%rd209, %rd308, %rd101;
	add.s64 	%rd210, %rd209, %rd192;
	add.s64 	%rd311, %rd210, 256;
	abs.f64 	%fd167, %fd324;
	abs.f64 	%fd168, %fd325;
	setp.lt.f64 	%p15, %fd167, %fd168;
	@%p15 bra 	$L__BB7_130;
	setp.lt.f64 	%p16, %fd168, %fd167;
	setp.lt.s64 	%p17, %rd310, %rd311;
	or.pred  	%p18, %p16, %p17;
	selp.f64 	%fd325, %fd324, %fd325, %p18;
	selp.b64 	%rd311, %rd310, %rd311, %p18;
$L__BB7_130:
	add.s64 	%rd211, %rd308, %rd101;
	add.s64 	%rd212, %rd211, %rd192;
	add.s64 	%rd312, %rd212, 512;
	abs.f64 	%fd171, %fd325;
	abs.f64 	%fd172, %fd326;
	setp.lt.f64 	%p19, %fd171, %fd172;
	@%p19 bra 	$L__BB7_132;
	setp.lt.f64 	%p20, %fd172, %fd171;
	setp.lt.s64 	%p21, %rd311, %rd312;
	or.pred  	%p22, %p20, %p21;
	selp.f64 	%fd326, %fd325, %fd326, %p22;
	selp.b64 	%rd312, %rd311, %rd312, %p22;
$L__BB7_132:
	abs.f64 	%fd175, %fd326;
	abs.f64 	%fd176, %fd327;
	setp.lt.f64 	%p23, %fd175, %fd176;
	@%p23 bra 	$L__BB7_134;
	setp.lt.f64 	%p24, %fd176, %fd175;
	setp.lt.s64 	%p25, %rd312, %rd313;
	or.pred  	%p26, %p24, %p25;
	selp.f64 	%fd327, %fd326, %fd327, %p26;
	selp.b64 	%rd313, %rd312, %rd313, %p26;
$L__BB7_134:
	add.s64 	%rd213, %rd308, %rd101;
	add.s64 	%rd214, %rd213, %rd192;
	add.s64 	%rd327, %rd214, 1024;
	abs.f64 	%fd179, %fd327;
	abs.f64 	%fd180, %fd338;
	setp.lt.f64 	%p27, %fd179, %fd180;
	@%p27 bra 	$L__BB7_136;
	setp.lt.f64 	%p28, %fd180, %fd179;
	setp.lt.s64 	%p29, %rd313, %rd327;
	or.pred  	%p30, %p28, %p29;
	selp.f64 	%fd338, %fd327, %fd338, %p30;
	selp.b64 	%rd327, %rd313, %rd327, %p30;
$L__BB7_136:
	add.s64 	%rd316, %rd308, 1280;
	add.s64 	%rd215, %rd308, 2560;
	setp.le.s64 	%p31, %rd215, %rd194;
	mov.u64 	%rd308, %rd316;
	mov.f64 	%fd323, %fd338;
	@%p31 bra 	$L__BB7_126;
$L__BB7_137:
	setp.le.s64 	%p32, %rd194, %rd316;
	@%p32 bra 	$L__BB7_160;
	cvt.u32.u64 	%r35, %rd316;
	cvt.u32.u64 	%r36, %rd194;
	sub.s32 	%r19, %r36, %r35;
	setp.ge.s32 	%p33, %r18, %r19;
	@%p33 bra 	$L__BB7_160;
	cvta.to.global.u64 	%rd128, %rd191;
	not.b32 	%r38, %r18;
	add.s32 	%r39, %r38, %r36;
	sub.s32 	%r20, %r39, %r35;
	and.b32  	%r41, %r20, 768;
	setp.eq.s32 	%p34, %r41, 768;
	mov.u32 	%r389, %r18;
	@%p34 bra 	$L__BB7_145;
	add.s64 	%rd217, %rd316, %rd101;
	add.s64 	%rd318, %rd217, %rd192;
	shl.b64 	%rd218, %rd217, 3;
	add.s64 	%rd317, %rd128, %rd218;
	shr.u32 	%r42, %r20, 8;
	add.s32 	%r43, %r42, 1;
	and.b32  	%r44, %r43, 3;
	neg.s32 	%r387, %r44;
	mov.u32 	%r389, %r18;
$L__BB7_141:
	.pragma "nounroll";
	mov.u64 	%rd133, %rd327;
	mov.f64 	%fd184, %fd338;
	ld.global.f64 	%fd185, [%rd317];
	abs.f64 	%fd186, %fd184;
	abs.f64 	%fd187, %fd185;
	setp.lt.f64 	%p35, %fd186, %fd187;
	mov.f64 	%fd338, %fd185;
	mov.u64 	%rd327, %rd318;
	@%p35 bra 	$L__BB7_144;
	setp.lt.f64 	%p36, %fd187, %fd186;
	mov.f64 	%fd338, %fd184;
	mov.u64 	%rd327, %rd133;
	@%p36 bra 	$L__BB7_144;
	setp.lt.s64 	%p37, %rd133, %rd318;
	selp.f64 	%fd338, %fd184, %fd185, %p37;
	min.s64 	%rd327, %rd133, %rd318;
$L__BB7_144:
	add.s32 	%r389, %r389, 256;
	add.s64 	%rd318, %rd318, 256;
	add.s64 	%rd317, %rd317, 2048;
	add.s32 	%r387, %r387, 1;
	setp.ne.s32 	%p38, %r387, 0;
	@%p38 bra 	$L__BB7_141;
$L__BB7_145:
	setp.lt.u32 	%p39, %r20, 768;
	@%p39 bra 	$L__BB7_160;
	add.s32 	%r390, %r389, 512;
$L__BB7_147:
	mov.u32 	%r28, %r390;
	add.s32 	%r45, %r28, -512;
	cvt.u64.u32 	%rd219, %r45;
	add.s64 	%rd220, %rd316, %rd219;
	shl.b64 	%rd221, %rd220, 3;
	add.s64 	%rd141, %rd128, %rd221;
	add.s64 	%rd142, %rd220, %rd192;
	ld.global.f64 	%fd193, [%rd141];
	abs.f64 	%fd194, %fd338;
	abs.f64 	%fd195, %fd193;
	setp.lt.f64 	%p40, %fd194, %fd195;
	mov.f64 	%fd335, %fd193;
	mov.u64 	%rd324, %rd142;
	@%p40 bra 	$L__BB7_150;
	setp.lt.f64 	%p41, %fd195, %fd194;
	mov.f64 	%fd335, %fd338;
	mov.u64 	%rd324, %rd327;
	@%p41 bra 	$L__BB7_150;
	setp.lt.s64 	%p42, %rd327, %rd142;
	selp.f64 	%fd335, %fd338, %fd193, %p42;
	min.s64 	%rd324, %rd327, %rd142;
$L__BB7_150:
	add.s32 	%r46, %r28, -256;
	cvt.u64.u32 	%rd222, %r46;
	add.s64 	%rd223, %rd316, %rd222;
	add.s64 	%rd145, %rd223, %rd192;
	ld.global.f64 	%fd198, [%rd141+2048];
	abs.f64 	%fd199, %fd335;
	abs.f64 	%fd200, %fd198;
	setp.lt.f64 	%p43, %fd199, %fd200;
	mov.f64 	%fd336, %fd198;
	mov.u64 	%rd325, %rd145;
	@%p43 bra 	$L__BB7_153;
	setp.lt.f64 	%p44, %fd200, %fd199;
	mov.f64 	%fd336, %fd335;
	mov.u64 	%rd325, %rd324;
	@%p44 bra 	$L__BB7_153;
	setp.lt.s64 	%p45, %rd324, %rd145;
	selp.f64 	%fd336, %fd335, %fd198, %p45;
	min.s64 	%rd325, %rd324, %rd145;
$L__BB7_153:
	cvt.u64.u32 	%rd224, %r28;
	add.s64 	%rd225, %rd316, %rd224;
	add.s64 	%rd148, %rd225, %rd192;
	ld.global.f64 	%fd203, [%rd141+4096];
	abs.f64 	%fd204, %fd336;
	abs.f64 	%fd205, %fd203;
	setp.lt.f64 	%p46, %fd204, %fd205;
	mov.f64 	%fd337, %fd203;
	mov.u64 	%rd326, %rd148;
	@%p46 bra 	$L__BB7_156;
	setp.lt.f64 	%p47, %fd205, %fd204;
	mov.f64 	%fd337, %fd336;
	mov.u64 	%rd326, %rd325;
	@%p47 bra 	$L__BB7_156;
	setp.lt.s64 	%p48, %rd325, %rd148;
	selp.f64 	%fd337, %fd336, %fd203, %p48;
	min.s64 	%rd326, %rd325, %rd148;
$L__BB7_156:
	add.s32 	%r47, %r28, 256;
	cvt.u64.u32 	%rd226, %r47;
	add.s64 	%rd227, %rd316, %rd226;
	add.s64 	%rd151, %rd227, %rd192;
	ld.global.f64 	%fd208, [%rd141+6144];
	abs.f64 	%fd209, %fd337;
	abs.f64 	%fd210, %fd208;
	setp.lt.f64 	%p49, %fd209, %fd210;
	mov.f64 	%fd338, %fd208;
	mov.u64 	%rd327, %rd151;
	@%p49 bra 	$L__BB7_159;
	setp.lt.f64 	%p50, %fd210, %fd209;
	mov.f64 	%fd338, %fd337;
	mov.u64 	%rd327, %rd326;
	@%p50 bra 	$L__BB7_159;
	setp.lt.s64 	%p51, %rd326, %rd151;
	selp.f64 	%fd338, %fd337, %fd208, %p51;
	min.s64 	%rd327, %rd326, %rd151;
$L__BB7_159:
	add.s32 	%r390, %r28, 1024;
	add.s32 	%r48, %r28, 512;
	setp.lt.s32 	%p52, %r48, %r19;
	@%p52 bra 	$L__BB7_147;
$L__BB7_160:
	// begin inline asm
	mov.u32 %r49, %laneid;
	// end inline asm
	mov.b64 	%rd228, %fd338;
	mov.b64 	{%r51, %r56}, %rd228;
	mov.b32 	%r67, 1;
	mov.b32 	%r68, 31;
	mov.b32 	%r69, -1;
	// begin inline asm
	shfl.sync.down.b32 %r50, %r51, %r67, %r68, %r69;
	// end inline asm
	// begin inline asm
	shfl.sync.down.b32 %r55, %r56, %r67, %r68, %r69;
	// end inline asm
	mov.b64 	%rd229, {%r50, %r55};
	mov.b64 	%fd214, %rd229;
	mov.b64 	{%r61, %r66}, %rd327;
	// begin inline asm
	shfl.sync.down.b32 %r60, %r61, %r67, %r68, %r69;
	// end inline asm
	// begin inline asm
	shfl.sync.down.b32 %r65, %r66, %r67, %r68, %r69;
	// end inline asm
	mov.b64 	%rd155, {%r60, %r65};
	setp.gt.s32 	%p53, %r49, 30;
	mov.f64 	%fd340, %fd338;
	mov.u64 	%rd329, %rd327;
	@%p53 bra 	$L__BB7_164;
	abs.f64 	%fd215, %fd338;
	abs.f64 	%fd216, %fd214;
	setp.lt.f64 	%p54, %fd215, %fd216;
	mov.f64 	%fd340, %fd214;
	mov.u64 	%rd329, %rd155;
	@%p54 bra 	$L__BB7_164;
	setp.lt.f64 	%p55, %fd216, %fd215;
	mov.f64 	%fd340, %fd338;
	mov.u64 	%rd329, %rd327;
	@%p55 bra 	$L__BB7_164;
	setp.lt.s64 	%p56, %rd327, %rd155;
	selp.f64 	%fd340, %fd338, %fd214, %p56;
	min.s64 	%rd329, %rd327, %rd155;
$L__BB7_164:
	mov.b64 	%rd230, %fd340;
	mov.b64 	{%r71, %r76}, %rd230;
	mov.b32 	%r87, 2;
	mov.b32 	%r88, 31;
	mov.b32 	%r89, -1;
	// begin inline asm
	shfl.sync.down.b32 %r70, %r71, %r87, %r88, %r89;
	// end inline asm
	// begin inline asm
	shfl.sync.down.b32 %r75, %r76, %r87, %r88, %r89;
	// end inline asm
	mov.b64 	%rd231, {%r70, %r75};
	mov.b64 	%fd219, %rd231;
	mov.b64 	{%r81, %r86}, %rd329;
	// begin inline asm
	shfl.sync.down.b32 %r80, %r81, %r87, %r88, %r89;
	// end inline asm
	// begin inline asm
	shfl.sync.down.b32 %r85, %r86, %r87, %r88, %r89;
	// end inline asm
	mov.b64 	%rd158, {%r80, %r85};
	setp.gt.s32 	%p57, %r49, 29;
	mov.f64 	%fd341, %fd340;
	mov.u64 	%rd330, %rd329;
	@%p57 bra 	$L__BB7_168;
	abs.f64 	%fd220, %fd340;
	abs.f64 	%fd221, %fd219;
	setp.lt.f64 	%p58, %fd220, %fd221;
	mov.f64 	%fd341, %fd219;
	mov.u64 	%rd330, %rd158;
	@%p58 bra 	$L__BB7_168;
	setp.lt.f64 	%p59, %fd221, %fd220;
	mov.f64 	%fd341, %fd340;
	mov.u64 	%rd330, %rd329;
	@%p59 bra 	$L__BB7_168;
	setp.lt.s64 	%p60, %rd329, %rd158;
	selp.f64 	%fd341, %fd340, %fd219, %p60;
	min.s64 	%rd330, %rd329, %rd158;
$L__BB7_168:
	mov.b64 	%rd232, %fd341;
	mov.b64 	{%r91, %r96}, %rd232;
	mov.b32 	%r107, 4;
	mov.b32 	%r108, 31;
	mov.b32 	%r109, -1;
	// begin inline asm
	shfl.sync.down.b32 %r90, %r91, %r107, %r108, %r109;
	// end inline asm
	// begin inline asm
	shfl.sync.down.b32 %r95, %r96, %r107, %r108, %r109;
	// end inline asm
	mov.b64 	%rd233, {%r90, %r95};
	mov.b64 	%fd224, %rd233;
	mov.b64 	{%r101, %r106}, %rd330;
	// begin inline asm
	shfl.sync.down.b32 %r100, %r101, %r107, %r108, %r109;
	// end inline asm
	// begin inline asm
	shfl.sync.down.b32 %r105, %r106, %r107, %r108, %r109;
	// end inline asm
	mov.b64 	%rd161, {%r100, %r105};
	setp.gt.s32 	%p61, %r49, 27;
	mov.f64 	%fd342, %fd341;
	mov.u64 	%rd331, %rd330;
	@%p61 bra 	$L__BB7_172;
	abs.f64 	%fd225, %fd341;
	abs.f64 	%fd226, %fd224;
	setp.lt.f64 	%p62, %fd225, %fd226;
	mov.f64 	%fd342, %fd224;
	mov.u64 	%rd331, %rd161;
	@%p62 bra 	$L__BB7_172;
	setp.lt.f64 	%p63, %fd226, %fd225;
	mov.f64 	%fd342, %fd341;
	mov.u64 	%rd331, %rd330;
	@%p63 bra 	$L__BB7_172;
	setp.lt.s64 	%p64, %rd330, %rd161;
	selp.f64 	%fd342, %fd341, %fd224, %p64;
	min.s64 	%rd331, %rd330, %rd161;
$L__BB7_172:
	mov.b64 	%rd234, %fd342;
	mov.b64 	{%r111, %r116}, %rd234;
	mov.b32 	%r127, 8;
	mov.b32 	%r128, 31;
	mov.b32 	%r129, -1;
	// begin inline asm
	shfl.sync.down.b32 %r110, %r111, %r127, %r128, %r129;
	// end inline asm
	// begin inline asm
	shfl.sync.down.b32 %r115, %r116, %r127, %r128, %r129;
	// end inline asm
	mov.b64 	%rd235, {%r110, %r115};
	mov.b64 	%fd229, %rd235;
	mov.b64 	{%r121, %r126}, %rd331;
	// begin inline asm
	shfl.sync.down.b32 %r120, %r121, %r127, %r128, %r129;
	// end inline asm
	// begin inline asm
	shfl.sync.down.b32 %r125, %r126, %r127, %r128, %r129;
	// end inline asm
	mov.b64 	%rd164, {%r120, %r125};
	setp.gt.s32 	%p65, %r49, 23;
	mov.f64 	%fd343, %fd342;
	mov.u64 	%rd332, %rd331;
	@%p65 bra 	$L__BB7_176;
	abs.f64 	%fd230, %fd342;
	abs.f64 	%fd231, %fd229;
	setp.lt.f64 	%p66, %fd230, %fd231;
	mov.f64 	%fd343, %fd229;
	mov.u64 	%rd332, %rd164;
	@%p66 bra 	$L__BB7_176;
	setp.lt.f64 	%p67, %fd231, %fd230;
	mov.f64 	%fd343, %fd342;
	mov.u64 	%rd332, %rd331;
	@%p67 bra 	$L__BB7_176;
	setp.lt.s64 	%p68, %rd331, %rd164;
	selp.f64 	%fd343, %fd342, %fd229, %p68;
	min.s64 	%rd332, %rd331, %rd164;
$L__BB7_176:
	mov.b64 	%rd236, %fd343;
	mov.b64 	{%r131, %r136}, %rd236;
	mov.b32 	%r147, 16;
	mov.b32 	%r148, 31;
	mov.b32 	%r149, -1;
	// begin inline asm
	shfl.sync.down.b32 %r130, %r131, %r147, %r148, %r149;
	// end inline asm
	// begin inline asm
	shfl.sync.down.b32 %r135, %r136, %r147, %r148, %r149;
	// end inline asm
	mov.b64 	%rd237, {%r130, %r135};
	mov.b64 	%fd234, %rd237;
	mov.b64 	{%r141, %r146}, %rd332;
	// begin inline asm
	shfl.sync.down.b32 %r140, %r141, %r147, %r148, %r149;
	// end inline asm
	// begin inline asm
	shfl.sync.down.b32 %r145, %r146, %r147, %r148, %r149;
	// end inline asm
	mov.b64 	%rd167, {%r140, %r145};
	setp.gt.s32 	%p69, %r49, 15;
	mov.f64 	%fd351, %fd343;
	mov.u64 	%rd340, %rd332;
	@%p69 bra 	$L__BB7_180;
	abs.f64 	%fd235, %fd343;
	abs.f64 	%fd236, %fd234;
	setp.lt.f64 	%p70, %fd235, %fd236;
	mov.f64 	%fd351, %fd234;
	mov.u64 	%rd340, %rd167;
	@%p70 bra 	$L__BB7_180;
	setp.lt.f64 	%p71, %fd236, %fd235;
	mov.f64 	%fd351, %fd343;
	mov.u64 	%rd340, %rd332;
	@%p71 bra 	$L__BB7_180;
	setp.lt.s64 	%p72, %rd332, %rd167;
	selp.f64 	%fd351, %fd343, %fd234, %p72;
	min.s64 	%rd340, %rd332, %rd167;
$L__BB7_180:
	setp.ne.s32 	%p73, %r49, 0;
	@%p73 bra 	$L__BB7_182;
	shr.u32 	%r150, %r18, 1;
	and.b32  	%r151, %r150, 496;
	mov.u32 	%r152, _ZN6thrust24THRUST_300001_SM_1000_NS8cuda_cub4core6detail5shmemE;
	add.s32 	%r153, %r152, %r151;
	st.shared.f64 	[%r153+8], %fd351;
	st.shared.u64 	[%r153+16], %rd340;
$L__BB7_182:
	bar.sync 	0;
	setp.ne.s32 	%p74, %r18, 0;
	@%p74 bra 	$L__BB7_204;
	ld.shared.f64 	%fd239, [_ZN6thrust24THRUST_300001_SM_1000_NS8cuda_cub4core6detail5shmemE+24];
	ld.shared.u64 	%rd170, [_ZN6thrust24THRUST_300001_SM_1000_NS8cuda_cub4core6detail5shmemE+32];
	abs.f64 	%fd240, %fd351;
	abs.f64 	%fd241, %fd239;
	setp.lt.f64 	%p75, %fd240, %fd241;
	mov.f64 	%fd345, %fd239;
	mov.u64 	%rd334, %rd170;
	@%p75 bra 	$L__BB7_186;
	setp.lt.f64 	%p76, %fd241, %fd240;
	mov.f64 	%fd345, %fd351;
	mov.u64 	%rd334, %rd340;
	@%p76 bra 	$L__BB7_186;
	setp.lt.s64 	%p77, %rd340, %rd170;
	selp.f64 	%fd345, %fd351, %fd239, %p77;
	min.s64 	%rd334, %rd340, %rd170;
$L__BB7_186:
	ld.shared.f64 	%fd244, [_ZN6thrust24THRUST_300001_SM_1000_NS8cuda_cub4core6detail5shmemE+40];
	ld.shared.u64 	%rd173, [_ZN6thrust24THRUST_300001_SM_1000_NS8cuda_cub4core6detail5shmemE+48];
	abs.f64 	%fd245, %fd345;
	abs.f64 	%fd246, %fd244;
	setp.lt.f64 	%p78, %fd245, %fd246;
	mov.f64 	%fd346, %fd244;
	mov.u64 	%rd335, %rd173;
	@%p78 bra 	$L__BB7_189;
	setp.lt.f64 	%p79, %fd246, %fd245;
	mov.f64 	%fd346, %fd345;
	mov.u64 	%rd335, %rd334;
	@%p79 bra 	$L__BB7_189;
	setp.lt.s64 	%p80, %rd334, %rd173;
	selp.f64 	%fd346, %fd345, %fd244, %p80;
	min.s64 	%rd335, %rd334, %rd173;
$L__BB7_189:
	ld.shared.f64 	%fd249, [_ZN6thrust24THRUST_300001_SM_1000_NS8cuda_cub4core6detail5shmemE+56];
	ld.shared.u64 	%rd176, [_ZN6thrust24THRUST_300001_SM_1000_NS8cuda_cub4core6detail5shmemE+64];
	abs.f64 	%fd250, %fd346;
	abs.f64 	%fd251, %fd249;
	setp.lt.f64 	%p81, %fd250, %fd251;
	mov.f64 	%fd347, %fd249;
	mov.u64 	%rd336, %rd176;
	@%p81 bra 	$L__BB7_192;
	setp.lt.f64 	%p82, %fd251, %fd250;
	mov.f64 	%fd347, %fd346;
	mov.u64 	%rd336, %rd335;
	@%p82 bra 	$L__BB7_192;
	setp.lt.s64 	%p83, %rd335, %rd176;
	selp.f64 	%fd347, %fd346, %fd249, %p83;
	min.s64 	%rd336, %rd335, %rd176;
$L__BB7_192:
	ld.shared.f64 	%fd254, [_ZN6thrust24THRUST_300001_SM_1000_NS8cuda_cub4core6detail5shmemE+72];
	ld.shared.u64 	%rd179, [_ZN6thrust24THRUST_300001_SM_1000_NS8cuda_cub4core6detail5shmemE+80];
	abs.f64 	%fd255, %fd347;
	abs.f64 	%fd256, %fd254;
	setp.lt.f64 	%p84, %fd255, %fd256;
	mov.f64 	%fd348, %fd254;
	mov.u64 	%rd337, %rd179;
	@%p84 bra 	$L__BB7_195;
	setp.lt.f64 	%p85, %fd256, %fd255;
	mov.f64 	%fd348, %fd347;
	mov.u64 	%rd337, %rd336;
	@%p85 bra 	$L__BB7_195;
	setp.lt.s64 	%p86, %rd336, %rd179;
	selp.f64 	%fd348, %fd347, %fd254, %p86;
	min.s64 	%rd337, %rd336, %rd179;
$L__BB7_195:
	ld.shared.f64 	%fd259, [_ZN6thrust24THRUST_300001_SM_1000_NS8cuda_cub4core6detail5shmemE+88];
	ld.shared.u64 	%rd182, [_ZN6thrust24THRUST_300001_SM_1000_NS8cuda_cub4core6detail5shmemE+96];
	abs.f64 	%fd260, %fd348;
	abs.f64 	%fd261, %fd259;
	setp.lt.f64 	%p87, %fd260, %fd261;
	mov.f64 	%fd349, %fd259;
	mov.u64 	%rd338, %rd182;
	@%p87 bra 	$L__BB7_198;
	setp.lt.f64 	%p88, %fd261, %fd260;
	mov.f64 	%fd349, %fd348;
	mov.u64 	%rd338, %rd337;
	@%p88 bra 	$L__BB7_198;
	setp.lt.s64 	%p89, %rd337, %rd182;
	selp.f64 	%fd349, %fd348, %fd259, %p89;
	min.s64 	%rd338, %rd337, %rd182;
$L__BB7_198:
	ld.shared.f64 	%fd264, [_ZN6thrust24THRUST_300001_SM_1000_NS8cuda_cub4core6detail5shmemE+104];
	ld.shared.u64 	%rd185, [_ZN6thrust24THRUST_300001_SM_1000_NS8cuda_cub4core6detail5shmemE+112];
	abs.f64 	%fd265, %fd349;
	abs.f64 	%fd266, %fd264;
	setp.lt.f64 	%p90, %fd265, %fd266;
	mov.f64 	%fd350, %fd264;
	mov.u64 	%rd339, %rd185;
	@%p90 bra 	$L__BB7_201;
	setp.lt.f64 	%p91, %fd266, %fd265;
	mov.f64 	%fd350, %fd349;
	mov.u64 	%rd339, %rd338;
	@%p91 bra 	$L__BB7_201;
	setp.lt.s64 	%p92, %rd338, %rd185;
	selp.f64 	%fd350, %fd349, %fd264, %p92;
	min.s64 	%rd339, %rd338, %rd185;
$L__BB7_201:
	ld.shared.f64 	%fd269, [_ZN6thrust24THRUST_300001_SM_1000_NS8cuda_cub4core6detail5shmemE+120];
	ld.shared.u64 	%rd188, [_ZN6thrust24THRUST_300001_SM_1000_NS8cuda_cub4core6detail5shmemE+128];
	abs.f64 	%fd270, %fd350;
	abs.f64 	%fd271, %fd269;
	setp.lt.f64 	%p93, %fd270, %fd271;
	mov.u64 	%rd340, %rd188;
	mov.f64 	%fd351, %fd269;
	@%p93 bra 	$L__BB7_204;
	setp.lt.f64 	%p94, %fd271, %fd270;
	mov.u64 	%rd340, %rd339;
	mov.f64 	%fd351, %fd350;
	@%p94 bra 	$L__BB7_204;
	setp.lt.s64 	%p95, %rd339, %rd188;
	selp.f64 	%fd351, %fd350, %fd269, %p95;
	min.s64 	%rd340, %rd339, %rd188;
$L__BB7_204:
	mov.u32 	%r381, %tid.x;
	setp.ne.s32 	%p212, %r381, 0;
	@%p212 bra 	$L__BB7_206;
	ld.param.u64 	%rd271, [_ZN6thrust24THRUST_300001_SM_1000_NS8cuda_cub4core6detail13_kernel_agentINS1_8__reduce11ReduceAgentINS0_12zip_iteratorIN4cuda3std3__45tupleIJNS0_10device_ptrIdEENS0_17counting_iteratorIlNS0_11use_defaultESF_SF_EEEEEEEPNSB_IJdlEEESJ_lNS1_9__extrema9arg_max_fIdl11_comparatorEEEEJSI_SK_lSO_EEEvDpT0__param_1];
	cvta.to.global.u64 	%rd270, %rd271;
	st.global.f64 	[%rd270], %fd351;
	st.global.u64 	[%rd270+8], %rd340;
$L__BB7_206:
	ret;

}
	// .globl	_ZN6thrust24THRUST_300001_SM_1000_NS8cuda_cub4core6detail13_kernel_agentINS1_8__reduce11ReduceAgentINS0_12zip_iteratorIN4cuda3std3__45tupleIJNS0_10device_ptrIdEENS0_17counting_iteratorIlNS0_11use_defaultESF_SF_EEEEEEEPNSB_IJdlEEESJ_lNS1_9__extrema9arg_max_fIdl11_comparatorEEEEJSI_SK_lN3cub18CUB_300001_SM_100013GridEvenShareIlEENSR_9GridQueueIyEESO_EEEvDpT0_
.visible .entry _ZN6thrust24THRUST_300001_SM_1000_NS8cuda_cub4core6detail13_kernel_agentINS1_8__reduce11ReduceAgentINS0_12zip_iteratorIN4cuda3std3__45tupleIJNS0_10device_ptrIdEENS0_17counting_iteratorIlNS0_11use_defaultESF_SF_EEEEEEEPNSB_IJdlEEESJ_lNS1_9__extrema9arg_max_fIdl11_comparatorEEEEJSI_SK_lN3cub18CUB_300001_SM_100013GridEvenShareIlEENSR_9GridQueueIyEESO_EEEvDpT0_(
	.param .align 8 .b8 _ZN6thrust24THRUST_300001_SM_1000_NS8cuda_cub4core6detail13_kernel_agentINS1_8__reduce11ReduceAgentINS0_12zip_iteratorIN4cuda3std3__45tupleIJNS0_10device_ptrIdEENS0_17counting_iteratorIlNS0_11use_defaultESF_SF_EEEEEEEPNSB_IJdlEEESJ_lNS1_9__extrema9arg_max_fIdl11_comparatorEEEEJSI_SK_lN3cub18CUB_300001_SM_100013GridEvenShareIlEENSR_9GridQueueIyEESO_EEEvDpT0__param_0[16],
	.param .u64 .ptr .align 1 _ZN6thrust24THRUST_300001_SM_1000_NS8cuda_cub4core6detail13_kernel_agentINS1_8__reduce11ReduceAgentINS0_12zip_iteratorIN4cuda3std3__45tupleIJNS0_10device_ptrIdEENS0_17counting_iteratorIlNS0_11use_defaultESF_SF_EEEEEEEPNSB_IJdlEEESJ_lNS1_9__extrema9arg_max_fIdl11_comparatorEEEEJSI_SK_lN3cub18CUB_300001_SM_100013GridEvenShareIlEENSR_9GridQueueIyEESO_EEEvDpT0__param_1,
	.param .u64 _ZN6thrust24THRUST_300001_SM_1000_NS8cuda_cub4core6detail13_kernel_agentINS1_8__reduce11ReduceAgentINS0_12zip_iteratorIN4cuda3std3__45tupleIJNS0_10device_ptrIdEENS0_17counting_iteratorIlNS0_11use_defaultESF_SF_EEEEEEEPNSB_IJdlEEESJ_lNS1_9__extrema9arg_max_fIdl11_comparatorEEEEJSI_SK_lN3cub18CUB_300001_SM_100013GridEvenShareIlEENSR_9GridQueueIyEESO_EEEvDpT0__param_2,
	.param .align 8 .b8 _ZN6thrust24THRUST_300001_SM_1000_NS8cuda_cub4core6detail13_kernel_agentINS1_8__reduce11ReduceAgentINS0_12zip_iteratorIN4cuda3std3__45tupleIJNS0_10device_ptrIdEENS0_17counting_iteratorIlNS0_11use_defaultESF_SF_EEEEEEEPNSB_IJdlEEESJ_lNS1_9__extrema9arg_max_fIdl11_comparatorEEEEJSI_SK_lN3cub18CUB_300001_SM_100013GridEvenShareIlEENSR_9GridQueueIyEESO_EEEvDpT0__param_3[72],
	.param .align 8 .b8 _ZN6thrust24THRUST_300001_SM_1000_NS8cuda_cub4core6detail13_kernel_agentINS1_8__reduce11ReduceAgentINS0_12zip_iteratorIN4cuda3std3__45tupleIJNS0_10device_ptrIdEENS0_17counting_iteratorIlNS0_11use_defaultESF_SF_EEEEEEEPNSB_IJdlEEESJ_lNS1_9__extrema9arg_max_fIdl11_comparatorEEEEJSI_SK_lN3cub18CUB_300001_SM_100013GridEvenShareIlEENSR_9GridQueueIyEESO_EEEvDpT0__param_4[8],
	.param .align 1 .b8 _ZN6thrust24THRUST_300001_SM_1000_NS8cuda_cub4core6detail13_kernel_agentINS1_8__reduce11ReduceAgentINS0_12zip_iteratorIN4cuda3std3__45tupleIJNS0_10device_ptrIdEENS0_17counting_iteratorIlNS0_11use_defaultESF_SF_EEEEEEEPNSB_IJdlEEESJ_lNS1_9__extrema9arg_max_fIdl11_comparatorEEEEJSI_SK_lN3cub18CUB_300001_SM_100013GridEvenShareIlEENSR_9GridQueueIyEESO_EEEvDpT0__param_5[1]
)
.maxntid 256
{
	.reg .pred 	%p<215>;
	.reg .b32 	%r<399>;
	.reg .b64 	%rd<356>;
	.reg .b64 	%fd<352>;

	ld.param.u64 	%rd196, [_ZN6thrust24THRUST_300001_SM_1000_NS8cuda_cub4core6detail13_kernel_agentINS1_8__reduce11ReduceAgentINS0_12zip_iteratorIN4cuda3std3__45tupleIJNS0_10device_ptrIdEENS0_17counting_iteratorIlNS0_11use_defaultESF_SF_EEEEEEEPNSB_IJdlEEESJ_lNS1_9__extrema9arg_max_fIdl11_comparatorEEEEJSI_SK_lN3cub18CUB_300001_SM_100013GridEvenShareIlEENSR_9GridQueueIyEESO_EEEvDpT0__param_0+8];
	ld.param.u64 	%rd195, [_ZN6thrust24THRUST_300001_SM_1000_NS8cuda_cub4core6detail13_kernel_agentINS1_8__reduce11ReduceAgentINS0_12zip_iteratorIN4cuda3std3__45tupleIJNS0_10device_ptrIdEENS0_17counting_iteratorIlNS0_11use_defaultESF_SF_EEEEEEEPNSB_IJdlEEESJ_lNS1_9__extrema9arg_max_fIdl11_comparatorEEEEJSI_SK_lN3cub18CUB_300001_SM_100013GridEvenShareIlEENSR_9GridQueueIyEESO_EEEvDpT0__param_0];
	ld.param.u64 	%rd199, [_ZN6thrust24THRUST_300001_SM_1000_NS8cuda_cub4core6detail13_kernel_agentINS1_8__reduce11ReduceAgentINS0_12zip_iteratorIN4cuda3std3__45tupleIJNS0_10device_ptrIdEENS0_17counting_iteratorIlNS0_11use_defaultESF_SF_EEEEEEEPNSB_IJdlEEESJ_lNS1_9__extrema9arg_max_fIdl11_comparatorEEEEJSI_SK_lN3cub18CUB_300001_SM_100013GridEvenShareIlEENSR_9GridQueueIyEESO_EEEvDpT0__param_4];
	ld.param.u64 	%rd198, [_ZN6thrust24THRUST_300001_SM_1000_NS8cuda_cub4core6detail13_kernel_agentINS1_8__reduce11ReduceAgentINS0_12zip_iteratorIN4cuda3std3__45tupleIJNS0_10device_ptrIdEENS0_17counting_iteratorIlNS0_11use_defaultESF_SF_EEEEEEEPNSB_IJdlEEESJ_lNS1_9__extrema9arg_max_fIdl11_comparatorEEEEJSI_SK_lN3cub18CUB_300001_SM_100013GridEvenShareIlEENSR_9GridQueueIyEESO_EEEvDpT0__param_2];
	cvta.to.global.u64 	%rd1, %rd199;
	cvta.to.global.u64 	%rd2, %rd195;
	mov.u32 	%r1, %ctaid.x;
	mul.lo.s32 	%r33, %r1, 1280;
	cvt.u64.u32 	%rd4, %r33;
	mov.u32 	%r34, %nctaid.x;
	mul.lo.s32 	%r35, %r34, 1280;
	cvt.u64.u32 	%rd5, %r35;
	add.s64 	%rd200, %rd4, 1280;
	setp.le.s64 	%p1, %rd200, %rd198;
	@%p1 bra 	$L__BB8_121;
	cvt.u32.u64 	%r159, %rd4;
	cvt.u32.u64 	%r2, %rd198;
	sub.s32 	%r3, %r2, %r159;
	mov.u32 	%r4, %tid.x;
	setp.ge.s32 	%p98, %r4, %r3;
	mov.f64 	%fd298, 0d0000000000000000;
	mov.b64 	%rd298, 0;
	mov.u32 	%r393, %r4;
	@%p98 bra 	$L__BB8_3;
	cvt.u64.u32 	%rd246, %r4;
	add.s64 	%rd247, %rd4, %rd246;
	shl.b64 	%rd248, %rd247, 3;
	add.s64 	%rd249, %rd2, %rd248;
	add.s64 	%rd298, %rd196, %rd247;
	ld.global.f64 	%fd298, [%rd249];
	add.s32 	%r393, %r4, 256;
$L__BB8_3:
	setp.ge.s32 	%p99, %r393, %r3;
	@%p99 bra 	$L__BB8_25;
	not.b32 	%r161, %r393;
	add.s32 	%r162, %r161, %r2;
	sub.s32 	%r7, %r162, %r159;
	and.b32  	%r163, %r7, 768;
	setp.eq.s32 	%p100, %r163, 768;
	@%p100 bra 	$L__BB8_10;
	cvt.u64.u32 	%rd251, %r393;
	add.s64 	%rd252, %rd251, %rd4;
	add.s64 	%rd289, %rd252, %rd196;
	shl.b64 	%rd253, %rd252, 3;
	add.s64 	%rd288, %rd2, %rd253;
	shr.u32 	%r164, %r7, 8;
	add.s32 	%r165, %r164, 1;
	and.b32  	%r166, %r165, 3;
	neg.s32 	%r391, %r166;
$L__BB8_6:
	.pragma "nounroll";
	mov.u64 	%rd12, %rd298;
	mov.f64 	%fd3, %fd298;
	ld.global.f64 	%fd4, [%rd288];
	abs.f64 	%fd5, %fd3;
	abs.f64 	%fd6, %fd4;
	setp.lt.f64 	%p101, %fd5, %fd6;
	mov.u64 	%rd298, %rd289;
	mov.f64 	%fd298, %fd4;
	@%p101 bra 	$L__BB8_9;
	setp.lt.f64 	%p102, %fd6, %fd5;
	mov.u64 	%rd298, %rd12;
	mov.f64 	%fd298, %fd3;
	@%p102 bra 	$L__BB8_9;
	setp.lt.s64 	%p103, %rd12, %rd289;
	min.s64 	%rd298, %rd12, %rd289;
	selp.f64 	%fd298, %fd3, %fd4, %p103;
$L__BB8_9:
	add.s32 	%r393, %r393, 256;
	add.s64 	%rd289, %rd289, 256;
	add.s64 	%rd288, %rd288, 2048;
	add.s32 	%r391, %r391, 1;
	setp.ne.s32 	%p104, %r391, 0;
	@%p104 bra 	$L__BB8_6;
$L__BB8_10:
	setp.lt.u32 	%p105, %r7, 768;
	@%p105 bra 	$L__BB8_25;
	add.s32 	%r394, %r393, 512;
$L__BB8_12:
	mov.u32 	%r15, %r394;
	add.s32 	%r167, %r15, -512;
	cvt.s64.s32 	%rd254, %r167;
	add.s64 	%rd255, %rd254, %rd4;
	shl.b64 	%rd256, %rd255, 3;
	add.s64 	%rd20, %rd2, %rd256;
	add.s64 	%rd21, %rd255, %rd196;
	ld.global.f64 	%fd12, [%rd20];
	abs.f64 	%fd13, %fd298;
	abs.f64 	%fd14, %fd12;
	setp.lt.f64 	%p106, %fd13, %fd14;
	mov.u64 	%rd295, %rd21;
	mov.f64 	%fd295, %fd12;
	@%p106 bra 	$L__BB8_15;
	setp.lt.f64 	%p107, %fd14, %fd13;
	mov.u64 	%rd295, %rd298;
	mov.f64 	%fd295, %fd298;
	@%p107 bra 	$L__BB8_15;
	setp.lt.s64 	%p108, %rd298, %rd21;
	min.s64 	%rd295, %rd298, %rd21;
	selp.f64 	%fd295, %fd298, %fd12, %p108;
$L__BB8_15:
	add.s32 	%r168, %r15, -256;
	cvt.s64.s32 	%rd257, %r168;
	add.s64 	%rd258, %rd257, %rd4;
	add.s64 	%rd24, %rd258, %rd196;
	ld.global.f64 	%fd17, [%rd20+2048];
	abs.f64 	%fd18, %fd295;
	abs.f64 	%fd19, %fd17;
	setp.lt.f64 	%p109, %fd18, %fd19;
	mov.u64 	%rd296, %rd24;
	mov.f64 	%fd296, %fd17;
	@%p109 bra 	$L__BB8_18;
	setp.lt.f64 	%p110, %fd19, %fd18;
	mov.u64 	%rd296, %rd295;
	mov.f64 	%fd296, %fd295;
	@%p110 bra 	$L__BB8_18;
	setp.lt.s64 	%p111, %rd295, %rd24;
	min.s64 	%rd296, %rd295, %rd24;
	selp.f64 	%fd296, %fd295, %fd17, %p111;
$L__BB8_18:
	cvt.s64.s32 	%rd259, %r15;
	add.s64 	%rd260, %rd259, %rd4;
	add.s64 	%rd27, %rd260, %rd196;
	ld.global.f64 	%fd22, [%rd20+4096];
	abs.f64 	%fd23, %fd296;
	abs.f64 	%fd24, %fd22;
	setp.lt.f64 	%p112, %fd23, %fd24;
	mov.u64 	%rd297, %rd27;
	mov.f64 	%fd297, %fd22;
	@%p112 bra 	$L__BB8_21;
	setp.lt.f64 	%p113, %fd24, %fd23;
	mov.u64 	%rd297, %rd296;
	mov.f64 	%fd297, %fd296;
	@%p113 bra 	$L__BB8_21;
	setp.lt.s64 	%p114, %rd296, %rd27;
	min.s64 	%rd297, %rd296, %rd27;
	selp.f64 	%fd297, %fd296, %fd22, %p114;
$L__BB8_21:
	add.s32 	%r169, %r15, 256;
	cvt.s64.s32 	%rd261, %r169;
	add.s64 	%rd262, %rd261, %rd4;
	add.s64 	%rd30, %rd262, %rd196;
	ld.global.f64 	%fd27, [%rd20+6144];
	abs.f64 	%fd28, %fd297;
	abs.f64 	%fd29, %fd27;
	setp.lt.f64 	%p115, %fd28, %fd29;
	mov.u64 	%rd298, %rd30;
	mov.f64 	%fd298, %fd27;
	@%p115 bra 	$L__BB8_24;
	setp.lt.f64 	%p116, %fd29, %fd28;
	mov.u64 	%rd298, %rd297;
	mov.f64 	%fd298, %fd297;
	@%p116 bra 	$L__BB8_24;
	setp.lt.s64 	%p117, %rd297, %rd30;
	min.s64 	%rd298, %rd297, %rd30;
	selp.f64 	%fd298, %fd297, %fd27, %p117;
$L__BB8_24:
	add.s32 	%r394, %r15, 1024;
	add.s32 	%r170, %r15, 512;
	setp.lt.s32 	%p118, %r170, %r3;
	@%p118 bra 	$L__BB8_12;
$L__BB8_25:
	setp.lt.s32 	%p119, %r3, 256;
	@%p119 bra 	$L__BB8_70;
	// begin inline asm
	mov.u32 %r284, %laneid;
	// end inline asm
	mov.b64 	%rd273, %fd298;
	mov.b64 	{%r286, %r291}, %rd273;
	mov.b32 	%r302, 1;
	mov.b32 	%r303, 31;
	mov.b32 	%r304, -1;
	// begin inline asm
	shfl.sync.down.b32 %r285, %r286, %r302, %r303, %r304;
	// end inline asm
	// begin inline asm
	shfl.sync.down.b32 %r290, %r291, %r302, %r303, %r304;
	// end inline asm
	mov.b64 	%rd274, {%r285, %r290};
	mov.b64 	%fd33, %rd274;
	mov.b64 	{%r296, %r301}, %rd298;
	// begin inline asm
	shfl.sync.down.b32 %r295, %r296, %r302, %r303, %r304;
	// end inline asm
	// begin inline asm
	shfl.sync.down.b32 %r300, %r301, %r302, %r303, %r304;
	// end inline asm
	mov.b64 	%rd34, {%r295, %r300};
	setp.gt.s32 	%p171, %r284, 30;
	mov.u64 	%rd300, %rd298;
	mov.f64 	%fd300, %fd298;
	@%p171 bra 	$L__BB8_30;
	abs.f64 	%fd34, %fd298;
	abs.f64 	%fd35, %fd33;
	setp.lt.f64 	%p172, %fd34, %fd35;
	mov.u64 	%rd300, %rd34;
	mov.f64 	%fd300, %fd33;
	@%p172 bra 	$L__BB8_30;
	setp.lt.f64 	%p173, %fd35, %fd34;
	mov.u64 	%rd300, %rd298;
	mov.f64 	%fd300, %fd298;
	@%p173 bra 	$L__BB8_30;
	setp.lt.s64 	%p174, %rd298, %rd34;
	min.s64 	%rd300, %rd298, %rd34;
	selp.f64 	%fd300, %fd298, %fd33, %p174;
$L__BB8_30:
	mov.b64 	%rd275, %fd300;
	mov.b64 	{%r306, %r311}, %rd275;
	mov.b32 	%r322, 2;
	mov.b32 	%r323, 31;
	mov.b32 	%r324, -1;
	// begin inline asm
	shfl.sync.down.b32 %r305, %r306, %r322, %r323, %r324;
	// end inline asm
	// begin inline asm
	shfl.sync.down.b32 %r310, %r311, %r322, %r323, %r324;
	// end inline asm
	mov.b64 	%rd276, {%r305, %r310};
	mov.b64 	%fd38, %rd276;
	mov.b64 	{%r316, %r321}, %rd300;
	// begin inline asm
	shfl.sync.down.b32 %r315, %r316, %r322, %r323, %r324;
	// end inline asm
	// begin inline asm
	shfl.sync.down.b32 %r320, %r321, %r322, %r323, %r324;
	// end inline asm
	mov.b64 	%rd37, {%r315, %r320};
	setp.gt.s32 	%p175, %r284, 29;
	mov.u64 	%rd301, %rd300;
	mov.f64 	%fd301, %fd300;
	@%p175 bra 	$L__BB8_34;
	abs.f64 	%fd39, %fd300;
	abs.f64 	%fd40, %fd38;
	setp.lt.f64 	%p176, %fd39, %fd40;
	mov.u64 	%rd301, %rd37;
	mov.f64 	%fd301, %fd38;
	@%p176 bra 	$L__BB8_34;
	setp.lt.f64 	%p177, %fd40, %fd39;
	mov.u64 	%rd301, %rd300;
	mov.f64 	%fd301, %fd300;
	@%p177 bra 	$L__BB8_34;
	setp.lt.s64 	%p178, %rd300, %rd37;
	min.s64 	%rd301, %rd300, %rd37;
	selp.f64 	%fd301, %fd300, %fd38, %p178;
$L__BB8_34:
	mov.b64 	%rd277, %fd301;
	mov.b64 	{%r326, %r331}, %rd277;
	mov.b32 	%r342, 4;
	mov.b32 	%r343, 31;
	mov.b32 	%r344, -1;
	// begin inline asm
	shfl.sync.down.b32 %r325, %r326, %r342, %r343, %r344;
	// end inline asm
	// begin inline asm
	shfl.sync.down.b32 %r330, %r331, %r342, %r343, %r344;
	// end inline asm
	mov.b64 	%rd278, {%r325, %r330};
	mov.b64 	%fd43, %rd278;
	mov.b64 	{%r336, %r341}, %rd301;
	// begin inline asm
	shfl.sync.down.b32 %r335, %r336, %r342, %r343, %r344;
	// end inline asm
	// begin inline asm
	shfl.sync.down.b32 %r340, %r341, %r342, %r343, %r344;
	// end inline asm
	mov.b64 	%rd40, {%r335, %r340};
	setp.gt.s32 	%p179, %r284, 27;
	mov.u64 	%rd302, %rd301;
	mov.f64 	%fd302, %fd301;
	@%p179 bra 	$L__BB8_38;
	abs.f64 	%fd44, %fd301;
	abs.f64 	%fd45, %fd43;
	setp.lt.f64 	%p180, %fd44, %fd45;
	mov.u64 	%rd302, %rd40;
	mov.f64 	%fd302, %fd43;
	@%p180 bra 	$L__BB8_38;
	setp.lt.f64 	%p181, %fd45, %fd44;
	mov.u64 	%rd302, %rd301;
	mov.f64 	%fd302, %fd301;
	@%p181 bra 	$L__BB8_38;
	setp.lt.s64 	%p182, %rd301, %rd40;
	min.s64 	%rd302, %rd301, %rd40;
	selp.f64 	%fd302, %fd301, %fd43, %p182;
$L__BB8_38:
	mov.b64 	%rd279, %fd302;
	mov.b64 	{%r346, %r351}, %rd279;
	mov.b32 	%r362, 8;
	mov.b32 	%r363, 31;
	mov.b32 	%r364, -1;
	// begin inline asm
	shfl.sync.down.b32 %r345, %r346, %r362, %r363, %r364;
	// end inline asm
	// begin inline asm
	shfl.sync.down.b32 %r350, %r351, %r362, %r363, %r364;
	// end inline asm
	mov.b64 	%rd280, {%r345, %r350};
	mov.b64 	%fd48, %rd280;
	mov.b64 	{%r356, %r361}, %rd302;
	// begin inline asm
	shfl.sync.down.b32 %r355, %r356, %r362, %r363, %r364;
	// end inline asm
	// begin inline asm
	shfl.sync.down.b32 %r360, %r361, %r362, %r363, %r364;
	// end inline asm
	mov.b64 	%rd43, {%r355, %r360};
	setp.gt.s32 	%p183, %r284, 23;
	mov.u64 	%rd303, %rd302;
	mov.f64 	%fd303, %fd302;
	@%p183 bra 	$L__BB8_42;
	abs.f64 	%fd49, %fd302;
	abs.f64 	%fd50, %fd48;
	setp.lt.f64 	%p184, %fd49, %fd50;
	mov.u64 	%rd303, %rd43;
	mov.f64 	%fd303, %fd48;
	@%p184 bra 	$L__BB8_42;
	setp.lt.f64 	%p185, %fd50, %fd49;
	mov.u64 	%rd303, %rd302;
	mov.f64 	%fd303, %fd302;
	@%p185 bra 	$L__BB8_42;
	setp.lt.s64 	%p186, %rd302, %rd43;
	min.s64 	%rd303, %rd302, %rd43;
	selp.f64 	%fd303, %fd302, %fd48, %p186;
$L__BB8_42:
	mov.b64 	%rd281, %fd303;
	mov.b64 	{%r366, %r371}, %rd281;
	mov.b32 	%r382, 16;
	mov.b32 	%r383, 31;
	mov.b32 	%r384, -1;
	// begin inline asm
	shfl.sync.down.b32 %r365, %r366, %r382, %r383, %r384;
	// end inline asm
	// begin inline asm
	shfl.sync.down.b32 %r370, %r371, %r382, %r383, %r384;
	// end inline asm
	mov.b64 	%rd282, {%r365, %r370};
	mov.b64 	%fd53, %rd282;
	mov.b64 	{%r376, %r381}, %rd303;
	// begin inline asm
	shfl.sync.down.b32 %r375, %r376, %r382, %r383, %r384;
	// end inline asm
	// begin inline asm
	shfl.sync.down.b32 %r380, %r381, %r382, %r383, %r384;
	// end inline asm
	mov.b64 	%rd46, {%r375, %r380};
	setp.gt.s32 	%p187, %r284, 15;
	mov.u64 	%rd355, %rd303;
	mov.f64 	%fd351, %fd303;
	@%p187 bra 	$L__BB8_46;
	abs.f64 	%fd54, %fd303;
	abs.f64 	%fd55, %fd53;
	setp.lt.f64 	%p188, %fd54, %fd55;
	mov.u64 	%rd355, %rd46;
	mov.f64 	%fd351, %fd53;
	@%p188 bra 	$L__BB8_46;
	setp.lt.f64 	%p189, %fd55, %fd54;
	mov.u64 	%rd355, %rd303;
	mov.f64 	%fd351, %fd303;
	@%p189 bra 	$L__BB8_46;
	setp.lt.s64 	%p190, %rd303, %rd46;
	min.s64 	%rd355, %rd303, %rd46;
	selp.f64 	%fd351, %fd303, %fd53, %p190;
$L__BB8_46:
	setp.ne.s32 	%p191, %r284, 0;
	@%p191 bra 	$L__BB8_48;
	shr.u32 	%r385, %r4, 1;
	and.b32  	%r386, %r385, 496;
	mov.u32 	%r387, _ZN6thrust24THRUST_300001_SM_1000_NS8cuda_cub4core6detail5shmemE;
	add.s32 	%r388, %r387, %r386;
	st.shared.f64 	[%r388+8], %fd351;
	st.shared.u64 	[%r388+16], %rd355;
$L__BB8_48:
	bar.sync 	0;
	setp.ne.s32 	%p192, %r4, 0;
	@%p192 bra 	$L__BB8_208;
	ld.shared.f64 	%fd58, [_ZN6thrust24THRUST_300001_SM_1000_NS8cuda_cub4core6detail5shmemE+24];
	ld.shared.u64 	%rd49, [_ZN6thrust24THRUST_300001_SM_1000_NS8cuda_cub4core6detail5shmemE+32];
	abs.f64 	%fd59, %fd351;
	abs.f64 	%fd60, %fd58;
	setp.lt.f64 	%p193, %fd59, %fd60;
	mov.u64 	%rd305, %rd49;
	mov.f64 	%fd305, %fd58;
	@%p193 bra 	$L__BB8_52;
	setp.lt.f64 	%p194, %fd60, %fd59;
	mov.u64 	%rd305, %rd355;
	mov.f64 	%fd305, %fd351;
	@%p194 bra 	$L__BB8_52;
	setp.lt.s64 	%p195, %rd355, %rd49;
	min.s64 	%rd305, %rd355, %rd49;
	selp.f64 	%fd305, %fd351, %fd58, %p195;
$L__BB8_52:
	ld.shared.f64 	%fd63, [_ZN6thrust24THRUST_300001_SM_1000_NS8cuda_cub4core6detail5shmemE+40];
	ld.shared.u64 	%rd52, [_ZN6thrust24THRUST_300001_SM_1000_NS8cuda_cub4core6detail5shmemE+48];
	abs.f64 	%fd64, %fd305;
	abs.f64 	%fd65, %fd63;
	setp.lt.f64 	%p196, %fd64, %fd65;
	mov.u64 	%rd306, %rd52;
	mov.f64 	%fd306, %fd63;
	@%p196 bra 	$L__BB8_55;
	setp.lt.f64 	%p197, %fd65, %fd64;
	mov.u64 	%rd306, %rd305;
	mov.f64 	%fd306, %fd305;
	@%p197 bra 	$L__BB8_55;
	setp.lt.s64 	%p198, %rd305, %rd52;
	min.s64 	%rd306, %rd305, %rd52;
	selp.f64 	%fd306, %fd305, %fd63, %p198;
$L__BB8_55:
	ld.shared.f64 	%fd68, [_ZN6thrust24THRUST_300001_SM_1000_NS8cuda_cub4core6detail5shmemE+56];
	ld.shared.u64 	%rd55, [_ZN6thrust24THRUST_300001_SM_1000_NS8cuda_cub4core6detail5shmemE+64];
	abs.f64 	%fd69, %fd306;
	abs.f64 	%fd70, %fd68;
	setp.lt.f64 	%p199, %fd69, %fd70;
	mov.u64 	%rd307, %rd55;
	mov.f64 	%fd307, %fd68;
	@%p199 bra 	$L__BB8_58;
	setp.lt.f64 	%p200, %fd70, %fd69;
	mov.u64 	%rd307, %rd306;
	mov.f64 	%fd307, %fd306;
	@%p200 bra 	$L__BB8_58;
	setp.lt.s64 	%p201, %rd306, %rd55;
	min.s64 	%rd307, %rd306, %rd55;
	selp.f64 	%fd307, %fd306, %fd68, %p201;
$L__BB8_58:
	ld.shared.f64 	%fd73, [_ZN6thrust24THRUST_300001_SM_1000_NS8cuda_cub4core6detail5shmemE+72];
	ld.shared.u64 	%rd58, [_ZN6thrust24THRUST_300001_SM_1000_NS8cuda_cub4core6detail5shmemE+80];
	abs.f64 	%fd74, %fd307;
	abs.f64 	%fd75, %fd73;
	setp.lt.f64 	%p202, %fd74, %fd75;
	mov.u64 	%rd308, %rd58;
	mov.f64 	%fd308, %fd73;
	@%p202 bra 	$L__BB8_61;
	setp.lt.f64 	%p203, %fd75, %fd74;
	mov.u64 	%rd308, %rd307;
	mov.f64 	%fd308, %fd307;
	@%p203 bra 	$L__BB8_61;
	setp.lt.s64 	%p204, %rd307, %rd58;
	min.s64 	%rd308, %rd307, %rd58;
	selp.f64 	%fd308, %fd307, %fd73, %p204;
$L__BB8_61:
	ld.shared.f64 	%fd78, [_ZN6thrust24THRUST_300001_SM_1000_NS8cuda_cub4core6detail5shmemE+88];
	ld.shared.u64 	%rd61, [_ZN6thrust24THRUST_300001_SM_1000_NS8cuda_cub4core6detail5shmemE+96];
	abs.f64 	%fd79, %fd308;
	abs.f64 	%fd80, %fd78;
	setp.lt.f64 	%p205, %fd79, %fd80;
	mov.u64 	%rd309, %rd61;
	mov.f64 	%fd309, %fd78;
	@%p205 bra 	$L__BB8_64;
	setp.lt.f64 	%p206, %fd80, %fd79;
	mov.u64 	%rd309, %rd308;
	mov.f64 	%fd309, %fd308;
	@%p206 bra 	$L__BB8_64;
	setp.lt.s64 	%p207, %rd308, %rd61;
	min.s64 	%rd309, %rd308, %rd61;
	selp.f64 	%fd309, %fd308, %fd78, %p207;
$L__BB8_64:
	ld.shared.f64 	%fd83, [_ZN6thrust24THRUST_300001_SM_1000_NS8cuda_cub4core6detail5shmemE+104];
	ld.shared.u64 	%rd64, [_ZN6thrust24THRUST_300001_SM_1000_NS8cuda_cub4core6detail5shmemE+112];
	abs.f64 	%fd84, %fd309;
	abs.f64 	%fd85, %fd83;
	setp.lt.f64 	%p208, %fd84, %fd85;
	mov.u64 	%rd310, %rd64;
	mov.f64 	%fd310, %fd83;
	@%p208 bra 	$L__BB8_67;
	setp.lt.f64 	%p209, %fd85, %fd84;
	mov.u64 	%rd310, %rd309;
	mov.f64 	%fd310, %fd309;
	@%p209 bra 	$L__BB8_67;
	setp.lt.s64 	%p210, %rd309, %rd64;
	min.s64 	%rd310, %rd309, %rd64;
	selp.f64 	%fd310, %fd309, %fd83, %p210;
$L__BB8_67:
	ld.shared.f64 	%fd88, [_ZN6thrust24THRUST_300001_SM_1000_NS8cuda_cub4core6detail5shmemE+120];
	ld.shared.u64 	%rd67, [_ZN6thrust24THRUST_300001_SM_1000_NS8cuda_cub4core6detail5shmemE+128];
	abs.f64 	%fd89, %fd310;
	abs.f64 	%fd90, %fd88;
	setp.lt.f64 	%p211, %fd89, %fd90;
	mov.u64 	%rd355, %rd67;
	mov.f64 	%fd351, %fd88;
	@%p211 bra 	$L__BB8_208;
	setp.lt.f64 	%p212, %fd90, %fd89;
	mov.u64 	%rd355, %rd310;
	mov.f64 	%fd351, %fd310;
	@%p212 bra 	$L__BB8_208;
	setp.lt.s64 	%p213, %rd310, %rd67;
	min.s64 	%rd355, %rd310, %rd67;
	selp.f64 	%fd351, %fd310, %fd88, %p213;
	bra.uni 	$L__BB8_208;
$L__BB8_70:
	// begin inline asm
	mov.u32 %r171, %laneid;
	// end inline asm
	and.b32  	%r192, %r4, 992;
	add.s32 	%r193, %r192, 32;
	setp.gt.s32 	%p120, %r193, %r3;
	not.b32 	%r194, %r192;
	add.s32 	%r195, %r3, %r194;
	selp.b32 	%r190, %r195, 31, %p120;
	mov.b64 	%rd263, %fd298;
	mov.b64 	{%r173, %r178}, %rd263;
	mov.b32 	%r189, 1;
	mov.b32 	%r191, -1;
	// begin inline asm
	shfl.sync.down.b32 %r172, %r173, %r189, %r190, %r191;
	// end inline asm
	// begin inline asm
	shfl.sync.down.b32 %r177, %r178, %r189, %r190, %r191;
	// end inline asm
	mov.b64 	%rd264, {%r172, %r177};
	mov.b64 	%fd92, %rd264;
	mov.b64 	{%r183, %r188}, %rd298;
	// begin inline asm
	shfl.sync.down.b32 %r182, %r183, %r189, %r190, %r191;
	// end inline asm
	// begin inline asm
	shfl.sync.down.b32 %r187, %r188, %r189, %r190, %r191;
	// end inline asm
	mov.b64 	%rd69, {%r182, %r187};
	setp.ge.s32 	%p121, %r171, %r190;
	mov.u64 	%rd311, %rd298;
	mov.f64 	%fd311, %fd298;
	@%p121 bra 	$L__BB8_74;
	abs.f64 	%fd93, %fd298;
	abs.f64 	%fd94, %fd92;
	setp.lt.f64 	%p122, %fd93, %fd94;
	mov.u64 	%rd311, %rd69;
	mov.f64 	%fd311, %fd92;
	@%p122 bra 	$L__BB8_74;
	setp.lt.f64 	%p123, %fd94, %fd93;
	mov.u64 	%rd311, %rd298;
	mov.f64 	%fd311, %fd298;
	@%p123 bra 	$L__BB8_74;
	setp.lt.s64 	%p124, %rd298, %rd69;
	min.s64 	%rd311, %rd298, %rd69;
	selp.f64 	%fd311, %fd298, %fd92, %p124;
$L__BB8_74:
	mov.b64 	%rd265, %fd311;
	mov.b64 	{%r197, %r202}, %rd265;
	mov.b32 	%r213, 2;
	mov.b32 	%r215, -1;
	// begin inline asm
	shfl.sync.down.b32 %r196, %r197, %r213, %r190, %r215;
	// end inline asm
	// begin inline asm
	shfl.sync.down.b32 %r201, %r202, %r213, %r190, %r215;
	// end inline asm
	mov.b64 	%rd266, {%r196, %r201};
	mov.b64 	%fd97, %rd266;
	mov.b64 	{%r207, %r212}, %rd311;
	// begin inline asm
	shfl.sync.down.b32 %r206, %r207, %r213, %r190, %r215;
	// end inline asm
	// begin inline asm
	shfl.sync.down.b32 %r211, %r212, %r213, %r190, %r215;
	// end inline asm
	mov.b64 	%rd72, {%r206, %r211};
	add.s32 	%r216, %r171, 2;
	setp.gt.s32 	%p125, %r216, %r190;
	mov.u64 	%rd312, %rd311;
	mov.f64 	%fd312, %fd311;
	@%p125 bra 	$L__BB8_78;
	abs.f64 	%fd98, %fd311;
	abs.f64 	%fd99, %fd97;
	setp.lt.f64 	%p126, %fd98, %fd99;
	mov.u64 	%rd312, %rd72;
	mov.f64 	%fd312, %fd97;
	@%p126 bra 	$L__BB8_78;
	setp.lt.f64 	%p127, %fd99, %fd98;
	mov.u64 	%rd312, %rd311;
	mov.f64 	%fd312, %fd311;
	@%p127 bra 	$L__BB8_78;
	setp.lt.s64 	%p128, %rd311, %rd72;
	min.s64 	%rd312, %rd311, %rd72;
	selp.f64 	%fd312, %fd311, %fd97, %p128;
$L__BB8_78:
	mov.b64 	%rd267, %fd312;
	mov.b64 	{%r218, %r223}, %rd267;
	mov.b32 	%r234, 4;
	mov.b32 	%r236, -1;
	// begin inline asm
	shfl.sync.down.b32 %r217, %r218, %r234, %r190, %r236;
	// end inline asm
	// begin inline asm
	shfl.sync.down.b32 %r222, %r223, %r234, %r190, %r236;
	// end inline asm
	mov.b64 	%rd268, {%r217, %r222};
	mov.b64 	%fd102, %rd268;
	mov.b64 	{%r228, %r233}, %rd312;
	// begin inline asm
	shfl.sync.down.b32 %r227, %r228, %r234, %r190, %r236;
	// end inline asm
	// begin inline asm
	shfl.sync.down.b32 %r232, %r233, %r234, %r190, %r236;
	// end inline asm
	mov.b64 	%rd75, {%r227, %r232};
	add.s32 	%r237, %r171, 4;
	setp.gt.s32 	%p129, %r237, %r190;
	mov.u64 	%rd313, %rd312;
	mov.f64 	%fd313, %fd312;
	@%p129 bra 	$L__BB8_82;
	abs.f64 	%fd103, %fd312;
	abs.f64 	%fd104, %fd102;
	setp.lt.f64 	%p130, %fd103, %fd104;
	mov.u64 	%rd313, %rd75;
	mov.f64 	%fd313, %fd102;
	@%p130 bra 	$L__BB8_82;
	setp.lt.f64 	%p131, %fd104, %fd103;
	mov.u64 	%rd313, %rd312;
	mov.f64 	%fd313, %fd312;
	@%p131 bra 	$L__BB8_82;
	setp.lt.s64 	%p132, %rd312, %rd75;
	min.s64 	%rd313, %rd312, %rd75;
	selp.f64 	%fd313, %fd312, %fd102, %p132;
$L__BB8_82:
	mov.b64 	%rd269, %fd313;
	mov.b64 	{%r239, %r244}, %rd269;
	mov.b32 	%r255, 8;
	mov.b32 	%r257, -1;
	// begin inline asm
	shfl.sync.down.b32 %r238, %r239, %r255, %r190, %r257;
	// end inline asm
	// begin inline asm
	shfl.sync.down.b32 %r243, %r244, %r255, %r190, %r257;
	// end inline asm
	mov.b64 	%rd270, {%r238, %r243};
	mov.b64 	%fd107, %rd270;
	mov.b64 	{%r249, %r254}, %rd313;
	// begin inline asm
	shfl.sync.down.b32 %r248, %r249, %r255, %r190, %r257;
	// end inline asm
	// begin inline asm
	shfl.sync.down.b32 %r253, %r254, %r255, %r190, %r257;
	// end inline asm
	mov.b64 	%rd78, {%r248, %r253};
	add.s32 	%r258, %r171, 8;
	setp.gt.s32 	%p133, %r258, %r190;
	mov.u64 	%rd314, %rd313;
	mov.f64 	%fd314, %fd313;
	@%p133 bra 	$L__BB8_86;
	abs.f64 	%fd108, %fd313;
	abs.f64 	%fd109, %fd107;
	setp.lt.f64 	%p134, %fd108, %fd109;
	mov.u64 	%rd314, %rd78;
	mov.f64 	%fd314, %fd107;
	@%p134 bra 	$L__BB8_86;
	setp.lt.f64 	%p135, %fd109, %fd108;
	mov.u64 	%rd314, %rd313;
	mov.f64 	%fd314, %fd313;
	@%p135 bra 	$L__BB8_86;
	setp.lt.s64 	%p136, %rd313, %rd78;
	min.s64 	%rd314, %rd313, %rd78;
	selp.f64 	%fd314, %fd313, %fd107, %p136;
$L__BB8_86:
	mov.b64 	%rd271, %fd314;
	mov.b64 	{%r260, %r265}, %rd271;
	mov.b32 	%r276, 16;
	mov.b32 	%r278, -1;
	// begin inline asm
	shfl.sync.down.b32 %r259, %r260, %r276, %r190, %r278;
	// end inline asm
	// begin inline asm
	shfl.sync.down.b32 %r264, %r265, %r276, %r190, %r278;
	// end inline asm
	mov.b64 	%rd272, {%r259, %r264};
	mov.b64 	%fd112, %rd272;
	mov.b64 	{%r270, %r275}, %rd314;
	// begin inline asm
	shfl.sync.down.b32 %r269, %r270, %r276, %r190, %r278;
	// end inline asm
	// begin inline asm
	shfl.sync.down.b32 %r274, %r275, %r276, %r190, %r278;
	// end inline asm
	mov.b64 	%rd81, {%r269, %r274};
	add.s32 	%r279, %r171, 16;
	setp.gt.s32 	%p137, %r279, %r190;
	mov.u64 	%rd355, %rd314;
	mov.f64 	%fd351, %fd314;
	@%p137 bra 	$L__BB8_90;
	abs.f64 	%fd113, %fd314;
	abs.f64 	%fd114, %fd112;
	setp.lt.f64 	%p138, %fd113, %fd114;
	mov.u64 	%rd355, %rd81;
	mov.f64 	%fd351, %fd112;
	@%p138 bra 	$L__BB8_90;
	setp.lt.f64 	%p139, %fd114, %fd113;
	mov.u64 	%rd355, %rd314;
	mov.f64 	%fd351, %fd314;
	@%p139 bra 	$L__BB8_90;
	setp.lt.s64 	%p140, %rd314, %rd81;
	min.s64 	%rd355, %rd314, %rd81;
	selp.f64 	%fd351, %fd314, %fd112, %p140;
$L__BB8_90:
	setp.ne.s32 	%p141, %r171, 0;
	@%p141 bra 	$L__BB8_92;
	shr.u32 	%r280, %r4, 1;
	and.b32  	%r281, %r280, 496;
	mov.u32 	%r282, _ZN6thrust24THRUST_300001_SM_1000_NS8cuda_cub4core6detail5shmemE;
	add.s32 	%r283, %r282, %r281;
	st.shared.f64 	[%r283+8], %fd351;
	st.shared.u64 	[%r283+16], %rd355;
$L__BB8_92:
	bar.sync 	0;
	setp.ne.s32 	%p142, %r4, 0;
	@%p142 bra 	$L__BB8_208;
	setp.lt.s32 	%p143, %r3, 33;
	mov.f64 	%fd316, %fd351;
	mov.u64 	%rd316, %rd355;
	@%p143 bra 	$L__BB8_97;
	ld.shared.f64 	%fd117, [_ZN6thrust24THRUST_300001_SM_1000_NS8cuda_cub4core6detail5shmemE+24];
	ld.shared.u64 	%rd84, [_ZN6thrust24THRUST_300001_SM_1000_NS8cuda_cub4core6detail5shmemE+32];
	abs.f64 	%fd118, %fd351;
	abs.f64 	%fd119, %fd117;
	setp.lt.f64 	%p144, %fd118, %fd119;
	mov.f64 	%fd316, %fd117;
	mov.u64 	%rd316, %rd84;
	@%p144 bra 	$L__BB8_97;
	setp.lt.f64 	%p145, %fd119, %fd118;
	mov.f64 	%fd316, %fd351;
	mov.u64 	%rd316, %rd355;
	@%p145 bra 	$L__BB8_97;
	setp.lt.s64 	%p146, %rd355, %rd84;
	selp.f64 	%fd316, %fd351, %fd117, %p146;
	min.s64 	%rd316, %rd355, %rd84;
$L__BB8_97:
	setp.lt.s32 	%p147, %r3, 65;
	mov.f64 	%fd317, %fd316;
	mov.u64 	%rd317, %rd316;
	@%p147 bra 	$L__BB8_101;
	ld.shared.f64 	%fd122, [_ZN6thrust24THRUST_300001_SM_1000_NS8cuda_cub4core6detail5shmemE+40];
	ld.shared.u64 	%rd87, [_ZN6thrust24THRUST_300001_SM_1000_NS8cuda_cub4core6detail5shmemE+48];
	abs.f64 	%fd123, %fd316;
	abs.f64 	%fd124, %fd122;
	setp.lt.f64 	%p148, %fd123, %fd124;
	mov.f64 	%fd317, %fd122;
	mov.u64 	%rd317, %rd87;
	@%p148 bra 	$L__BB8_101;
	setp.lt.f64 	%p149, %fd124, %fd123;
	mov.f64 	%fd317, %fd316;
	mov.u64 	%rd317, %rd316;
	@%p149 bra 	$L__BB8_101;
	setp.lt.s64 	%p150, %rd316, %rd87;
	selp.f64 	%fd317, %fd316, %fd122, %p150;
	min.s64 	%rd317, %rd316, %rd87;
$L__BB8_101:
	setp.lt.s32 	%p151, %r3, 97;
	mov.f64 	%fd318, %fd317;
	mov.u64 	%rd318, %rd317;
	@%p151 bra 	$L__BB8_105;
	ld.shared.f64 	%fd127, [_ZN6thrust24THRUST_300001_SM_1000_NS8cuda_cub4core6detail5shmemE+56];
	ld.shared.u64 	%rd90, [_ZN6thrust24THRUST_300001_SM_1000_NS8cuda_cub4core6detail5shmemE+64];
	abs.f64 	%fd128, %fd317;
	abs.f64 	%fd129, %fd127;
	setp.lt.f64 	%p152, %fd128, %fd129;
	mov.f64 	%fd318, %fd127;
	mov.u64 	%rd318, %rd90;
	@%p152 bra 	$L__BB8_105;
	setp.lt.f64 	%p153, %fd129, %fd128;
	mov.f64 	%fd318, %fd317;
	mov.u64 	%rd318, %rd317;
	@%p153 bra 	$L__BB8_105;
	setp.lt.s64 	%p154, %rd317, %rd90;
	selp.f64 	%fd318, %fd317, %fd127, %p154;
	min.s64 	%rd318, %rd317, %rd90;
$L__BB8_105:
	setp.lt.s32 	%p155, %r3, 129;
	mov.f64 	%fd319, %fd318;
	mov.u64 	%rd319, %rd318;
	@%p155 bra 	$L__BB8_109;
	ld.shared.f64 	%fd132, [_ZN6thrust24THRUST_300001_SM_1000_NS8cuda_cub4core6detail5shmemE+72];
	ld.shared.u64 	%rd93, [_ZN6thrust24THRUST_300001_SM_1000_NS8cuda_cub4core6detail5shmemE+80];
	abs.f64 	%fd133, %fd318;
	abs.f64 	%fd134, %fd132;
	setp.lt.f64 	%p156, %fd133, %fd134;
	mov.f64 	%fd319, %fd132;
	mov.u64 	%rd319, %rd93;
	@%p156 bra 	$L__BB8_109;
	setp.lt.f64 	%p157, %fd134, %fd133;
	mov.f64 	%fd319, %fd318;
	mov.u64 	%rd319, %rd318;
	@%p157 bra 	$L__BB8_109;
	setp.lt.s64 	%p158, %rd318, %rd93;
	selp.f64 	%fd319, %fd318, %fd132, %p158;
	min.s64 	%rd319, %rd318, %rd93;
$L__BB8_109:
	setp.lt.s32 	%p159, %r3, 161;
	mov.f64 	%fd320, %fd319;
	mov.u64 	%rd320, %rd319;
	@%p159 bra 	$L__BB8_113;
	ld.shared.f64 	%fd137, [_ZN6thrust24THRUST_300001_SM_1000_NS8cuda_cub4core6detail5shmemE+88];
	ld.shared.u64 	%rd96, [_ZN6thrust24THRUST_300001_SM_1000_NS8cuda_cub4core6detail5shmemE+96];
	abs.f64 	%fd138, %fd319;
	abs.f64 	%fd139, %fd137;
	setp.lt.f64 	%p160, %fd138, %fd139;
	mov.f64 	%fd320, %fd137;
	mov.u64 	%rd320, %rd96;
	@%p160 bra 	$L__BB8_113;
	setp.lt.f64 	%p161, %fd139, %fd138;
	mov.f64 	%fd320, %fd319;
	mov.u64 	%rd320, %rd319;
	@%p161 bra 	$L__BB8_113;
	setp.lt.s64 	%p162, %rd319, %rd96;
	selp.f64 	%fd320, %fd319, %fd137, %p162;
	min.s64 	%rd320, %rd319, %rd96;
$L__BB8_113:
	setp.lt.s32 	%p163, %r3, 193;
	mov.f64 	%fd321, %fd320;
	mov.u64 	%rd321, %rd320;
	@%p163 bra 	$L__BB8_117;
	ld.shared.f64 	%fd142, [_ZN6thrust24THRUST_300001_SM_1000_NS8cuda_cub4core6detail5shmemE+104];
	ld.shared.u64 	%rd99, [_ZN6thrust24THRUST_300001_SM_1000_NS8cuda_cub4core6detail5shmemE+112];
	abs.f64 	%fd143, %fd320;
	abs.f64 	%fd144, %fd142;
	setp.lt.f64 	%p164, %fd143, %fd144;
	mov.f64 	%fd321, %fd142;
	mov.u64 	%rd321, %rd99;
	@%p164 bra 	$L__BB8_117;
	setp.lt.f64 	%p165, %fd144, %fd143;
	mov.f64 	%fd321, %fd320;
	mov.u64 	%rd321, %rd320;
	@%p165 bra 	$L__BB8_117;
	setp.lt.s64 	%p166, %rd320, %rd99;
	selp.f64 	%fd321, %fd320, %fd142, %p166;
	min.s64 	%rd321, %rd320, %rd99;
$L__BB8_117:
	setp.lt.s32 	%p167, %r3, 225;
	mov.u64 	%rd355, %rd321;
	mov.f64 	%fd351, %fd321;
	@%p167 bra 	$L__BB8_208;
	ld.shared.f64 	%fd147, [_ZN6thrust24THRUST_300001_SM_1000_NS8cuda_cub4core6detail5shmemE+120];
	ld.shared.u64 	%rd102, [_ZN6thrust24THRUST_300001_SM_1000_NS8cuda_cub4core6detail5shmemE+128];
	abs.f64 	%fd148, %fd321;
	abs.f64 	%fd149, %fd147;
	setp.lt.f64 	%p168, %fd148, %fd149;
	mov.u64 	%rd355, %rd102;
	mov.f64 	%fd351, %fd147;
	@%p168 bra 	$L__BB8_208;
	setp.lt.f64 	%p169, %fd149, %fd148;
	mov.u64 	%rd355, %rd321;
	mov.f64 	%fd351, %fd321;
	@%p169 bra 	$L__BB8_208;
	setp.lt.s64 	%p170, %rd321, %rd102;
	selp.f64 	%fd351, %fd321, %fd147, %p170;
	min.s64 	%rd355, %rd321, %rd102;
	bra.uni 	$L__BB8_208;
$L__BB8_121:
	mov.u32 	%r20, %tid.x;
	add.s64 	%rd104, %rd196, %rd4;
	cvt.u64.u32 	%rd105, %r20;
	add.s64 	%rd201, %rd105, %rd4;
	cvta.to.global.u64 	%rd202, %rd195;
	shl.b64 	%rd203, %rd201, 3;
	add.s64 	%rd204, %rd202, %rd203;
	ld.global.f64 	%fd274, [%rd204];
	add.s32 	%r36, %r20, 256;
	cvt.u64.u32 	%rd205, %r36;
	ld.global.f64 	%fd275, [%rd204+2048];
	add.s32 	%r37, %r20, 512;
	cvt.u64.u32 	%rd206, %r37;
	ld.global.f64 	%fd276, [%rd204+4096];
	add.s32 	%r38, %r20, 768;
	cvt.u64.u32 	%rd207, %r38;
	ld.global.f64 	%fd277, [%rd204+6144];
	or.b32  	%r39, %r20, 1024;
	cvt.u64.u32 	%rd106, %r39;
	add.s64 	%rd343, %rd104, %rd106;
	ld.global.f64 	%fd339, [%rd204+8192];
	abs.f64 	%fd278, %fd274;
	abs.f64 	%fd279, %fd275;
	setp.geu.f64 	%p2, %fd278, %fd279;
	selp.f64 	%fd280, %fd274, %fd275, %p2;
	selp.b64 	%rd208, %rd105, %rd205, %p2;
	abs.f64 	%fd281, %fd280;
	abs.f64 	%fd282, %fd276;
	setp.geu.f64 	%p3, %fd281, %fd282;
	selp.f64 	%fd283, %fd280, %fd276, %p3;
	selp.b64 	%rd209, %rd208, %rd206, %p3;
	abs.f64 	%fd284, %fd283;
	abs.f64 	%fd285, %fd277;
	setp.geu.f64 	%p4, %fd284, %fd285;
	selp.f64 	%fd152, %fd283, %fd277, %p4;
	selp.b64 	%rd108, %rd209, %rd207, %p4;
	abs.f64 	%fd153, %fd152;
	abs.f64 	%fd154, %fd339;
	setp.lt.f64 	%p5, %fd153, %fd154;
	@%p5 bra 	$L__BB8_123;
	setp.lt.f64 	%p6, %fd154, %fd153;
	setp.lt.u64 	%p7, %rd108, %rd106;
	or.pred  	%p8, %p6, %p7;
	selp.f64 	%fd339, %fd152, %fd339, %p8;
	add.s64 	%rd212, %rd104, %rd108;
	selp.b64 	%rd343, %rd212, %rd343, %p8;
$L__BB8_123:
	setp.le.u64 	%p9, %rd198, %rd5;
	@%p9 bra 	$L__BB8_164;
	setp.ne.s32 	%p10, %r20, 0;
	@%p10 bra 	$L__BB8_126;
	atom.global.add.u64 	%rd213, [%rd1+8], 1280;
	add.s64 	%rd214, %rd213, %rd5;
	st.shared.u64 	[_ZN6thrust24THRUST_300001_SM_1000_NS8cuda_cub4core6detail5shmemE+152], %rd214;
$L__BB8_126:
	bar.sync 	0;
	ld.shared.u64 	%rd331, [_ZN6thrust24THRUST_300001_SM_1000_NS8cuda_cub4core6detail5shmemE+152];
	add.s64 	%rd215, %rd331, 1280;
	setp.gt.s64 	%p11, %rd215, %rd198;
	@%p11 bra 	$L__BB8_141;
	mov.f64 	%fd323, %fd339;
	mov.u64 	%rd324, %rd343;
$L__BB8_128:
	add.s64 	%rd216, %rd331, %rd105;
	cvta.to.global.u64 	%rd217, %rd195;
	shl.b64 	%rd218, %rd216, 3;
	add.s64 	%rd219, %rd217, %rd218;
	add.s64 	%rd325, %rd216, %rd196;
	ld.global.f64 	%fd324, [%rd219];
	add.s64 	%rd326, %rd325, 256;
	ld.global.f64 	%fd325, [%rd219+2048];
	add.s64 	%rd327, %rd325, 512;
	ld.global.f64 	%fd326, [%rd219+4096];
	add.s64 	%rd328, %rd325, 768;
	ld.global.f64 	%fd327, [%rd219+6144];
	add.s64 	%rd343, %rd325, 1024;
	ld.global.f64 	%fd339, [%rd219+8192];
	abs.f64 	%fd163, %fd323;
	abs.f64 	%fd164, %fd324;
	setp.lt.f64 	%p12, %fd163, %fd164;
	@%p12 bra 	$L__BB8_130;
	setp.lt.f64 	%p13, %fd164, %fd163;
	setp.lt.s64 	%p14, %rd324, %rd325;
	or.pred  	%p15, %p13, %p14;
	selp.f64 	%fd324, %fd323, %fd324, %p15;
	selp.b64 	%rd325, %rd324, %rd325, %p15;
$L__BB8_130:
	abs.f64 	%fd167, %fd324;
	abs.f64 	%fd168, %fd325;
	setp.lt.f64 	%p16, %fd167, %fd168;
	@%p16 bra 	$L__BB8_132;
	setp.lt.f64 	%p17, %fd168, %fd167;
	setp.lt.s64 	%p18, %rd325, %rd326;
	or.pred  	%p19, %p17, %p18;
	selp.f64 	%fd325, %fd324, %fd325, %p19;
	selp.b64 	%rd326, %rd325, %rd326, %p19;
$L__BB8_132:
	abs.f64 	%fd171, %fd325;
	abs.f64 	%fd172, %fd326;
	setp.lt.f64 	%p20, %fd171, %fd172;
	@%p20 bra 	$L__BB8_134;
	setp.lt.f64 	%p21, %fd172, %fd171;
	setp.lt.s64 	%p22, %rd326, %rd327;
	or.pred  	%p23, %p21, %p22;
	selp.f64 	%fd326, %fd325, %fd326, %p23;
	selp.b64 	%rd327, %rd326, %rd327, %p23;
$L__BB8_134:
	abs.f64 	%fd175, %fd326;
	abs.f64 	%fd176, %fd327;
	setp.lt.f64 	%p24, %fd175, %fd176;
	@%p24 bra 	$L__BB8_136;
	setp.lt.f64 	%p25, %fd176, %fd175;
	setp.lt.s64 	%p26, %rd327, %rd328;
	or.pred  	%p27, %p25, %p26;
	selp.f64 	%fd327, %fd326, %fd327, %p27;
	selp.b64 	%rd328, %rd327, %rd328, %p27;
$L__BB8_136:
	abs.f64 	%fd179, %fd327;
	abs.f64 	%fd180, %fd339;
	setp.lt.f64 	%p28, %fd179, %fd180;
	@%p28 bra 	$L__BB8_138;
	setp.lt.f64 	%p29, %fd180, %fd179;
	setp.lt.s64 	%p30, %rd328, %rd343;
	or.pred  	%p31, %p29, %p30;
	selp.f64 	%fd339, %fd327, %fd339, %p31;
	selp.b64 	%rd343, %rd328, %rd343, %p31;
$L__BB8_138:
	setp.ne.s32 	%p32, %r20, 0;
	bar.sync 	0;
	@%p32 bra 	$L__BB8_140;
	atom.global.add.u64 	%rd220, [%rd1+8], 1280;
	add.s64 	%rd221, %rd220, %rd5;
	st.shared.u64 	[_ZN6thrust24THRUST_300001_SM_1000_NS8cuda_cub4core6detail5shmemE+152], %rd221;
$L__BB8_140:
	bar.sync 	0;
	ld.shared.u64 	%rd331, [_ZN6thrust24THRUST_300001_SM_1000_NS8cuda_cub4core6detail5shmemE+152];
	add.s64 	%rd222, %rd331, 1280;
	setp.le.s64 	%p33, %rd222, %rd198;
	mov.f64 	%fd323, %fd339;
	mov.u64 	%rd324, %rd343;
	@%p33 bra 	$L__BB8_128;
$L__BB8_141:
	setp.le.s64 	%p34, %rd198, %rd331;
	@%p34 bra 	$L__BB8_164;
	cvt.u32.u64 	%r40, %rd331;
	cvt.u32.u64 	%r41, %rd198;
	sub.s32 	%r21, %r41, %r40;
	setp.ge.s32 	%p35, %r20, %r21;
	@%p35 bra 	$L__BB8_164;
	cvta.to.global.u64 	%rd132, %rd195;
	not.b32 	%r43, %r20;
	add.s32 	%r44, %r43, %r41;
	sub.s32 	%r22, %r44, %r40;
	and.b32  	%r46, %r22, 768;
	setp.eq.s32 	%p36, %r46, 768;
	mov.u32 	%r397, %r20;
	@%p36 bra 	$L__BB8_149;
	add.s64 	%rd224, %rd331, %rd105;
	add.s64 	%rd333, %rd224, %rd196;
	shl.b64 	%rd225, %rd224, 3;
	add.s64 	%rd332, %rd132, %rd225;
	shr.u32 	%r47, %r22, 8;
	add.s32 	%r48, %r47, 1;
	and.b32  	%r49, %r48, 3;
	neg.s32 	%r395, %r49;
	mov.u32 	%r397, %r20;
$L__BB8_145:
	.pragma "nounroll";
	mov.u64 	%rd137, %rd343;
	mov.f64 	%fd184, %fd339;
	ld.global.f64 	%fd185, [%rd332];
	abs.f64 	%fd186, %fd184;
	abs.f64 	%fd187, %fd185;
	setp.lt.f64 	%p37, %fd186, %fd187;
	mov.f64 	%fd339, %fd185;
	mov.u64 	%rd343, %rd333;
	@%p37 bra 	$L__BB8_148;
	setp.lt.f64 	%p38, %fd187, %fd186;
	mov.f64 	%fd339, %fd184;
	mov.u64 	%rd343, %rd137;
	@%p38 bra 	$L__BB8_148;
	setp.lt.s64 	%p39, %rd137, %rd333;
	selp.f64 	%fd339, %fd184, %fd185, %p39;
	min.s64 	%rd343, %rd137, %rd333;
$L__BB8_148:
	add.s32 	%r397, %r397, 256;
	add.s64 	%rd333, %rd333, 256;
	add.s64 	%rd332, %rd332, 2048;
	add.s32 	%r395, %r395, 1;
	setp.ne.s32 	%p40, %r395, 0;
	@%p40 bra 	$L__BB8_145;
$L__BB8_149:
	setp.lt.u32 	%p41, %r22, 768;
	@%p41 bra 	$L__BB8_164;
	add.s32 	%r398, %r397, 512;
$L__BB8_151:
	mov.u32 	%r30, %r398;
	add.s32 	%r50, %r30, -512;
	cvt.u64.u32 	%rd226, %r50;
	add.s64 	%rd227, %rd331, %rd226;
	shl.b64 	%rd228, %rd227, 3;
	add.s64 	%rd145, %rd132, %rd228;
	add.s64 	%rd146, %rd227, %rd196;
	ld.global.f64 	%fd193, [%rd145];
	abs.f64 	%fd194, %fd339;
	abs.f64 	%fd195, %fd193;
	setp.lt.f64 	%p42, %fd194, %fd195;
	mov.f64 	%fd335, %fd193;
	mov.u64 	%rd339, %rd146;
	@%p42 bra 	$L__BB8_154;
	setp.lt.f64 	%p43, %fd195, %fd194;
	mov.f64 	%fd335, %fd339;
	mov.u64 	%rd339, %rd343;
	@%p43 bra 	$L__BB8_154;
	setp.lt.s64 	%p44, %rd343, %rd146;
	selp.f64 	%fd335, %fd339, %fd193, %p44;
	min.s64 	%rd339, %rd343, %rd146;
$L__BB8_154:
	add.s32 	%r51, %r30, -256;
	cvt.u64.u32 	%rd229, %r51;
	add.s64 	%rd230, %rd331, %rd229;
	add.s64 	%rd149, %rd230, %rd196;
	ld.global.f64 	%fd198, [%rd145+2048];
	abs.f64 	%fd199, %fd335;
	abs.f64 	%fd200, %fd198;
	setp.lt.f64 	%p45, %fd199, %fd200;
	mov.f64 	%fd336, %fd198;
	mov.u64 	%rd340, %rd149;
	@%p45 bra 	$L__BB8_157;
	setp.lt.f64 	%p46, %fd200, %fd199;
	mov.f64 	%fd336, %fd335;
	mov.u64 	%rd340, %rd339;
	@%p46 bra 	$L__BB8_157;
	setp.lt.s64 	%p47, %rd339, %rd149;
	selp.f64 	%fd336, %fd335, %fd198, %p47;
	min.s64 	%rd340, %rd339, %rd149;
$L__BB8_157:
	cvt.u64.u32 	%rd231, %r30;
	add.s64 	%rd232, %rd331, %rd231;
	add.s64 	%rd152, %rd232, %rd196;
	ld.global.f64 	%fd203, [%rd145+4096];
	abs.f64 	%fd204, %fd336;
	abs.f64 	%fd205, %fd203;
	setp.lt.f64 	%p48, %fd204, %fd205;
	mov.f64 	%fd337, %fd203;
	mov.u64 	%rd341, %rd152;
	@%p48 bra 	$L__BB8_160;
	setp.lt.f64 	%p49, %fd205, %fd204;
	mov.f64 	%fd337, %fd336;
	mov.u64 	%rd341, %rd340;
	@%p49 bra 	$L__BB8_160;
	setp.lt.s64 	%p50, %rd340, %rd152;
	selp.f64 	%fd337, %fd336, %fd203, %p50;
	min.s64 	%rd341, %rd340, %rd152;
$L__BB8_160:
	add.s32 	%r52, %r30, 256;
	cvt.u64.u32 	%rd233, %r52;
	add.s64 	%rd234, %rd331, %rd233;
	add.s64 	%rd155, %rd234, %rd196;
	ld.global.f64 	%fd208, [%rd145+6144];
	abs.f64 	%fd209, %fd337;
	abs.f64 	%fd210, %fd208;
	setp.lt.f64 	%p51, %fd209, %fd210;
	mov.f64 	%fd339, %fd208;
	mov.u64 	%rd343, %rd155;
	@%p51 bra 	$L__BB8_163;
	setp.lt.f64 	%p52, %fd210, %fd209;
	mov.f64 	%fd339, %fd337;
	mov.u64 	%rd343, %rd341;
	@%p52 bra 	$L__BB8_163;
	setp.lt.s64 	%p53, %rd341, %rd155;
	selp.f64 	%fd339, %fd337, %fd208, %p53;
	min.s64 	%rd343, %rd341, %rd155;
$L__BB8_163:
	add.s32 	%r398, %r30, 1024;
	add.s32 	%r53, %r30, 512;
	setp.lt.s32 	%p54, %r53, %r21;
	@%p54 bra 	$L__BB8_151;
$L__BB8_164:
	// begin inline asm
	mov.u32 %r54, %laneid;
	// end inline asm
	mov.b64 	%rd235, %fd339;
	mov.b64 	{%r56, %r61}, %rd235;
	mov.b32 	%r72, 1;
	mov.b32 	%r73, 31;
	mov.b32 	%r74, -1;
	// begin inline asm
	shfl.sync.down.b32 %r55, %r56, %r72, %r73, %r74;
	// end inline asm
	// begin inline asm
	shfl.sync.down.b32 %r60, %r61, %r72, %r73, %r74;
	// end inline asm
	mov.b64 	%rd236, {%r55, %r60};
	mov.b64 	%fd214, %rd236;
	mov.b64 	{%r66, %r71}, %rd343;
	// begin inline asm
	shfl.sync.down.b32 %r65, %r66, %r72, %r73, %r74;
	// end inline asm
	// begin inline asm
	shfl.sync.down.b32 %r70, %r71, %r72, %r73, %r74;
	// end inline asm
	mov.b64 	%rd159, {%r65, %r70};
	setp.gt.s32 	%p55, %r54, 30;
	mov.f64 	%fd340, %fd339;
	mov.u64 	%rd344, %rd343;
	@%p55 bra 	$L__BB8_168;
	abs.f64 	%fd215, %fd339;
	abs.f64 	%fd216, %fd214;
	setp.lt.f64 	%p56, %fd215, %fd216;
	mov.f64 	%fd340, %fd214;
	mov.u64 	%rd344, %rd159;
	@%p56 bra 	$L__BB8_168;
	setp.lt.f64 	%p57, %fd216, %fd215;
	mov.f64 	%fd340, %fd339;
	mov.u64 	%rd344, %rd343;
	@%p57 bra 	$L__BB8_168;
	setp.lt.s64 	%p58, %rd343, %rd159;
	selp.f64 	%fd340, %fd339, %fd214, %p58;
	min.s64 	%rd344, %rd343, %rd159;
$L__BB8_168:
	mov.b64 	%rd237, %fd340;
	mov.b64 	{%r76, %r81}, %rd237;
	mov.b32 	%r92, 2;
	mov.b32 	%r93, 31;
	mov.b32 	%r94, -1;
	// begin inline asm
	shfl.sync.down.b32 %r75, %r76, %r92, %r93, %r94;
	// end inline asm
	// begin inline asm
	shfl.sync.down.b32 %r80, %r81, %r92, %r93, %r94;
	// end inline asm
	mov.b64 	%rd238, {%r75, %r80};
	mov.b64 	%fd219, %rd238;
	mov.b64 	{%r86, %r91}, %rd344;
	// begin inline asm
	shfl.sync.down.b32 %r85, %r86, %r92, %r93, %r94;
	// end inline asm
	// begin inline asm
	shfl.sync.down.b32 %r90, %r91, %r92, %r93, %r94;
	// end inline asm
	mov.b64 	%rd162, {%r85, %r90};
	setp.gt.s32 	%p59, %r54, 29;
	mov.f64 	%fd341, %fd340;
	mov.u64 	%rd345, %rd344;
	@%p59 bra 	$L__BB8_172;
	abs.f64 	%fd220, %fd340;
	abs.f64 	%fd221, %fd219;
	setp.lt.f64 	%p60, %fd220, %fd221;
	mov.f64 	%fd341, %fd219;
	mov.u64 	%rd345, %rd162;
	@%p60 bra 	$L__BB8_172;
	setp.lt.f64 	%p61, %fd221, %fd220;
	mov.f64 	%fd341, %fd340;
	mov.u64 	%rd345, %rd344;
	@%p61 bra 	$L__BB8_172;
	setp.lt.s64 	%p62, %rd344, %rd162;
	selp.f64 	%fd341, %fd340, %fd219, %p62;
	min.s64 	%rd345, %rd344, %rd162;
$L__BB8_172:
	mov.b64 	%rd239, %fd341;
	mov.b64 	{%r96, %r101}, %rd239;
	mov.b32 	%r112, 4;
	mov.b32 	%r113, 31;
	mov.b32 	%r114, -1;
	// begin inline asm
	shfl.sync.down.b32 %r95, %r96, %r112, %r113, %r114;
	// end inline asm
	// begin inline asm
	shfl.sync.down.b32 %r100, %r101, %r112, %r113, %r114;
	// end inline asm
	mov.b64 	%rd240, {%r95, %r100};
	mov.b64 	%fd224, %rd240;
	mov.b64 	{%r106, %r111}, %rd345;
	// begin inline asm
	shfl.sync.down.b32 %r105, %r106, %r112, %r113, %r114;
	// end inline asm
	// begin inline asm
	shfl.sync.down.b32 %r110, %r111, %r112, %r113, %r114;
	// end inline asm
	mov.b64 	%rd165, {%r105, %r110};
	setp.gt.s32 	%p63, %r54, 27;
	mov.f64 	%fd342, %fd341;
	mov.u64 	%rd346, %rd345;
	@%p63 bra 	$L__BB8_176;
	abs.f64 	%fd225, %fd341;
	abs.f64 	%fd226, %fd224;
	setp.lt.f64 	%p64, %fd225, %fd226;
	mov.f64 	%fd342, %fd224;
	mov.u64 	%rd346, %rd165;
	@%p64 bra 	$L__BB8_176;
	setp.lt.f64 	%p65, %fd226, %fd225;
	mov.f64 	%fd342, %fd341;
	mov.u64 	%rd346, %rd345;
	@%p65 bra 	$L__BB8_176;
	setp.lt.s64 	%p66, %rd345, %rd165;
	selp.f64 	%fd342, %fd341, %fd224, %p66;
	min.s64 	%rd346, %rd345, %rd165;
$L__BB8_176:
	mov.b64 	%rd241, %fd342;
	mov.b64 	{%r116, %r121}, %rd241;
	mov.b32 	%r132, 8;
	mov.b32 	%r133, 31;
	mov.b32 	%r134, -1;
	// begin inline asm
	shfl.sync.down.b32 %r115, %r116, %r132, %r133, %r134;
	// end inline asm
	// begin inline asm
	shfl.sync.down.b32 %r120, %r121, %r132, %r133, %r134;
	// end inline asm
	mov.b64 	%rd242, {%r115, %r120};
	mov.b64 	%fd229, %rd242;
	mov.b64 	{%r126, %r131}, %rd346;
	// begin inline asm
	shfl.sync.down.b32 %r125, %r126, %r132, %r133, %r134;
	// end inline asm
	// begin inline asm
	shfl.sync.down.b32 %r130, %r131, %r132, %r133, %r134;
	// end inline asm
	mov.b64 	%rd168, {%r125, %r130};
	setp.gt.s32 	%p67, %r54, 23;
	mov.f64 	%fd343, %fd342;
	mov.u64 	%rd347, %rd346;
	@%p67 bra 	$L__BB8_180;
	abs.f64 	%fd230, %fd342;
	abs.f64 	%fd231, %fd229;
	setp.lt.f64 	%p68, %fd230, %fd231;
	mov.f64 	%fd343, %fd229;
	mov.u64 	%rd347, %rd168;
	@%p68 bra 	$L__BB8_180;
	setp.lt.f64 	%p69, %fd231, %fd230;
	mov.f64 	%fd343, %fd342;
	mov.u64 	%rd347, %rd346;
	@%p69 bra 	$L__BB8_180;
	setp.lt.s64 	%p70, %rd346, %rd168;
	selp.f64 	%fd343, %fd342, %fd229, %p70;
	min.s64 	%rd347, %rd346, %rd168;
$L__BB8_180:
	mov.b64 	%rd243, %fd343;
	mov.b64 	{%r136, %r141}, %rd243;
	mov.b32 	%r152, 16;
	mov.b32 	%r153, 31;
	mov.b32 	%r154, -1;
	// begin inline asm
	shfl.sync.down.b32 %r135, %r136, %r152, %r153, %r154;
	// end inline asm
	// begin inline asm
	shfl.sync.down.b32 %r140, %r141, %r152, %r153, %r154;
	// end inline asm
	mov.b64 	%rd244, {%r135, %r140};
	mov.b64 	%fd234, %rd244;
	mov.b64 	{%r146, %r151}, %rd347;
	// begin inline asm
	shfl.sync.down.b32 %r145, %r146, %r152, %r153, %r154;
	// end inline asm
	// begin inline asm
	shfl.sync.down.b32 %r150, %r151, %r152, %r153, %r154;
	// end inline asm
	mov.b64 	%rd171, {%r145, %r150};
	setp.gt.s32 	%p71, %r54, 15;
	mov.f64 	%fd351, %fd343;
	mov.u64 	%rd355, %rd347;
	@%p71 bra 	$L__BB8_184;
	abs.f64 	%fd235, %fd343;
	abs.f64 	%fd236, %fd234;
	setp.lt.f64 	%p72, %fd235, %fd236;
	mov.f64 	%fd351, %fd234;
	mov.u64 	%rd355, %rd171;
	@%p72 bra 	$L__BB8_184;
	setp.lt.f64 	%p73, %fd236, %fd235;
	mov.f64 	%fd351, %fd343;
	mov.u64 	%rd355, %rd347;
	@%p73 bra 	$L__BB8_184;
	setp.lt.s64 	%p74, %rd347, %rd171;
	selp.f64 	%fd351, %fd343, %fd234, %p74;
	min.s64 	%rd355, %rd347, %rd171;
$L__BB8_184:
	setp.ne.s32 	%p75, %r54, 0;
	@%p75 bra 	$L__BB8_186;
	shr.u32 	%r155, %r20, 1;
	and.b32  	%r156, %r155, 496;
	mov.u32 	%r157, _ZN6thrust24THRUST_300001_SM_1000_NS8cuda_cub4core6detail5shmemE;
	add.s32 	%r158, %r157, %r156;
	st.shared.f64 	[%r158+8], %fd351;
	st.shared.u64 	[%r158+16], %rd355;
$L__BB8_186:
	bar.sync 	0;
	setp.ne.s32 	%p76, %r20, 0;
	@%p76 bra 	$L__BB8_208;
	ld.shared.f64 	%fd239, [_ZN6thrust24THRUST_300001_SM_1000_NS8cuda_cub4core6detail5shmemE+24];
	ld.shared.u64 	%rd174, [_ZN6thrust24THRUST_300001_SM_1000_NS8cuda_cub4core6detail5shmemE+32];
	abs.f64 	%fd240, %fd351;
	abs.f64 	%fd241, %fd239;
	setp.lt.f64 	%p77, %fd240, %fd241;
	mov.f64 	%fd345, %fd239;
	mov.u64 	%rd349, %rd174;
	@%p77 bra 	$L__BB8_190;
	setp.lt.f64 	%p78, %fd241, %fd240;
	mov.f64 	%fd345, %fd351;
	mov.u64 	%rd349, %rd355;
	@%p78 bra 	$L__BB8_190;
	setp.lt.s64 	%p79, %rd355, %rd174;
	selp.f64 	%fd345, %fd351, %fd239, %p79;
	min.s64 	%rd349, %rd355, %rd174;
$L__BB8_190:
	ld.shared.f64 	%fd244, [_ZN6thrust24THRUST_300001_SM_1000_NS8cuda_cub4core6detail5shmemE+40];
	ld.shared.u64 	%rd177, [_ZN6thrust24THRUST_300001_SM_1000_NS8cuda_cub4core6detail5shmemE+48];
	abs.f64 	%fd245, %fd345;
	abs.f64 	%fd246, %fd244;
	setp.lt.f64 	%p80, %fd245, %fd246;
	mov.f64 	%fd346, %fd244;
	mov.u64 	%rd350, %rd177;
	@%p80 bra 	$L__BB8_193;
	setp.lt.f64 	%p81, %fd246, %fd245;
	mov.f64 	%fd346, %fd345;
	mov.u64 	%rd350, %rd349;
	@%p81 bra 	$L__BB8_193;
	setp.lt.s64 	%p82, %rd349, %rd177;
	selp.f64 	%fd346, %fd345, %fd244, %p82;
	min.s64 	%rd350, %rd349, %rd177;
$L__BB8_193:
	ld.shared.f64 	%fd249, [_ZN6thrust24THRUST_300001_SM_1000_NS8cuda_cub4core6detail5shmemE+56];
	ld.shared.u64 	%rd180, [_ZN6thrust24THRUST_300001_SM_1000_NS8cuda_cub4core6detail5shmemE+64];
	abs.f64 	%fd250, %fd346;
	abs.f64 	%fd251, %fd249;
	setp.lt.f64 	%p83, %fd250, %fd251;
	mov.f64 	%fd347, %fd249;
	mov.u64 	%rd351, %rd180;
	@%p83 bra 	$L__BB8_196;
	setp.lt.f64 	%p84, %fd251, %fd250;
	mov.f64 	%fd347, %fd346;
	mov.u64 	%rd351, %rd350;
	@%p84 bra 	$L__BB8_196;
	setp.lt.s64 	%p85, %rd350, %rd180;
	selp.f64 	%fd347, %fd346, %fd249, %p85;
	min.s64 	%rd351, %rd350, %rd180;
$L__BB8_196:
	ld.shared.f64 	%fd254, [_ZN6thrust24THRUST_300001_SM_1000_NS8cuda_cub4core6detail5shmemE+72];
	ld.shared.u64 	%rd183, [_ZN6thrust24THRUST_300001_SM_1000_NS8cuda_cub4core6detail5shmemE+80];
	abs.f64 	%fd255, %fd347;
	abs.f64 	%fd256, %fd254;
	setp.lt.f64 	%p86, %fd255, %fd256;
	mov.f64 	%fd348, %fd254;
	mov.u64 	%rd352, %rd183;
	@%p86 bra 	$L__BB8_199;
	setp.lt.f64 	%p87, %fd256, %fd255;
	mov.f64 	%fd348, %fd347;
	mov.u64 	%rd352, %rd351;
	@%p87 bra 	$L__BB8_199;
	setp.lt.s64 	%p88, %rd351, %rd183;
	selp.f64 	%fd348, %fd347, %fd254, %p88;
	min.s64 	%rd352, %rd351, %rd183;
$L__BB8_199:
	ld.shared.f64 	%fd259, [_ZN6thrust24THRUST_300001_SM_1000_NS8cuda_cub4core6detail5shmemE+88];
	ld.shared.u64 	%rd186, [_ZN6thrust24THRUST_300001_SM_1000_NS8cuda_cub4core6detail5shmemE+96];
	abs.f64 	%fd260, %fd348;
	abs.f64 	%fd261, %fd259;
	setp.lt.f64 	%p89, %fd260, %fd261;
	mov.f64 	%fd349, %fd259;
	mov.u64 	%rd353, %rd186;
	@%p89 bra 	$L__BB8_202;
	setp.lt.f64 	%p90, %fd261, %fd260;
	mov.f64 	%fd349, %fd348;
	mov.u64 	%rd353, %rd352;
	@%p90 bra 	$L__BB8_202;
	setp.lt.s64 	%p91, %rd352, %rd186;
	selp.f64 	%fd349, %fd348, %fd259, %p91;
	min.s64 	%rd353, %rd352, %rd186;
$L__BB8_202:
	ld.shared.f64 	%fd264, [_ZN6thrust24THRUST_300001_SM_1000_NS8cuda_cub4core6detail5shmemE+104];
	ld.shared.u64 	%rd189, [_ZN6thrust24THRUST_300001_SM_1000_NS8cuda_cub4core6detail5shmemE+112];
	abs.f64 	%fd265, %fd349;
	abs.f64 	%fd266, %fd264;
	setp.lt.f64 	%p92, %fd265, %fd266;
	mov.f64 	%fd350, %fd264;
	mov.u64 	%rd354, %rd189;
	@%p92 bra 	$L__BB8_205;
	setp.lt.f64 	%p93, %fd266, %fd265;
	mov.f64 	%fd350, %fd349;
	mov.u64 	%rd354, %rd353;
	@%p93 bra 	$L__BB8_205;
	setp.lt.s64 	%p94, %rd353, %rd189;
	selp.f64 	%fd350, %fd349, %fd264, %p94;
	min.s64 	%rd354, %rd353, %rd189;
$L__BB8_205:
	ld.shared.f64 	%fd269, [_ZN6thrust24THRUST_300001_SM_1000_NS8cuda_cub4core6detail5shmemE+120];
	ld.shared.u64 	%rd192, [_ZN6thrust24THRUST_300001_SM_1000_NS8cuda_cub4core6detail5shmemE+128];
	abs.f64 	%fd270, %fd350;
	abs.f64 	%fd271, %fd269;
	setp.lt.f64 	%p95, %fd270, %fd271;
	mov.u64 	%rd355, %rd192;
	mov.f64 	%fd351, %fd269;
	@%p95 bra 	$L__BB8_208;
	setp.lt.f64 	%p96, %fd271, %fd270;
	mov.u64 	%rd355, %rd354;
	mov.f64 	%fd351, %fd350;
	@%p96 bra 	$L__BB8_208;
	setp.lt.s64 	%p97, %rd354, %rd192;
	selp.f64 	%fd351, %fd350, %fd269, %p97;
	min.s64 	%rd355, %rd354, %rd192;
$L__BB8_208:
	mov.u32 	%r389, %tid.x;
	setp.ne.s32 	%p214, %r389, 0;
	@%p214 bra 	$L__BB8_210;
	ld.param.u64 	%rd286, [_ZN6thrust24THRUST_300001_SM_1000_NS8cuda_cub4core6detail13_kernel_agentINS1_8__reduce11ReduceAgentINS0_12zip_iteratorIN4cuda3std3__45tupleIJNS0_10device_ptrIdEENS0_17counting_iteratorIlNS0_11use_defaultESF_SF_EEEEEEEPNSB_IJdlEEESJ_lNS1_9__extrema9arg_max_fIdl11_comparatorEEEEJSI_SK_lN3cub18CUB_300001_SM_100013GridEvenShareIlEENSR_9GridQueueIyEESO_EEEvDpT0__param_1];
	cvta.to.global.u64 	%rd283, %rd286;
	mul.wide.u32 	%rd284, %r1, 16;
	add.s64 	%rd285, %rd283, %rd284;
	st.global.f64 	[%rd285], %fd351;
	st.global.u64 	[%rd285+8], %rd355;
$L__BB8_210:
	ret;

}
	// .globl	_ZN6thrust24THRUST_300001_SM_1000_NS8cuda_cub4core6detail13_kernel_agentINS1_8__reduce10DrainAgentIlEEJN3cub18CUB_300001_SM_10009GridQueueIyEElEEEvDpT0_
.visible .entry _ZN6thrust24THRUST_300001_SM_1000_NS8cuda_cub4core6detail13_kernel_agentINS1_8__reduce10DrainAgentIlEEJN3cub18CUB_300001_SM_10009GridQueueIyEElEEEvDpT0_(
	.param .align 8 .b8 _ZN6thrust24THRUST_300001_SM_1000_NS8cuda_cub4core6detail13_kernel_agentINS1_8__reduce10DrainAgentIlEEJN3cub18CUB_300001_SM_10009GridQueueIyEElEEEvDpT0__param_0[8],
	.param .u64 _ZN6thrust24THRUST_300001_SM_1000_NS8cuda_cub4core6detail13_kernel_agentINS1_8__reduce10DrainAgentIlEEJN3cub18CUB_300001_SM_10009GridQueueIyEElEEEvDpT0__param_1
)
.maxntid 1
{
	.reg .b64 	%rd<5>;

	ld.param.u64 	%rd1, [_ZN6thrust24THRUST_300001_SM_1000_NS8cuda_cub4core6detail13_kernel_agentINS1_8__reduce10DrainAgentIlEEJN3cub18CUB_300001_SM_10009GridQueueIyEElEEEvDpT0__param_0];
	ld.param.u64 	%rd2, [_ZN6thrust24THRUST_300001_SM_1000_NS8cuda_cub4core6detail13_kernel_agentINS1_8__reduce10DrainAgentIlEEJN3cub18CUB_300001_SM_10009GridQueueIyEElEEEvDpT0__param_1];
	cvta.to.global.u64 	%rd3, %rd1;
	st.global.u64 	[%rd3], %rd2;
	mov.b64 	%rd4, 0;
	st.global.u64 	[%rd3+8], %rd4;
	ret;

}
	// .globl	_ZN6thrust24THRUST_300001_SM_1000_NS8cuda_cub4core6detail13_kernel_agentINS1_8__reduce11ReduceAgentIPN4cuda3std3__45tupleIJdlEEESC_SB_lNS1_9__extrema9arg_max_fIdl11_comparatorEEEEJSC_SC_iSG_EEEvDpT0_
.visible .entry _ZN6thrust24THRUST_300001_SM_1000_NS8cuda_cub4core6detail13_kernel_agentINS1_8__reduce11ReduceAgentIPN4cuda3std3__45tupleIJdlEEESC_SB_lNS1_9__extrema9arg_max_fIdl11_comparatorEEEEJSC_SC_iSG_EEEvDpT0_(
	.param .u64 .ptr .align 1 _ZN6thrust24THRUST_300001_SM_1000_NS8cuda_cub4core6detail13_kernel_agentINS1_8__reduce11ReduceAgentIPN4cuda3std3__45tupleIJdlEEESC_SB_lNS1_9__extrema9arg_max_fIdl11_comparatorEEEEJSC_SC_iSG_EEEvDpT0__param_0,
	.param .u64 .ptr .align 1 _ZN6thrust24THRUST_300001_SM_1000_NS8cuda_cub4core6detail13_kernel_agentINS1_8__reduce11ReduceAgentIPN4cuda3std3__45tupleIJdlEEESC_SB_lNS1_9__extrema9arg_max_fIdl11_comparatorEEEEJSC_SC_iSG_EEEvDpT0__param_1,
	.param .u32 _ZN6thrust24THRUST_300001_SM_1000_NS8cuda_cub4core6detail13_kernel_agentINS1_8__reduce11ReduceAgentIPN4cuda3std3__45tupleIJdlEEESC_SB_lNS1_9__extrema9arg_max_fIdl11_comparatorEEEEJSC_SC_iSG_EEEvDpT0__param_2,
	.param .align 1 .b8 _ZN6thrust24THRUST_300001_SM_1000_NS8cuda_cub4core6detail13_kernel_agentINS1_8__reduce11ReduceAgentIPN4cuda3std3__45tupleIJdlEEESC_SB_lNS1_9__extrema9arg_max_fIdl11_comparatorEEEEJSC_SC_iSG_EEEvDpT0__param_3[1]
)
.maxntid 256
{
	.reg .pred 	%p<264>;
	.reg .b32 	%r<374>;
	.reg .b64 	%rd<509>;
	.reg .b64 	%fd<423>;

	ld.param.u64 	%rd236, [_ZN6thrust24THRUST_300001_SM_1000_NS8cuda_cub4core6detail13_kernel_agentINS1_8__reduce11ReduceAgentIPN4cuda3std3__45tupleIJdlEEESC_SB_lNS1_9__extrema9arg_max_fIdl11_comparatorEEEEJSC_SC_iSG_EEEvDpT0__param_0];
	ld.param.u32 	%r29, [_ZN6thrust24THRUST_300001_SM_1000_NS8cuda_cub4core6detail13_kernel_agentINS1_8__reduce11ReduceAgentIPN4cuda3std3__45tupleIJdlEEESC_SB_lNS1_9__extrema9arg_max_fIdl11_comparatorEEEEJSC_SC_iSG_EEEvDpT0__param_2];
	cvt.s64.s32 	%rd1, %r29;
	setp.eq.s32 	%p1, %r29, 0;
	@%p1 bra 	$L__BB10_234;
	setp.gt.s32 	%p2, %r29, 1279;
	@%p2 bra 	$L__BB10_121;
	mov.u32 	%r1, %tid.x;
	setp.ge.s32 	%p147, %r1, %r29;
	mov.f64 	%fd354, 0d0000000000000000;
	mov.b64 	%rd432, 0;
	mov.u32 	%r368, %r1;
	@%p147 bra 	$L__BB10_4;
	mul.wide.u32 	%rd376, %r1, 16;
	add.s64 	%rd373, %rd236, %rd376;
	// begin inline asm
	ld.global.nc.u64 %rd372, [%rd373];
	// end inline asm
	add.s64 	%rd375, %rd373, 8;
	// begin inline asm
	ld.global.nc.u64 %rd432, [%rd375];
	// end inline asm
	mov.b64 	%fd354, %rd372;
	add.s32 	%r368, %r1, 256;
$L__BB10_4:
	setp.ge.s32 	%p148, %r368, %r29;
	@%p148 bra 	$L__BB10_25;
	not.b32 	%r141, %r368;
	add.s32 	%r4, %r29, %r141;
	and.b32  	%r142, %r4, 768;
	setp.eq.s32 	%p149, %r142, 768;
	@%p149 bra 	$L__BB10_11;
	mul.wide.u32 	%rd378, %r368, 16;
	add.s64 	%rd423, %rd236, %rd378;
	shr.u32 	%r143, %r4, 8;
	add.s32 	%r144, %r143, 1;
	and.b32  	%r145, %r144, 3;
	neg.s32 	%r366, %r145;
$L__BB10_7:
	.pragma "nounroll";
	mov.u64 	%rd6, %rd432;
	mov.f64 	%fd3, %fd354;
	// begin inline asm
	ld.global.nc.u64 %rd379, [%rd423];
	// end inline asm
	add.s64 	%rd382, %rd423, 8;
	// begin inline asm
	ld.global.nc.u64 %rd381, [%rd382];
	// end inline asm
	mov.b64 	%fd4, %rd379;
	abs.f64 	%fd5, %fd3;
	abs.f64 	%fd6, %fd4;
	setp.lt.f64 	%p150, %fd5, %fd6;
	mov.u64 	%rd432, %rd381;
	mov.f64 	%fd354, %fd4;
	@%p150 bra 	$L__BB10_10;
	setp.lt.f64 	%p151, %fd6, %fd5;
	mov.u64 	%rd432, %rd6;
	mov.f64 	%fd354, %fd3;
	@%p151 bra 	$L__BB10_10;
	setp.lt.s64 	%p152, %rd6, %rd381;
	min.s64 	%rd432, %rd6, %rd381;
	selp.f64 	%fd354, %fd3, %fd4, %p152;
$L__BB10_10:
	add.s32 	%r368, %r368, 256;
	add.s64 	%rd423, %rd423, 4096;
	add.s32 	%r366, %r366, 1;
	setp.ne.s32 	%p153, %r366, 0;
	@%p153 bra 	$L__BB10_7;
$L__BB10_11:
	setp.lt.u32 	%p154, %r4, 768;
	@%p154 bra 	$L__BB10_25;
$L__BB10_12:
	mul.wide.s32 	%rd387, %r368, 16;
	add.s64 	%rd384, %rd236, %rd387;
	// begin inline asm
	ld.global.nc.u64 %rd383, [%rd384];
	// end inline asm
	add.s64 	%rd386, %rd384, 8;
	// begin inline asm
	ld.global.nc.u64 %rd385, [%rd386];
	// end inline asm
	mov.b64 	%fd12, %rd383;
	abs.f64 	%fd13, %fd354;
	abs.f64 	%fd14, %fd12;
	setp.lt.f64 	%p155, %fd13, %fd14;
	mov.u64 	%rd429, %rd385;
	mov.f64 	%fd351, %fd12;
	@%p155 bra 	$L__BB10_15;
	setp.lt.f64 	%p156, %fd14, %fd13;
	mov.u64 	%rd429, %rd432;
	mov.f64 	%fd351, %fd354;
	@%p156 bra 	$L__BB10_15;
	setp.lt.s64 	%p157, %rd432, %rd385;
	min.s64 	%rd429, %rd432, %rd385;
	selp.f64 	%fd351, %fd354, %fd12, %p157;
$L__BB10_15:
	add.s64 	%rd389, %rd384, 4096;
	// begin inline asm
	ld.global.nc.u64 %rd388, [%rd389];
	// end inline asm
	add.s64 	%rd391, %rd384, 4104;
	// begin inline asm
	ld.global.nc.u64 %rd390, [%rd391];
	// end inline asm
	mov.b64 	%fd17, %rd388;
	abs.f64 	%fd18, %fd351;
	abs.f64 	%fd19, %fd17;
	setp.lt.f64 	%p158, %fd18, %fd19;
	mov.u64 	%rd430, %rd390;
	mov.f64 	%fd352, %fd17;
	@%p158 bra 	$L__BB10_18;
	setp.lt.f64 	%p159, %fd19, %fd18;
	mov.u64 	%rd430, %rd429;
	mov.f64 	%fd352, %fd351;
	@%p159 bra 	$L__BB10_18;
	setp.lt.s64 	%p160, %rd429, %rd390;
	min.s64 	%rd430, %rd429, %rd390;
	selp.f64 	%fd352, %fd351, %fd17, %p160;
$L__BB10_18:
	add.s64 	%rd393, %rd384, 8192;
	// begin inline asm
	ld.global.nc.u64 %rd392, [%rd393];
	// end inline asm
	add.s64 	%rd395, %rd384, 8200;
	// begin inline asm
	ld.global.nc.u64 %rd394, [%rd395];
	// end inline asm
	mov.b64 	%fd22, %rd392;
	abs.f64 	%fd23, %fd352;
	abs.f64 	%fd24, %fd22;
	setp.lt.f64 	%p161, %fd23, %fd24;
	mov.u64 	%rd431, %rd394;
	mov.f64 	%fd353, %fd22;
	@%p161 bra 	$L__BB10_21;
	setp.lt.f64 	%p162, %fd24, %fd23;
	mov.u64 	%rd431, %rd430;
	mov.f64 	%fd353, %fd352;
	@%p162 bra 	$L__BB10_21;
	setp.lt.s64 	%p163, %rd430, %rd394;
	min.s64 	%rd431, %rd430, %rd394;
	selp.f64 	%fd353, %fd352, %fd22, %p163;
$L__BB10_21:
	add.s64 	%rd397, %rd384, 12288;
	// begin inline asm
	ld.global.nc.u64 %rd396, [%rd397];
	// end inline asm
	add.s64 	%rd399, %rd384, 12296;
	// begin inline asm
	ld.global.nc.u64 %rd398, [%rd399];
	// end inline asm
	mov.b64 	%fd27, %rd396;
	abs.f64 	%fd28, %fd353;
	abs.f64 	%fd29, %fd27;
	setp.lt.f64 	%p164, %fd28, %fd29;
	mov.u64 	%rd432, %rd398;
	mov.f64 	%fd354, %fd27;
	@%p164 bra 	$L__BB10_24;
	setp.lt.f64 	%p165, %fd29, %fd28;
	mov.u64 	%rd432, %rd431;
	mov.f64 	%fd354, %fd353;
	@%p165 bra 	$L__BB10_24;
	setp.lt.s64 	%p166, %rd431, %rd398;
	min.s64 	%rd432, %rd431, %rd398;
	selp.f64 	%fd354, %fd353, %fd27, %p166;
$L__BB10_24:
	add.s32 	%r368, %r368, 1024;
	setp.lt.s32 	%p167, %r368, %r29;
	@%p167 bra 	$L__BB10_12;
$L__BB10_25:
	setp.lt.s32 	%p168, %r29, 256;
	@%p168 bra 	$L__BB10_70;
	// begin inline asm
	mov.u32 %r259, %laneid;
	// end inline asm
	mov.b64 	%rd410, %fd354;
	mov.b64 	{%r261, %r266}, %rd410;
	mov.b32 	%r277, 1;
	mov.b32 	%r278, 31;
	mov.b32 	%r279, -1;
	// begin inline asm
	shfl.sync.down.b32 %r260, %r261, %r277, %r278, %r279;
	// end inline asm
	// begin inline asm
	shfl.sync.down.b32 %r265, %r266, %r277, %r278, %r279;
	// end inline asm
	mov.b64 	%rd411, {%r260, %r265};
	mov.b64 	%fd33, %rd411;
	mov.b64 	{%r271, %r276}, %rd432;
	// begin inline asm
	shfl.sync.down.b32 %r270, %r271, %r277, %r278, %r279;
	// end inline asm
	// begin inline asm
	shfl.sync.down.b32 %r275, %r276, %r277, %r278, %r279;
	// end inline asm
	mov.b64 	%rd28, {%r270, %r275};
	setp.gt.s32 	%p220, %r259, 30;
	mov.u64 	%rd434, %rd432;
	mov.f64 	%fd356, %fd354;
	@%p220 bra 	$L__BB10_30;
	abs.f64 	%fd34, %fd354;
	abs.f64 	%fd35, %fd33;
	setp.lt.f64 	%p221, %fd34, %fd35;
	mov.u64 	%rd434, %rd28;
	mov.f64 	%fd356, %fd33;
	@%p221 bra 	$L__BB10_30;
	setp.lt.f64 	%p222, %fd35, %fd34;
	mov.u64 	%rd434, %rd432;
	mov.f64 	%fd356, %fd354;
	@%p222 bra 	$L__BB10_30;
	setp.lt.s64 	%p223, %rd432, %rd28;
	min.s64 	%rd434, %rd432, %rd28;
	selp.f64 	%fd356, %fd354, %fd33, %p223;
$L__BB10_30:
	mov.b64 	%rd412, %fd356;
	mov.b64 	{%r281, %r286}, %rd412;
	mov.b32 	%r297, 2;
	mov.b32 	%r298, 31;
	mov.b32 	%r299, -1;
	// begin inline asm
	shfl.sync.down.b32 %r280, %r281, %r297, %r298, %r299;
	// end inline asm
	// begin inline asm
	shfl.sync.down.b32 %r285, %r286, %r297, %r298, %r299;
	// end inline asm
	mov.b64 	%rd413, {%r280, %r285};
	mov.b64 	%fd38, %rd413;
	mov.b64 	{%r291, %r296}, %rd434;
	// begin inline asm
	shfl.sync.down.b32 %r290, %r291, %r297, %r298, %r299;
	// end inline asm
	// begin inline asm
	shfl.sync.down.b32 %r295, %r296, %r297, %r298, %r299;
	// end inline asm
	mov.b64 	%rd31, {%r290, %r295};
	setp.gt.s32 	%p224, %r259, 29;
	mov.u64 	%rd435, %rd434;
	mov.f64 	%fd357, %fd356;
	@%p224 bra 	$L__BB10_34;
	abs.f64 	%fd39, %fd356;
	abs.f64 	%fd40, %fd38;
	setp.lt.f64 	%p225, %fd39, %fd40;
	mov.u64 	%rd435, %rd31;
	mov.f64 	%fd357, %fd38;
	@%p225 bra 	$L__BB10_34;
	setp.lt.f64 	%p226, %fd40, %fd39;
	mov.u64 	%rd435, %rd434;
	mov.f64 	%fd357, %fd356;
	@%p226 bra 	$L__BB10_34;
	setp.lt.s64 	%p227, %rd434, %rd31;
	min.s64 	%rd435, %rd434, %rd31;
	selp.f64 	%fd357, %fd356, %fd38, %p227;
$L__BB10_34:
	mov.b64 	%rd414, %fd357;
	mov.b64 	{%r301, %r306}, %rd414;
	mov.b32 	%r317, 4;
	mov.b32 	%r318, 31;
	mov.b32 	%r319, -1;
	// begin inline asm
	shfl.sync.down.b32 %r300, %r301, %r317, %r318, %r319;
	// end inline asm
	// begin inline asm
	shfl.sync.down.b32 %r305, %r306, %r317, %r318, %r319;
	// end inline asm
	mov.b64 	%rd415, {%r300, %r305};
	mov.b64 	%fd43, %rd415;
	mov.b64 	{%r311, %r316}, %rd435;
	// begin inline asm
	shfl.sync.down.b32 %r310, %r311, %r317, %r318, %r319;
	// end inline asm
	// begin inline asm
	shfl.sync.down.b32 %r315, %r316, %r317, %r318, %r319;
	// end inline asm
	mov.b64 	%rd34, {%r310, %r315};
	setp.gt.s32 	%p228, %r259, 27;
	mov.u64 	%rd436, %rd435;
	mov.f64 	%fd358, %fd357;
	@%p228 bra 	$L__BB10_38;
	abs.f64 	%fd44, %fd357;
	abs.f64 	%fd45, %fd43;
	setp.lt.f64 	%p229, %fd44, %fd45;
	mov.u64 	%rd436, %rd34;
	mov.f64 	%fd358, %fd43;
	@%p229 bra 	$L__BB10_38;
	setp.lt.f64 	%p230, %fd45, %fd44;
	mov.u64 	%rd436, %rd435;
	mov.f64 	%fd358, %fd357;
	@%p230 bra 	$L__BB10_38;
	setp.lt.s64 	%p231, %rd435, %rd34;
	min.s64 	%rd436, %rd435, %rd34;
	selp.f64 	%fd358, %fd357, %fd43, %p231;
$L__BB10_38:
	mov.b64 	%rd416, %fd358;
	mov.b64 	{%r321, %r326}, %rd416;
	mov.b32 	%r337, 8;
	mov.b32 	%r338, 31;
	mov.b32 	%r339, -1;
	// begin inline asm
	shfl.sync.down.b32 %r320, %r321, %r337, %r338, %r339;
	// end inline asm
	// begin inline asm
	shfl.sync.down.b32 %r325, %r326, %r337, %r338, %r339;
	// end inline asm
	mov.b64 	%rd417, {%r320, %r325};
	mov.b64 	%fd48, %rd417;
	mov.b64 	{%r331, %r336}, %rd436;
	// begin inline asm
	shfl.sync.down.b32 %r330, %r331, %r337, %r338, %r339;
	// end inline asm
	// begin inline asm
	shfl.sync.down.b32 %r335, %r336, %r337, %r338, %r339;
	// end inline asm
	mov.b64 	%rd37, {%r330, %r335};
	setp.gt.s32 	%p232, %r259, 23;
	mov.u64 	%rd437, %rd436;
	mov.f64 	%fd359, %fd358;
	@%p232 bra 	$L__BB10_42;
	abs.f64 	%fd49, %fd358;
	abs.f64 	%fd50, %fd48;
	setp.lt.f64 	%p233, %fd49, %fd50;
	mov.u64 	%rd437, %rd37;
	mov.f64 	%fd359, %fd48;
	@%p233 bra 	$L__BB10_42;
	setp.lt.f64 	%p234, %fd50, %fd49;
	mov.u64 	%rd437, %rd436;
	mov.f64 	%fd359, %fd358;
	@%p234 bra 	$L__BB10_42;
	setp.lt.s64 	%p235, %rd436, %rd37;
	min.s64 	%rd437, %rd436, %rd37;
	selp.f64 	%fd359, %fd358, %fd48, %p235;
$L__BB10_42:
	mov.b64 	%rd418, %fd359;
	mov.b64 	{%r341, %r346}, %rd418;
	mov.b32 	%r357, 16;
	mov.b32 	%r358, 31;
	mov.b32 	%r359, -1;
	// begin inline asm
	shfl.sync.down.b32 %r340, %r341, %r357, %r358, %r359;
	// end inline asm
	// begin inline asm
	shfl.sync.down.b32 %r345, %r346, %r357, %r358, %r359;
	// end inline asm
	mov.b64 	%rd419, {%r340, %r345};
	mov.b64 	%fd53, %rd419;
	mov.b64 	{%r351, %r356}, %rd437;
	// begin inline asm
	shfl.sync.down.b32 %r350, %r351, %r357, %r358, %r359;
	// end inline asm
	// begin inline asm
	shfl.sync.down.b32 %r355, %r356, %r357, %r358, %r359;
	// end inline asm
	mov.b64 	%rd40, {%r350, %r355};
	setp.gt.s32 	%p236, %r259, 15;
	mov.u64 	%rd508, %rd437;
	mov.f64 	%fd422, %fd359;
	@%p236 bra 	$L__BB10_46;
	abs.f64 	%fd54, %fd359;
	abs.f64 	%fd55, %fd53;
	setp.lt.f64 	%p237, %fd54, %fd55;
	mov.u64 	%rd508, %rd40;
	mov.f64 	%fd422, %fd53;
	@%p237 bra 	$L__BB10_46;
	setp.lt.f64 	%p238, %fd55, %fd54;
	mov.u64 	%rd508, %rd437;
	mov.f64 	%fd422, %fd359;
	@%p238 bra 	$L__BB10_46;
	setp.lt.s64 	%p239, %rd437, %rd40;
	min.s64 	%rd508, %rd437, %rd40;
	selp.f64 	%fd422, %fd359, %fd53, %p239;
$L__BB10_46:
	setp.ne.s32 	%p240, %r259, 0;
	@%p240 bra 	$L__BB10_48;
	shr.u32 	%r360, %r1, 1;
	and.b32  	%r361, %r360, 496;
	mov.u32 	%r362, _ZN6thrust24THRUST_300001_SM_1000_NS8cuda_cub4core6detail5shmemE;
	add.s32 	%r363, %r362, %r361;
	st.shared.f64 	[%r363+8], %fd422;
	st.shared.u64 	[%r363+16], %rd508;
$L__BB10_48:
	bar.sync 	0;
	setp.ne.s32 	%p241, %r1, 0;
	@%p241 bra 	$L__BB10_232;
	ld.shared.f64 	%fd58, [_ZN6thrust24THRUST_300001_SM_1000_NS8cuda_cub4core6detail5shmemE+24];
	ld.shared.u64 	%rd43, [_ZN6thrust24THRUST_300001_SM_1000_NS8cuda_cub4core6detail5shmemE+32];
	abs.f64 	%fd59, %fd422;
	abs.f64 	%fd60, %fd58;
	setp.lt.f64 	%p242, %fd59, %fd60;
	mov.u64 	%rd439, %rd43;
	mov.f64 	%fd361, %fd58;
	@%p242 bra 	$L__BB10_52;
	setp.lt.f64 	%p243, %fd60, %fd59;
	mov.u64 	%rd439, %rd508;
	mov.f64 	%fd361, %fd422;
	@%p243 bra 	$L__BB10_52;
	setp.lt.s64 	%p244, %rd508, %rd43;
	min.s64 	%rd439, %rd508, %rd43;
	selp.f64 	%fd361, %fd422, %fd58, %p244;
$L__BB10_52:
	ld.shared.f64 	%fd63, [_ZN6thrust24THRUST_300001_SM_1000_NS8cuda_cub4core6detail5shmemE+40];
	ld.shared.u64 	%rd46, [_ZN6thrust24THRUST_300001_SM_1000_NS8cuda_cub4core6detail5shmemE+48];
	abs.f64 	%fd64, %fd361;
	abs.f64 	%fd65, %fd63;
	setp.lt.f64 	%p245, %fd64, %fd65;
	mov.u64 	%rd440, %rd46;
	mov.f64 	%fd362, %fd63;
	@%p245 bra 	$L__BB10_55;
	setp.lt.f64 	%p246, %fd65, %fd64;
	mov.u64 	%rd440, %rd439;
	mov.f64 	%fd362, %fd361;
	@%p246 bra 	$L__BB10_55;
	setp.lt.s64 	%p247, %rd439, %rd46;
	min.s64 	%rd440, %rd439, %rd46;
	selp.f64 	%fd362, %fd361, %fd63, %p247;
$L__BB10_55:
	ld.shared.f64 	%fd68, [_ZN6thrust24THRUST_300001_SM_1000_NS8cuda_cub4core6detail5shmemE+56];
	ld.shared.u64 	%rd49, [_ZN6thrust24THRUST_300001_SM_1000_NS8cuda_cub4core6detail5shmemE+64];
	abs.f64 	%fd69, %fd362;
	abs.f64 	%fd70, %fd68;
	setp.lt.f64 	%p248, %fd69, %fd70;
	mov.u64 	%rd441, %rd49;
	mov.f64 	%fd363, %fd68;
	@%p248 bra 	$L__BB10_58;
	setp.lt.f64 	%p249, %fd70, %fd69;
	mov.u64 	%rd441, %rd440;
	mov.f64 	%fd363, %fd362;
	@%p249 bra 	$L__BB10_58;
	setp.lt.s64 	%p250, %rd440, %rd49;
	min.s64 	%rd441, %rd440, %rd49;
	selp.f64 	%fd363, %fd362, %fd68, %p250;
$L__BB10_58:
	ld.shared.f64 	%fd73, [_ZN6thrust24THRUST_300001_SM_1000_NS8cuda_cub4core6detail5shmemE+72];
	ld.shared.u64 	%rd52, [_ZN6thrust24THRUST_300001_SM_1000_NS8cuda_cub4core6detail5shmemE+80];
	abs.f64 	%fd74, %fd363;
	abs.f64 	%fd75, %fd73;
	setp.lt.f64 	%p251, %fd74, %fd75;
	mov.u64 	%rd442, %rd52;
	mov.f64 	%fd364, %fd73;
	@%p251 bra 	$L__BB10_61;
	setp.lt.f64 	%p252, %fd75, %fd74;
	mov.u64 	%rd442, %rd441;
	mov.f64 	%fd364, %fd363;
	@%p252 bra 	$L__BB10_61;
	setp.lt.s64 	%p253, %rd441, %rd52;
	min.s64 	%rd442, %rd441, %rd52;
	selp.f64 	%fd364, %fd363, %fd73, %p253;
$L__BB10_61:
	ld.shared.f64 	%fd78, [_ZN6thrust24THRUST_300001_SM_1000_NS8cuda_cub4core6detail5shmemE+88];
	ld.shared.u64 	%rd55, [_ZN6thrust24THRUST_300001_SM_1000_NS8cuda_cub4core6detail5shmemE+96];
	abs.f64 	%fd79, %fd364;
	abs.f64 	%fd80, %fd78;
	setp.lt.f64 	%p254, %fd79, %fd80;
	mov.u64 	%rd443, %rd55;
	mov.f64 	%fd365, %fd78;
	@%p254 bra 	$L__BB10_64;
	setp.lt.f64 	%p255, %fd80, %fd79;
	mov.u64 	%rd443, %rd442;
	mov.f64 	%fd365, %fd364;
	@%p255 bra 	$L__BB10_64;
	setp.lt.s64 	%p256, %rd442, %rd55;
	min.s64 	%rd443, %rd442, %rd55;
	selp.f64 	%fd365, %fd364, %fd78, %p256;
$L__BB10_64:
	ld.shared.f64 	%fd83, [_ZN6thrust24THRUST_300001_SM_1000_NS8cuda_cub4core6detail5shmemE+104];
	ld.shared.u64 	%rd58, [_ZN6thrust24THRUST_300001_SM_1000_NS8cuda_cub4core6detail5shmemE+112];
	abs.f64 	%fd84, %fd365;
	abs.f64 	%fd85, %fd83;
	setp.lt.f64 	%p257, %fd84, %fd85;
	mov.u64 	%rd444, %rd58;
	mov.f64 	%fd366, %fd83;
	@%p257 bra 	$L__BB10_67;
	setp.lt.f64 	%p258, %fd85, %fd84;
	mov.u64 	%rd444, %rd443;
	mov.f64 	%fd366, %fd365;
	@%p258 bra 	$L__BB10_67;
	setp.lt.s64 	%p259, %rd443, %rd58;
	min.s64 	%rd444, %rd443, %rd58;
	selp.f64 	%fd366, %fd365, %fd83, %p259;
$L__BB10_67:
	ld.shared.f64 	%fd88, [_ZN6thrust24THRUST_300001_SM_1000_NS8cuda_cub4core6detail5shmemE+120];
	ld.shared.u64 	%rd61, [_ZN6thrust24THRUST_300001_SM_1000_NS8cuda_cub4core6detail5shmemE+128];
	abs.f64 	%fd89, %fd366;
	abs.f64 	%fd90, %fd88;
	setp.lt.f64 	%p260, %fd89, %fd90;
	mov.u64 	%rd508, %rd61;
	mov.f64 	%fd422, %fd88;
	@%p260 bra 	$L__BB10_232;
	setp.lt.f64 	%p261, %fd90, %fd89;
	mov.u64 	%rd508, %rd444;
	mov.f64 	%fd422, %fd366;
	@%p261 bra 	$L__BB10_232;
	setp.lt.s64 	%p262, %rd444, %rd61;
	min.s64 	%rd508, %rd444, %rd61;
	selp.f64 	%fd422, %fd366, %fd88, %p262;
	bra.uni 	$L__BB10_232;
$L__BB10_70:
	// begin inline asm
	mov.u32 %r146, %laneid;
	// end inline asm
	and.b32  	%r167, %r1, 992;
	add.s32 	%r168, %r167, 32;
	setp.gt.s32 	%p169, %r168, %r29;
	not.b32 	%r169, %r167;
	add.s32 	%r170, %r29, %r169;
	selp.b32 	%r165, %r170, 31, %p169;
	mov.b64 	%rd400, %fd354;
	mov.b64 	{%r148, %r153}, %rd400;
	mov.b32 	%r164, 1;
	mov.b32 	%r166, -1;
	// begin inline asm
	shfl.sync.down.b32 %r147, %r148, %r164, %r165, %r166;
	// end inline asm
	// begin inline asm
	shfl.sync.down.b32 %r152, %r153, %r164, %r165, %r166;
	// end inline asm
	mov.b64 	%rd401, {%r147, %r152};
	mov.b64 	%fd92, %rd401;
	mov.b64 	{%r158, %r163}, %rd432;
	// begin inline asm
	shfl.sync.down.b32 %r157, %r158, %r164, %r165, %r166;
	// end inline asm
	// begin inline asm
	shfl.sync.down.b32 %r162, %r163, %r164, %r165, %r166;
	// end inline asm
	mov.b64 	%rd63, {%r157, %r162};
	setp.ge.s32 	%p170, %r146, %r165;
	mov.u64 	%rd445, %rd432;
	mov.f64 	%fd367, %fd354;
	@%p170 bra 	$L__BB10_74;
	abs.f64 	%fd93, %fd354;
	abs.f64 	%fd94, %fd92;
	setp.lt.f64 	%p171, %fd93, %fd94;
	mov.u64 	%rd445, %rd63;
	mov.f64 	%fd367, %fd92;
	@%p171 bra 	$L__BB10_74;
	setp.lt.f64 	%p172, %fd94, %fd93;
	mov.u64 	%rd445, %rd432;
	mov.f64 	%fd367, %fd354;
	@%p172 bra 	$L__BB10_74;
	setp.lt.s64 	%p173, %rd432, %rd63;
	min.s64 	%rd445, %rd432, %rd63;
	selp.f64 	%fd367, %fd354, %fd92, %p173;
$L__BB10_74:
	mov.b64 	%rd402, %fd367;
	mov.b64 	{%r172, %r177}, %rd402;
	mov.b32 	%r188, 2;
	mov.b32 	%r190, -1;
	// begin inline asm
	shfl.sync.down.b32 %r171, %r172, %r188, %r165, %r190;
	// end inline asm
	// begin inline asm
	shfl.sync.down.b32 %r176, %r177, %r188, %r165, %r190;
	// end inline asm
	mov.b64 	%rd403, {%r171, %r176};
	mov.b64 	%fd97, %rd403;
	mov.b64 	{%r182, %r187}, %rd445;
	// begin inline asm
	shfl.sync.down.b32 %r181, %r182, %r188, %r165, %r190;
	// end inline asm
	// begin inline asm
	shfl.sync.down.b32 %r186, %r187, %r188, %r165, %r190;
	// end inline asm
	mov.b64 	%rd66, {%r181, %r186};
	add.s32 	%r191, %r146, 2;
	setp.gt.s32 	%p174, %r191, %r165;
	mov.u64 	%rd446, %rd445;
	mov.f64 	%fd368, %fd367;
	@%p174 bra 	$L__BB10_78;
	abs.f64 	%fd98, %fd367;
	abs.f64 	%fd99, %fd97;
	setp.lt.f64 	%p175, %fd98, %fd99;
	mov.u64 	%rd446, %rd66;
	mov.f64 	%fd368, %fd97;
	@%p175 bra 	$L__BB10_78;
	setp.lt.f64 	%p176, %fd99, %fd98;
	mov.u64 	%rd446, %rd445;
	mov.f64 	%fd368, %fd367;
	@%p176 bra 	$L__BB10_78;
	setp.lt.s64 	%p177, %rd445, %rd66;
	min.s64 	%rd446, %rd445, %rd66;
	selp.f64 	%fd368, %fd367, %fd97, %p177;
$L__BB10_78:
	mov.b64 	%rd404, %fd368;
	mov.b64 	{%r193, %r198}, %rd404;
	mov.b32 	%r209, 4;
	mov.b32 	%r211, -1;
	// begin inline asm
	shfl.sync.down.b32 %r192, %r193, %r209, %r165, %r211;
	// end inline asm
	// begin inline asm
	shfl.sync.down.b32 %r197, %r198, %r209, %r165, %r211;
	// end inline asm
	mov.b64 	%rd405, {%r192, %r197};
	mov.b64 	%fd102, %rd405;
	mov.b64 	{%r203, %r208}, %rd446;
	// begin inline asm
	shfl.sync.down.b32 %r202, %r203, %r209, %r165, %r211;
	// end inline asm
	// begin inline asm
	shfl.sync.down.b32 %r207, %r208, %r209, %r165, %r211;
	// end inline asm
	mov.b64 	%rd69, {%r202, %r207};
	add.s32 	%r212, %r146, 4;
	setp.gt.s32 	%p178, %r212, %r165;
	mov.u64 	%rd447, %rd446;
	mov.f64 	%fd369, %fd368;
	@%p178 bra 	$L__BB10_82;
	abs.f64 	%fd103, %fd368;
	abs.f64 	%fd104, %fd102;
	setp.lt.f64 	%p179, %fd103, %fd104;
	mov.u64 	%rd447, %rd69;
	mov.f64 	%fd369, %fd102;
	@%p179 bra 	$L__BB10_82;
	setp.lt.f64 	%p180, %fd104, %fd103;
	mov.u64 	%rd447, %rd446;
	mov.f64 	%fd369, %fd368;
	@%p180 bra 	$L__BB10_82;
	setp.lt.s64 	%p181, %rd446, %rd69;
	min.s64 	%rd447, %rd446, %rd69;
	selp.f64 	%fd369, %fd368, %fd102, %p181;
$L__BB10_82:
	mov.b64 	%rd406, %fd369;
	mov.b64 	{%r214, %r219}, %rd406;
	mov.b32 	%r230, 8;
	mov.b32 	%r232, -1;
	// begin inline asm
	shfl.sync.down.b32 %r213, %r214, %r230, %r165, %r232;
	// end inline asm
	// begin inline asm
	shfl.sync.down.b32 %r218, %r219, %r230, %r165, %r232;
	// end inline asm
	mov.b64 	%rd407, {%r213, %r218};
	mov.b64 	%fd107, %rd407;
	mov.b64 	{%r224, %r229}, %rd447;
	// begin inline asm
	shfl.sync.down.b32 %r223, %r224, %r230, %r165, %r232;
	// end inline asm
	// begin inline asm
	shfl.sync.down.b32 %r228, %r229, %r230, %r165, %r232;
	// end inline asm
	mov.b64 	%rd72, {%r223, %r228};
	add.s32 	%r233, %r146, 8;
	setp.gt.s32 	%p182, %r233, %r165;
	mov.u64 	%rd448, %rd447;
	mov.f64 	%fd370, %fd369;
	@%p182 bra 	$L__BB10_86;
	abs.f64 	%fd108, %fd369;
	abs.f64 	%fd109, %fd107;
	setp.lt.f64 	%p183, %fd108, %fd109;
	mov.u64 	%rd448, %rd72;
	mov.f64 	%fd370, %fd107;
	@%p183 bra 	$L__BB10_86;
	setp.lt.f64 	%p184, %fd109, %fd108;
	mov.u64 	%rd448, %rd447;
	mov.f64 	%fd370, %fd369;
	@%p184 bra 	$L__BB10_86;
	setp.lt.s64 	%p185, %rd447, %rd72;
	min.s64 	%rd448, %rd447, %rd72;
	selp.f64 	%fd370, %fd369, %fd107, %p185;
$L__BB10_86:
	mov.b64 	%rd408, %fd370;
	mov.b64 	{%r235, %r240}, %rd408;
	mov.b32 	%r251, 16;
	mov.b32 	%r253, -1;
	// begin inline asm
	shfl.sync.down.b32 %r234, %r235, %r251, %r165, %r253;
	// end inline asm
	// begin inline asm
	shfl.sync.down.b32 %r239, %r240, %r251, %r165, %r253;
	// end inline asm
	mov.b64 	%rd409, {%r234, %r239};
	mov.b64 	%fd112, %rd409;
	mov.b64 	{%r245, %r250}, %rd448;
	// begin inline asm
	shfl.sync.down.b32 %r244, %r245, %r251, %r165, %r253;
	// end inline asm
	// begin inline asm
	shfl.sync.down.b32 %r249, %r250, %r251, %r165, %r253;
	// end inline asm
	mov.b64 	%rd75, {%r244, %r249};
	add.s32 	%r254, %r146, 16;
	setp.gt.s32 	%p186, %r254, %r165;
	mov.u64 	%rd508, %rd448;
	mov.f64 	%fd422, %fd370;
	@%p186 bra 	$L__BB10_90;
	abs.f64 	%fd113, %fd370;
	abs.f64 	%fd114, %fd112;
	setp.lt.f64 	%p187, %fd113, %fd114;
	mov.u64 	%rd508, %rd75;
	mov.f64 	%fd422, %fd112;
	@%p187 bra 	$L__BB10_90;
	setp.lt.f64 	%p188, %fd114, %fd113;
	mov.u64 	%rd508, %rd448;
	mov.f64 	%fd422, %fd370;
	@%p188 bra 	$L__BB10_90;
	setp.lt.s64 	%p189, %rd448, %rd75;
	min.s64 	%rd508, %rd448, %rd75;
	selp.f64 	%fd422, %fd370, %fd112, %p189;
$L__BB10_90:
	setp.ne.s32 	%p190, %r146, 0;
	@%p190 bra 	$L__BB10_92;
	shr.u32 	%r255, %r1, 1;
	and.b32  	%r256, %r255, 496;
	mov.u32 	%r257, _ZN6thrust24THRUST_300001_SM_1000_NS8cuda_cub4core6detail5shmemE;
	add.s32 	%r258, %r257, %r256;
	st.shared.f64 	[%r258+8], %fd422;
	st.shared.u64 	[%r258+16], %rd508;
$L__BB10_92:
	bar.sync 	0;
	setp.ne.s32 	%p191, %r1, 0;
	@%p191 bra 	$L__BB10_232;
	setp.lt.s32 	%p192, %r29, 33;
	mov.f64 	%fd372, %fd422;
	mov.u64 	%rd450, %rd508;
	@%p192 bra 	$L__BB10_97;
	ld.shared.f64 	%fd117, [_ZN6thrust24THRUST_300001_SM_1000_NS8cuda_cub4core6detail5shmemE+24];
	ld.shared.u64 	%rd78, [_ZN6thrust24THRUST_300001_SM_1000_NS8cuda_cub4core6detail5shmemE+32];
	abs.f64 	%fd118, %fd422;
	abs.f64 	%fd119, %fd117;
	setp.lt.f64 	%p193, %fd118, %fd119;
	mov.f64 	%fd372, %fd117;
	mov.u64 	%rd450, %rd78;
	@%p193 bra 	$L__BB10_97;
	setp.lt.f64 	%p194, %fd119, %fd118;
	mov.f64 	%fd372, %fd422;
	mov.u64 	%rd450, %rd508;
	@%p194 bra 	$L__BB10_97;
	setp.lt.s64 	%p195, %rd508, %rd78;
	min.s64 	%rd450, %rd508, %rd78;
	selp.f64 	%fd372, %fd422, %fd117, %p195;
$L__BB10_97:
	setp.lt.s32 	%p196, %r29, 65;
	mov.f64 	%fd373, %fd372;
	mov.u64 	%rd451, %rd450;
	@%p196 bra 	$L__BB10_101;
	ld.shared.f64 	%fd122, [_ZN6thrust24THRUST_300001_SM_1000_NS8cuda_cub4core6detail5shmemE+40];
	ld.shared.u64 	%rd81, [_ZN6thrust24THRUST_300001_SM_1000_NS8cuda_cub4core6detail5shmemE+48];
	abs.f64 	%fd123, %fd372;
	abs.f64 	%fd124, %fd122;
	setp.lt.f64 	%p197, %fd123, %fd124;
	mov.f64 	%fd373, %fd122;
	mov.u64 	%rd451, %rd81;
	@%p197 bra 	$L__BB10_101;
	setp.lt.f64 	%p198, %fd124, %fd123;
	mov.f64 	%fd373, %fd372;
	mov.u64 	%rd451, %rd450;
	@%p198 bra 	$L__BB10_101;
	setp.lt.s64 	%p199, %rd450, %rd81;
	min.s64 	%rd451, %rd450, %rd81;
	selp.f64 	%fd373, %fd372, %fd122, %p199;
$L__BB10_101:
	setp.lt.s32 	%p200, %r29, 97;
	mov.f64 	%fd374, %fd373;
	mov.u64 	%rd452, %rd451;
	@%p200 bra 	$L__BB10_105;
	ld.shared.f64 	%fd127, [_ZN6thrust24THRUST_300001_SM_1000_NS8cuda_cub4core6detail5shmemE+56];
	ld.shared.u64 	%rd84, [_ZN6thrust24THRUST_300001_SM_1000_NS8cuda_cub4core6detail5shmemE+64];
	abs.f64 	%fd128, %fd373;
	abs.f64 	%fd129, %fd127;
	setp.lt.f64 	%p201, %fd128, %fd129;
	mov.f64 	%fd374, %fd127;
	mov.u64 	%rd452, %rd84;
	@%p201 bra 	$L__BB10_105;
	setp.lt.f64 	%p202, %fd129, %fd128;
	mov.f64 	%fd374, %fd373;
	mov.u64 	%rd452, %rd451;
	@%p202 bra 	$L__BB10_105;
	setp.lt.s64 	%p203, %rd451, %rd84;
	min.s64 	%rd452, %rd451, %rd84;
	selp.f64 	%fd374, %fd373, %fd127, %p203;
$L__BB10_105:
	setp.lt.s32 	%p204, %r29, 129;
	mov.f64 	%fd375, %fd374;
	mov.u64 	%rd453, %rd452;
	@%p204 bra 	$L__BB10_109;
	ld.shared.f64 	%fd132, [_ZN6thrust24THRUST_300001_SM_1000_NS8cuda_cub4core6detail5shmemE+72];
	ld.shared.u64 	%rd87, [_ZN6thrust24THRUST_300001_SM_1000_NS8cuda_cub4core6detail5shmemE+80];
	abs.f64 	%fd133, %fd374;
	abs.f64 	%fd134, %fd132;
	setp.lt.f64 	%p205, %fd133, %fd134;
	mov.f64 	%fd375, %fd132;
	mov.u64 	%rd453, %rd87;
	@%p205 bra 	$L__BB10_109;
	setp.lt.f64 	%p206, %fd134, %fd133;
	mov.f64 	%fd375, %fd374;
	mov.u64 	%rd453, %rd452;
	@%p206 bra 	$L__BB10_109;
	setp.lt.s64 	%p207, %rd452, %rd87;
	min.s64 	%rd453, %rd452, %rd87;
	selp.f64 	%fd375, %fd374, %fd132, %p207;
$L__BB10_109:
	setp.lt.s32 	%p208, %r29, 161;
	mov.f64 	%fd376, %fd375;
	mov.u64 	%rd454, %rd453;
	@%p208 bra 	$L__BB10_113;
	ld.shared.f64 	%fd137, [_ZN6thrust24THRUST_300001_SM_1000_NS8cuda_cub4core6detail5shmemE+88];
	ld.shared.u64 	%rd90, [_ZN6thrust24THRUST_300001_SM_1000_NS8cuda_cub4core6detail5shmemE+96];
	abs.f64 	%fd138, %fd375;
	abs.f64 	%fd139, %fd137;
	setp.lt.f64 	%p209, %fd138, %fd139;
	mov.f64 	%fd376, %fd137;
	mov.u64 	%rd454, %rd90;
	@%p209 bra 	$L__BB10_113;
	setp.lt.f64 	%p210, %fd139, %fd138;
	mov.f64 	%fd376, %fd375;
	mov.u64 	%rd454, %rd453;
	@%p210 bra 	$L__BB10_113;
	setp.lt.s64 	%p211, %rd453, %rd90;
	min.s64 	%rd454, %rd453, %rd90;
	selp.f64 	%fd376, %fd375, %fd137, %p211;
$L__BB10_113:
	setp.lt.s32 	%p212, %r29, 193;
	mov.f64 	%fd377, %fd376;
	mov.u64 	%rd455, %rd454;
	@%p212 bra 	$L__BB10_117;
	ld.shared.f64 	%fd142, [_ZN6thrust24THRUST_300001_SM_1000_NS8cuda_cub4core6detail5shmemE+104];
	ld.shared.u64 	%rd93, [_ZN6thrust24THRUST_300001_SM_1000_NS8cuda_cub4core6detail5shmemE+112];
	abs.f64 	%fd143, %fd376;
	abs.f64 	%fd144, %fd142;
	setp.lt.f64 	%p213, %fd143, %fd144;
	mov.f64 	%fd377, %fd142;
	mov.u64 	%rd455, %rd93;
	@%p213 bra 	$L__BB10_117;
	setp.lt.f64 	%p214, %fd144, %fd143;
	mov.f64 	%fd377, %fd376;
	mov.u64 	%rd455, %rd454;
	@%p214 bra 	$L__BB10_117;
	setp.lt.s64 	%p215, %rd454, %rd93;
	min.s64 	%rd455, %rd454, %rd93;
	selp.f64 	%fd377, %fd376, %fd142, %p215;
$L__BB10_117:
	setp.lt.s32 	%p216, %r29, 225;
	mov.u64 	%rd508, %rd455;
	mov.f64 	%fd422, %fd377;
	@%p216 bra 	$L__BB10_232;
	ld.shared.f64 	%fd147, [_ZN6thrust24THRUST_300001_SM_1000_NS8cuda_cub4core6detail5shmemE+120];
	ld.shared.u64 	%rd96, [_ZN6thrust24THRUST_300001_SM_1000_NS8cuda_cub4core6detail5shmemE+128];
	abs.f64 	%fd148, %fd377;
	abs.f64 	%fd149, %fd147;
	setp.lt.f64 	%p217, %fd148, %fd149;
	mov.u64 	%rd508, %rd96;
	mov.f64 	%fd422, %fd147;
	@%p217 bra 	$L__BB10_232;
	setp.lt.f64 	%p218, %fd149, %fd148;
	mov.u64 	%rd508, %rd455;
	mov.f64 	%fd422, %fd377;
	@%p218 bra 	$L__BB10_232;
	setp.lt.s64 	%p219, %rd455, %rd96;
	min.s64 	%rd508, %rd455, %rd96;
	selp.f64 	%fd422, %fd377, %fd147, %p219;
	bra.uni 	$L__BB10_232;
$L__BB10_121:
	mov.u32 	%r16, %tid.x;
	cvt.u64.u32 	%rd98, %r16;
	mul.wide.u32 	%rd258, %r16, 16;
	add.s64 	%rd239, %rd236, %rd258;
	// begin inline asm
	ld.global.nc.u64 %rd238, [%rd239];
	// end inline asm
	add.s64 	%rd241, %rd239, 8;
	// begin inline asm
	ld.global.nc.u64 %rd240, [%rd241];
	// end inline asm
	mov.b64 	%fd151, %rd238;
	add.s64 	%rd243, %rd239, 4096;
	// begin inline asm
	ld.global.nc.u64 %rd242, [%rd243];
	// end inline asm
	add.s64 	%rd245, %rd239, 4104;
	// begin inline asm
	ld.global.nc.u64 %rd456, [%rd245];
	// end inline asm
	mov.b64 	%fd378, %rd242;
	add.s64 	%rd247, %rd239, 8192;
	// begin inline asm
	ld.global.nc.u64 %rd246, [%rd247];
	// end inline asm
	add.s64 	%rd249, %rd239, 8200;
	// begin inline asm
	ld.global.nc.u64 %rd457, [%rd249];
	// end inline asm
	mov.b64 	%fd379, %rd246;
	add.s64 	%rd251, %rd239, 12288;
	// begin inline asm
	ld.global.nc.u64 %rd250, [%rd251];
	// end inline asm
	add.s64 	%rd253, %rd239, 12296;
	// begin inline asm
	ld.global.nc.u64 %rd458, [%rd253];
	// end inline asm
	mov.b64 	%fd380, %rd250;
	add.s64 	%rd255, %rd239, 16384;
	// begin inline asm
	ld.global.nc.u64 %rd254, [%rd255];
	// end inline asm
	add.s64 	%rd257, %rd239, 16392;
	// begin inline asm
	ld.global.nc.u64 %rd495, [%rd257];
	// end inline asm
	mov.b64 	%fd409, %rd254;
	abs.f64 	%fd156, %fd151;
	abs.f64 	%fd157, %fd378;
	setp.lt.f64 	%p3, %fd156, %fd157;
	@%p3 bra 	$L__BB10_123;
	setp.lt.f64 	%p4, %fd157, %fd156;
	setp.lt.s64 	%p5, %rd240, %rd456;
	or.pred  	%p6, %p4, %p5;
	selp.b64 	%rd456, %rd240, %rd456, %p6;
	selp.f64 	%fd378, %fd151, %fd378, %p6;
$L__BB10_123:
	abs.f64 	%fd160, %fd378;
	abs.f64 	%fd161, %fd379;
	setp.lt.f64 	%p7, %fd160, %fd161;
	@%p7 bra 	$L__BB10_125;
	setp.lt.f64 	%p8, %fd161, %fd160;
	setp.lt.s64 	%p9, %rd456, %rd457;
	or.pred  	%p10, %p8, %p9;
	selp.b64 	%rd457, %rd456, %rd457, %p10;
	selp.f64 	%fd379, %fd378, %fd379, %p10;
$L__BB10_125:
	abs.f64 	%fd164, %fd379;
	abs.f64 	%fd165, %fd380;
	setp.lt.f64 	%p11, %fd164, %fd165;
	@%p11 bra 	$L__BB10_127;
	setp.lt.f64 	%p12, %fd165, %fd164;
	setp.lt.s64 	%p13, %rd457, %rd458;
	or.pred  	%p14, %p12, %p13;
	selp.b64 	%rd458, %rd457, %rd458, %p14;
	selp.f64 	%fd380, %fd379, %fd380, %p14;
$L__BB10_127:
	abs.f64 	%fd168, %fd380;
	abs.f64 	%fd169, %fd409;
	setp.lt.f64 	%p15, %fd168, %fd169;
	@%p15 bra 	$L__BB10_129;
	setp.lt.f64 	%p16, %fd169, %fd168;
	setp.lt.s64 	%p17, %rd458, %rd495;
	or.pred  	%p18, %p16, %p17;
	selp.b64 	%rd495, %rd458, %rd495, %p18;
	selp.f64 	%fd409, %fd380, %fd409, %p18;
$L__BB10_129:
	setp.lt.u32 	%p19, %r29, 2560;
	mov.b64 	%rd474, 1280;
	@%p19 bra 	$L__BB10_165;
	add.s64 	%rd262, %rd1, -2560;
	mul.hi.u64 	%rd263, %rd262, -3689348814741910323;
	shr.u64 	%rd112, %rd263, 10;
	setp.lt.u64 	%p20, %rd262, 1280;
	mov.b64 	%rd474, 1280;
	@%p20 bra 	$L__BB10_153;
	add.s64 	%rd265, %rd112, 1;
	and.b64  	%rd460, %rd265, 36028797018963966;
	shl.b64 	%rd266, %rd98, 4;
	add.s64 	%rd267, %rd266, %rd236;
	add.s64 	%rd461, %rd267, 57352;
	mov.b64 	%rd474, 1280;
$L__BB10_132:
	add.s64 	%rd269, %rd461, -36872;
	// begin inline asm
	ld.global.nc.u64 %rd268, [%rd269];
	// end inline asm
	add.s64 	%rd271, %rd461, -36864;
	// begin inline asm
	ld.global.nc.u64 %rd464, [%rd271];
	// end inline asm
	mov.b64 	%fd383, %rd268;
	add.s64 	%rd273, %rd461, -32776;
	// begin inline asm
	ld.global.nc.u64 %rd272, [%rd273];
	// end inline asm
	add.s64 	%rd275, %rd461, -32768;
	// begin inline asm
	ld.global.nc.u64 %rd465, [%rd275];
	// end inline asm
	mov.b64 	%fd384, %rd272;
	add.s64 	%rd277, %rd461, -28680;
	// begin inline asm
	ld.global.nc.u64 %rd276, [%rd277];
	// end inline asm
	add.s64 	%rd279, %rd461, -28672;
	// begin inline asm
	ld.global.nc.u64 %rd466, [%rd279];
	// end inline asm
	mov.b64 	%fd385, %rd276;
	add.s64 	%rd281, %rd461, -24584;
	// begin inline asm
	ld.global.nc.u64 %rd280, [%rd281];
	// end inline asm
	add.s64 	%rd283, %rd461, -24576;
	// begin inline asm
	ld.global.nc.u64 %rd467, [%rd283];
	// end inline asm
	mov.b64 	%fd386, %rd280;
	add.s64 	%rd285, %rd461, -20488;
	// begin inline asm
	ld.global.nc.u64 %rd284, [%rd285];
	// end inline asm
	add.s64 	%rd287, %rd461, -20480;
	// begin inline asm
	ld.global.nc.u64 %rd468, [%rd287];
	// end inline asm
	mov.b64 	%fd387, %rd284;
	abs.f64 	%fd178, %fd409;
	abs.f64 	%fd179, %fd383;
	setp.lt.f64 	%p21, %fd178, %fd179;
	@%p21 bra 	$L__BB10_134;
	setp.lt.f64 	%p22, %fd179, %fd178;
	setp.lt.s64 	%p23, %rd495, %rd464;
	or.pred  	%p24, %p22, %p23;
	selp.b64 	%rd464, %rd495, %rd464, %p24;
	selp.f64 	%fd383, %fd409, %fd383, %p24;
$L__BB10_134:
	abs.f64 	%fd182, %fd383;
	abs.f64 	%fd183, %fd384;
	setp.lt.f64 	%p25, %fd182, %fd183;
	@%p25 bra 	$L__BB10_136;
	setp.lt.f64 	%p26, %fd183, %fd182;
	setp.lt.s64 	%p27, %rd464, %rd465;
	or.pred  	%p28, %p26, %p27;
	selp.b64 	%rd465, %rd464, %rd465, %p28;
	selp.f64 	%fd384, %fd383, %fd384, %p28;
$L__BB10_136:
	abs.f64 	%fd186, %fd384;
	abs.f64 	%fd187, %fd385;
	setp.lt.f64 	%p29, %fd186, %fd187;
	@%p29 bra 	$L__BB10_138;
	setp.lt.f64 	%p30, %fd187, %fd186;
	setp.lt.s64 	%p31, %rd465, %rd466;
	or.pred  	%p32, %p30, %p31;
	selp.b64 	%rd466, %rd465, %rd466, %p32;
	selp.f64 	%fd385, %fd384, %fd385, %p32;
$L__BB10_138:
	abs.f64 	%fd190, %fd385;
	abs.f64 	%fd191, %fd386;
	setp.lt.f64 	%p33, %fd190, %fd191;
	@%p33 bra 	$L__BB10_140;
	setp.lt.f64 	%p34, %fd191, %fd190;
	setp.lt.s64 	%p35, %rd466, %rd467;
	or.pred  	%p36, %p34, %p35;
	selp.b64 	%rd467, %rd466, %rd467, %p36;
	selp.f64 	%fd386, %fd385, %fd386, %p36;
$L__BB10_140:
	abs.f64 	%fd194, %fd386;
	abs.f64 	%fd195, %fd387;
	setp.lt.f64 	%p37, %fd194, %fd195;
	@%p37 bra 	$L__BB10_142;
	setp.lt.f64 	%p38, %fd195, %fd194;
	setp.lt.s64 	%p39, %rd467, %rd468;
	or.pred  	%p40, %p38, %p39;
	selp.b64 	%rd468, %rd467, %rd468, %p40;
	selp.f64 	%fd387, %fd386, %fd387, %p40;
$L__BB10_142:
	add.s64 	%rd289, %rd461, -16392;
	// begin inline asm
	ld.global.nc.u64 %rd288, [%rd289];
	// end inline asm
	add.s64 	%rd291, %rd461, -16384;
	// begin inline asm
	ld.global.nc.u64 %rd469, [%rd291];
	// end inline asm
	mov.b64 	%fd388, %rd288;
	add.s64 	%rd293, %rd461, -12296;
	// begin inline asm
	ld.global.nc.u64 %rd292, [%rd293];
	// end inline asm
	add.s64 	%rd295, %rd461, -12288;
	// begin inline asm
	ld.global.nc.u64 %rd470, [%rd295];
	// end inline asm
	mov.b64 	%fd389, %rd292;
	add.s64 	%rd297, %rd461, -8200;
	// begin inline asm
	ld.global.nc.u64 %rd296, [%rd297];
	// end inline asm
	add.s64 	%rd299, %rd461, -8192;
	// begin inline asm
	ld.global.nc.u64 %rd471, [%rd299];
	// end inline asm
	mov.b64 	%fd390, %rd296;
	add.s64 	%rd301, %rd461, -4104;
	// begin inline asm
	ld.global.nc.u64 %rd300, [%rd301];
	// end inline asm
	add.s64 	%rd303, %rd461, -4096;
	// begin inline asm
	ld.global.nc.u64 %rd472, [%rd303];
	// end inline asm
	mov.b64 	%fd391, %rd300;
	add.s64 	%rd305, %rd461, -8;
	// begin inline asm
	ld.global.nc.u64 %rd304, [%rd305];
	// end inline asm
	// begin inline asm
	ld.global.nc.u64 %rd495, [%rd461];
	// end inline asm
	mov.b64 	%fd409, %rd304;
	abs.f64 	%fd203, %fd387;
	abs.f64 	%fd204, %fd388;
	setp.lt.f64 	%p41, %fd203, %fd204;
	@%p41 bra 	$L__BB10_144;
	setp.lt.f64 	%p42, %fd204, %fd203;
	setp.lt.s64 	%p43, %rd468, %rd469;
	or.pred  	%p44, %p42, %p43;
	selp.b64 	%rd469, %rd468, %rd469, %p44;
	selp.f64 	%fd388, %fd387, %fd388, %p44;
$L__BB10_144:
	abs.f64 	%fd207, %fd388;
	abs.f64 	%fd208, %fd389;
	setp.lt.f64 	%p45, %fd207, %fd208;
	@%p45 bra 	$L__BB10_146;
	setp.lt.f64 	%p46, %fd208, %fd207;
	setp.lt.s64 	%p47, %rd469, %rd470;
	or.pred  	%p48, %p46, %p47;
	selp.b64 	%rd470, %rd469, %rd470, %p48;
	selp.f64 	%fd389, %fd388, %fd389, %p48;
$L__BB10_146:
	abs.f64 	%fd211, %fd389;
	abs.f64 	%fd212, %fd390;
	setp.lt.f64 	%p49, %fd211, %fd212;
	@%p49 bra 	$L__BB10_148;
	setp.lt.f64 	%p50, %fd212, %fd211;
	setp.lt.s64 	%p51, %rd470, %rd471;
	or.pred  	%p52, %p50, %p51;
	selp.b64 	%rd471, %rd470, %rd471, %p52;
	selp.f64 	%fd390, %fd389, %fd390, %p52;
$L__BB10_148:
	abs.f64 	%fd215, %fd390;
	abs.f64 	%fd216, %fd391;
	setp.lt.f64 	%p53, %fd215, %fd216;
	@%p53 bra 	$L__BB10_150;
	setp.lt.f64 	%p54, %fd216, %fd215;
	setp.lt.s64 	%p55, %rd471, %rd472;
	or.pred  	%p56, %p54, %p55;
	selp.b64 	%rd472, %rd471, %rd472, %p56;
	selp.f64 	%fd391, %fd390, %fd391, %p56;
$L__BB10_150:
	abs.f64 	%fd219, %fd391;
	abs.f64 	%fd220, %fd409;
	setp.lt.f64 	%p57, %fd219, %fd220;
	@%p57 bra 	$L__BB10_152;
	setp.lt.f64 	%p58, %fd220, %fd219;
	setp.lt.s64 	%p59, %rd472, %rd495;
	or.pred  	%p60, %p58, %p59;
	selp.b64 	%rd495, %rd472, %rd495, %p60;
	selp.f64 	%fd409, %fd391, %fd409, %p60;
$L__BB10_152:
	add.s64 	%rd474, %rd474, 2560;
	add.s64 	%rd461, %rd461, 40960;
	add.s64 	%rd460, %rd460, -2;
	setp.ne.s64 	%p61, %rd460, 0;
	@%p61 bra 	$L__BB10_132;
$L__BB10_153:
	and.b64  	%rd308, %rd112, 1;
	setp.eq.b64 	%p62, %rd308, 1;
	@%p62 bra 	$L__BB10_165;
	shl.b64 	%rd329, %rd474, 4;
	mul.wide.u32 	%rd330, %r16, 16;
	add.s64 	%rd331, %rd236, %rd330;
	add.s64 	%rd310, %rd331, %rd329;
	// begin inline asm
	ld.global.nc.u64 %rd309, [%rd310];
	// end inline asm
	add.s64 	%rd312, %rd310, 8;
	// begin inline asm
	ld.global.nc.u64 %rd478, [%rd312];
	// end inline asm
	mov.b64 	%fd395, %rd309;
	add.s64 	%rd314, %rd310, 4096;
	// begin inline asm
	ld.global.nc.u64 %rd313, [%rd314];
	// end inline asm
	add.s64 	%rd316, %rd310, 4104;
	// begin inline asm
	ld.global.nc.u64 %rd479, [%rd316];
	// end inline asm
	mov.b64 	%fd396, %rd313;
	add.s64 	%rd318, %rd310, 8192;
	// begin inline asm
	ld.global.nc.u64 %rd317, [%rd318];
	// end inline asm
	add.s64 	%rd320, %rd310, 8200;
	// begin inline asm
	ld.global.nc.u64 %rd480, [%rd320];
	// end inline asm
	mov.b64 	%fd397, %rd317;
	add.s64 	%rd322, %rd310, 12288;
	// begin inline asm
	ld.global.nc.u64 %rd321, [%rd322];
	// end inline asm
	add.s64 	%rd324, %rd310, 12296;
	// begin inline asm
	ld.global.nc.u64 %rd481, [%rd324];
	// end inline asm
	mov.b64 	%fd398, %rd321;
	add.s64 	%rd326, %rd310, 16384;
	// begin inline asm
	ld.global.nc.u64 %rd325, [%rd326];
	// end inline asm
	add.s64 	%rd328, %rd310, 16392;
	// begin inline asm
	ld.global.nc.u64 %rd482, [%rd328];
	// end inline asm
	mov.b64 	%fd399, %rd325;
	abs.f64 	%fd230, %fd409;
	abs.f64 	%fd231, %fd395;
	setp.lt.f64 	%p63, %fd230, %fd231;
	@%p63 bra 	$L__BB10_156;
	setp.lt.f64 	%p64, %fd231, %fd230;
	setp.lt.s64 	%p65, %rd495, %rd478;
	or.pred  	%p66, %p64, %p65;
	selp.b64 	%rd478, %rd495, %rd478, %p66;
	selp.f64 	%fd395, %fd409, %fd395, %p66;
$L__BB10_156:
	abs.f64 	%fd234, %fd395;
	abs.f64 	%fd235, %fd396;
	setp.lt.f64 	%p67, %fd234, %fd235;
	@%p67 bra 	$L__BB10_158;
	setp.lt.f64 	%p68, %fd235, %fd234;
	setp.lt.s64 	%p69, %rd478, %rd479;
	or.pred  	%p70, %p68, %p69;
	selp.b64 	%rd479, %rd478, %rd479, %p70;
	selp.f64 	%fd396, %fd395, %fd396, %p70;
$L__BB10_158:
	abs.f64 	%fd238, %fd396;
	abs.f64 	%fd239, %fd397;
	setp.lt.f64 	%p71, %fd238, %fd239;
	@%p71 bra 	$L__BB10_160;
	setp.lt.f64 	%p72, %fd239, %fd238;
	setp.lt.s64 	%p73, %rd479, %rd480;
	or.pred  	%p74, %p72, %p73;
	selp.b64 	%rd480, %rd479, %rd480, %p74;
	selp.f64 	%fd397, %fd396, %fd397, %p74;
$L__BB10_160:
	abs.f64 	%fd242, %fd397;
	abs.f64 	%fd243, %fd398;
	setp.lt.f64 	%p75, %fd242, %fd243;
	@%p75 bra 	$L__BB10_162;
	setp.lt.f64 	%p76, %fd243, %fd242;
	setp.lt.s64 	%p77, %rd480, %rd481;
	or.pred  	%p78, %p76, %p77;
	selp.b64 	%rd481, %rd480, %rd481, %p78;
	selp.f64 	%fd398, %fd397, %fd398, %p78;
$L__BB10_162:
	abs.f64 	%fd246, %fd398;
	abs.f64 	%fd247, %fd399;
	setp.lt.f64 	%p79, %fd246, %fd247;
	@%p79 bra 	$L__BB10_164;
	setp.lt.f64 	%p80, %fd247, %fd246;
	setp.lt.s64 	%p81, %rd481, %rd482;
	or.pred  	%p82, %p80, %p81;
	selp.b64 	%rd482, %rd481, %rd482, %p82;
	selp.f64 	%fd399, %fd398, %fd399, %p82;
$L__BB10_164:
	add.s64 	%rd474, %rd474, 1280;
	mov.u64 	%rd495, %rd482;
	mov.f64 	%fd409, %fd399;
$L__BB10_165:
	cvt.s64.s32 	%rd332, %r29;
	setp.ge.s64 	%p83, %rd474, %rd332;
	@%p83 bra 	$L__BB10_188;
	cvt.u32.u64 	%r17, %rd474;
	sub.s32 	%r18, %r29, %r17;
	setp.ge.s32 	%p84, %r16, %r18;
	@%p84 bra 	$L__BB10_188;
	not.b32 	%r30, %r16;
	add.s32 	%r31, %r29, %r30;
	sub.s32 	%r19, %r31, %r17;
	and.b32  	%r32, %r19, 768;
	setp.eq.s32 	%p85, %r32, 768;
	mov.u32 	%r372, %r16;
	@%p85 bra 	$L__BB10_173;
	cvt.u64.u32 	%rd334, %r16;
	add.s64 	%rd335, %rd474, %rd334;
	shl.b64 	%rd336, %rd335, 4;
	add.s64 	%rd485, %rd236, %rd336;
	shr.u32 	%r33, %r19, 8;
	add.s32 	%r34, %r33, 1;
	and.b32  	%r35, %r34, 3;
	neg.s32 	%r370, %r35;
	mov.u32 	%r372, %r16;
$L__BB10_169:
	.pragma "nounroll";
	mov.u64 	%rd176, %rd495;
	mov.f64 	%fd251, %fd409;
	// begin inline asm
	ld.global.nc.u64 %rd337, [%rd485];
	// end inline asm
	add.s64 	%rd340, %rd485, 8;
	// begin inline asm
	ld.global.nc.u64 %rd339, [%rd340];
	// end inline asm
	mov.b64 	%fd252, %rd337;
	abs.f64 	%fd253, %fd251;
	abs.f64 	%fd254, %fd252;
	setp.lt.f64 	%p86, %fd253, %fd254;
	mov.f64 	%fd409, %fd252;
	mov.u64 	%rd495, %rd339;
	@%p86 bra 	$L__BB10_172;
	setp.lt.f64 	%p87, %fd254, %fd253;
	mov.f64 	%fd409, %fd251;
	mov.u64 	%rd495, %rd176;
	@%p87 bra 	$L__BB10_172;
	setp.lt.s64 	%p88, %rd176, %rd339;
	selp.f64 	%fd409, %fd251, %fd252, %p88;
	min.s64 	%rd495, %rd176, %rd339;
$L__BB10_172:
	add.s32 	%r372, %r372, 256;
	add.s64 	%rd485, %rd485, 4096;
	add.s32 	%r370, %r370, 1;
	setp.ne.s32 	%p89, %r370, 0;
	@%p89 bra 	$L__BB10_169;
$L__BB10_173:
	setp.lt.u32 	%p90, %r19, 768;
	@%p90 bra 	$L__BB10_188;
	cvt.u64.u32 	%rd341, %r372;
	add.s64 	%rd342, %rd474, %rd341;
	shl.b64 	%rd343, %rd342, 4;
	add.s64 	%rd344, %rd343, %rd236;
	add.s64 	%rd490, %rd344, 12296;
$L__BB10_175:
	add.s64 	%rd346, %rd490, -12296;
	// begin inline asm
	ld.global.nc.u64 %rd345, [%rd346];
	// end inline asm
	add.s64 	%rd348, %rd490, -12288;
	// begin inline asm
	ld.global.nc.u64 %rd347, [%rd348];
	// end inline asm
	mov.b64 	%fd260, %rd345;
	abs.f64 	%fd261, %fd409;
	abs.f64 	%fd262, %fd260;
	setp.lt.f64 	%p91, %fd261, %fd262;
	mov.f64 	%fd406, %fd260;
	mov.u64 	%rd492, %rd347;
	@%p91 bra 	$L__BB10_178;
	setp.lt.f64 	%p92, %fd262, %fd261;
	mov.f64 	%fd406, %fd409;
	mov.u64 	%rd492, %rd495;
	@%p92 bra 	$L__BB10_178;
	setp.lt.s64 	%p93, %rd495, %rd347;
	selp.f64 	%fd406, %fd409, %fd260, %p93;
	min.s64 	%rd492, %rd495, %rd347;
$L__BB10_178:
	add.s64 	%rd350, %rd490, -8200;
	// begin inline asm
	ld.global.nc.u64 %rd349, [%rd350];
	// end inline asm
	add.s64 	%rd352, %rd490, -8192;
	// begin inline asm
	ld.global.nc.u64 %rd351, [%rd352];
	// end inline asm
	mov.b64 	%fd265, %rd349;
	abs.f64 	%fd266, %fd406;
	abs.f64 	%fd267, %fd265;
	setp.lt.f64 	%p94, %fd266, %fd267;
	mov.f64 	%fd407, %fd265;
	mov.u64 	%rd493, %rd351;
	@%p94 bra 	$L__BB10_181;
	setp.lt.f64 	%p95, %fd267, %fd266;
	mov.f64 	%fd407, %fd406;
	mov.u64 	%rd493, %rd492;
	@%p95 bra 	$L__BB10_181;
	setp.lt.s64 	%p96, %rd492, %rd351;
	selp.f64 	%fd407, %fd406, %fd265, %p96;
	min.s64 	%rd493, %rd492, %rd351;
$L__BB10_181:
	add.s64 	%rd354, %rd490, -4104;
	// begin inline asm
	ld.global.nc.u64 %rd353, [%rd354];
	// end inline asm
	add.s64 	%rd356, %rd490, -4096;
	// begin inline asm
	ld.global.nc.u64 %rd355, [%rd356];
	// end inline asm
	mov.b64 	%fd270, %rd353;
	abs.f64 	%fd271, %fd407;
	abs.f64 	%fd272, %fd270;
	setp.lt.f64 	%p97, %fd271, %fd272;
	mov.f64 	%fd408, %fd270;
	mov.u64 	%rd494, %rd355;
	@%p97 bra 	$L__BB10_184;
	setp.lt.f64 	%p98, %fd272, %fd271;
	mov.f64 	%fd408, %fd407;
	mov.u64 	%rd494, %rd493;
	@%p98 bra 	$L__BB10_184;
	setp.lt.s64 	%p99, %rd493, %rd355;
	selp.f64 	%fd408, %fd407, %fd270, %p99;
	min.s64 	%rd494, %rd493, %rd355;
$L__BB10_184:
	add.s64 	%rd358, %rd490, -8;
	// begin inline asm
	ld.global.nc.u64 %rd357, [%rd358];
	// end inline asm
	// begin inline asm
	ld.global.nc.u64 %rd359, [%rd490];
	// end inline asm
	mov.b64 	%fd275, %rd357;
	abs.f64 	%fd276, %fd408;
	abs.f64 	%fd277, %fd275;
	setp.lt.f64 	%p100, %fd276, %fd277;
	mov.f64 	%fd409, %fd275;
	mov.u64 	%rd495, %rd359;
	@%p100 bra 	$L__BB10_187;
	setp.lt.f64 	%p101, %fd277, %fd276;
	mov.f64 	%fd409, %fd408;
	mov.u64 	%rd495, %rd494;
	@%p101 bra 	$L__BB10_187;
	setp.lt.s64 	%p102, %rd494, %rd359;
	selp.f64 	%fd409, %fd408, %fd275, %p102;
	min.s64 	%rd495, %rd494, %rd359;
$L__BB10_187:
	add.s32 	%r372, %r372, 1024;
	add.s64 	%rd490, %rd490, 16384;
	setp.lt.s32 	%p103, %r372, %r18;
	@%p103 bra 	$L__BB10_175;
$L__BB10_188:
	// begin inline asm
	mov.u32 %r36, %laneid;
	// end inline asm
	mov.b64 	%rd361, %fd409;
	mov.b64 	{%r38, %r43}, %rd361;
	mov.b32 	%r54, 1;
	mov.b32 	%r55, 31;
	mov.b32 	%r56, -1;
	// begin inline asm
	shfl.sync.down.b32 %r37, %r38, %r54, %r55, %r56;
	// end inline asm
	// begin inline asm
	shfl.sync.down.b32 %r42, %r43, %r54, %r55, %r56;
	// end inline asm
	mov.b64 	%rd362, {%r37, %r42};
	mov.b64 	%fd281, %rd362;
	mov.b64 	{%r48, %r53}, %rd495;
	// begin inline asm
	shfl.sync.down.b32 %r47, %r48, %r54, %r55, %r56;
	// end inline asm
	// begin inline asm
	shfl.sync.down.b32 %r52, %r53, %r54, %r55, %r56;
	// end inline asm
	mov.b64 	%rd200, {%r47, %r52};
	setp.gt.s32 	%p104, %r36, 30;
	mov.f64 	%fd411, %fd409;
	mov.u64 	%rd497, %rd495;
	@%p104 bra 	$L__BB10_192;
	abs.f64 	%fd282, %fd409;
	abs.f64 	%fd283, %fd281;
	setp.lt.f64 	%p105, %fd282, %fd283;
	mov.f64 	%fd411, %fd281;
	mov.u64 	%rd497, %rd200;
	@%p105 bra 	$L__BB10_192;
	setp.lt.f64 	%p106, %fd283, %fd282;
	mov.f64 	%fd411, %fd409;
	mov.u64 	%rd497, %rd495;
	@%p106 bra 	$L__BB10_192;
	setp.lt.s64 	%p107, %rd495, %rd200;
	selp.f64 	%fd411, %fd409, %fd281, %p107;
	min.s64 	%rd497, %rd495, %rd200;
$L__BB10_192:
	mov.b64 	%rd363, %fd411;
	mov.b64 	{%r58, %r63}, %rd363;
	mov.b32 	%r74, 2;
	mov.b32 	%r75, 31;
	mov.b32 	%r76, -1;
	// begin inline asm
	shfl.sync.down.b32 %r57, %r58, %r74, %r75, %r76;
	// end inline asm
	// begin inline asm
	shfl.sync.down.b32 %r62, %r63, %r74, %r75, %r76;
	// end inline asm
	mov.b64 	%rd364, {%r57, %r62};
	mov.b64 	%fd286, %rd364;
	mov.b64 	{%r68, %r73}, %rd497;
	// begin inline asm
	shfl.sync.down.b32 %r67, %r68, %r74, %r75, %r76;
	// end inline asm
	// begin inline asm
	shfl.sync.down.b32 %r72, %r73, %r74, %r75, %r76;
	// end inline asm
	mov.b64 	%rd203, {%r67, %r72};
	setp.gt.s32 	%p108, %r36, 29;
	mov.f64 	%fd412, %fd411;
	mov.u64 	%rd498, %rd497;
	@%p108 bra 	$L__BB10_196;
	abs.f64 	%fd287, %fd411;
	abs.f64 	%fd288, %fd286;
	setp.lt.f64 	%p109, %fd287, %fd288;
	mov.f64 	%fd412, %fd286;
	mov.u64 	%rd498, %rd203;
	@%p109 bra 	$L__BB10_196;
	setp.lt.f64 	%p110, %fd288, %fd287;
	mov.f64 	%fd412, %fd411;
	mov.u64 	%rd498, %rd497;
	@%p110 bra 	$L__BB10_196;
	setp.lt.s64 	%p111, %rd497, %rd203;
	selp.f64 	%fd412, %fd411, %fd286, %p111;
	min.s64 	%rd498, %rd497, %rd203;
$L__BB10_196:
	mov.b64 	%rd365, %fd412;
	mov.b64 	{%r78, %r83}, %rd365;
	mov.b32 	%r94, 4;
	mov.b32 	%r95, 31;
	mov.b32 	%r96, -1;
	// begin inline asm
	shfl.sync.down.b32 %r77, %r78, %r94, %r95, %r96;
	// end inline asm
	// begin inline asm
	shfl.sync.down.b32 %r82, %r83, %r94, %r95, %r96;
	// end inline asm
	mov.b64 	%rd366, {%r77, %r82};
	mov.b64 	%fd291, %rd366;
	mov.b64 	{%r88, %r93}, %rd498;
	// begin inline asm
	shfl.sync.down.b32 %r87, %r88, %r94, %r95, %r96;
	// end inline asm
	// begin inline asm
	shfl.sync.down.b32 %r92, %r93, %r94, %r95, %r96;
	// end inline asm
	mov.b64 	%rd206, {%r87, %r92};
	setp.gt.s32 	%p112, %r36, 27;
	mov.f64 	%fd413, %fd412;
	mov.u64 	%rd499, %rd498;
	@%p112 bra 	$L__BB10_200;
	abs.f64 	%fd292, %fd412;
	abs.f64 	%fd293, %fd291;
	setp.lt.f64 	%p113, %fd292, %fd293;
	mov.f64 	%fd413, %fd291;
	mov.u64 	%rd499, %rd206;
	@%p113 bra 	$L__BB10_200;
	setp.lt.f64 	%p114, %fd293, %fd292;
	mov.f64 	%fd413, %fd412;
	mov.u64 	%rd499, %rd498;
	@%p114 bra 	$L__BB10_200;
	setp.lt.s64 	%p115, %rd498, %rd206;
	selp.f64 	%fd413, %fd412, %fd291, %p115;
	min.s64 	%rd499, %rd498, %rd206;
$L__BB10_200:
	mov.b64 	%rd367, %fd413;
	mov.b64 	{%r98, %r103}, %rd367;
	mov.b32 	%r114, 8;
	mov.b32 	%r115, 31;
	mov.b32 	%r116, -1;
	// begin inline asm
	shfl.sync.down.b32 %r97, %r98, %r114, %r115, %r116;
	// end inline asm
	// begin inline asm
	shfl.sync.down.b32 %r102, %r103, %r114, %r115, %r116;
	// end inline asm
	mov.b64 	%rd368, {%r97, %r102};
	mov.b64 	%fd296, %rd368;
	mov.b64 	{%r108, %r113}, %rd499;
	// begin inline asm
	shfl.sync.down.b32 %r107, %r108, %r114, %r115, %r116;
	// end inline asm
	// begin inline asm
	shfl.sync.down.b32 %r112, %r113, %r114, %r115, %r116;
	// end inline asm
	mov.b64 	%rd209, {%r107, %r112};
	setp.gt.s32 	%p116, %r36, 23;
	mov.f64 	%fd414, %fd413;
	mov.u64 	%rd500, %rd499;
	@%p116 bra 	$L__BB10_204;
	abs.f64 	%fd297, %fd413;
	abs.f64 	%fd298, %fd296;
	setp.lt.f64 	%p117, %fd297, %fd298;
	mov.f64 	%fd414, %fd296;
	mov.u64 	%rd500, %rd209;
	@%p117 bra 	$L__BB10_204;
	setp.lt.f64 	%p118, %fd298, %fd297;
	mov.f64 	%fd414, %fd413;
	mov.u64 	%rd500, %rd499;
	@%p118 bra 	$L__BB10_204;
	setp.lt.s64 	%p119, %rd499, %rd209;
	selp.f64 	%fd414, %fd413, %fd296, %p119;
	min.s64 	%rd500, %rd499, %rd209;
$L__BB10_204:
	mov.b64 	%rd369, %fd414;
	mov.b64 	{%r118, %r123}, %rd369;
	mov.b32 	%r134, 16;
	mov.b32 	%r135, 31;
	mov.b32 	%r136, -1;
	// begin inline asm
	shfl.sync.down.b32 %r117, %r118, %r134, %r135, %r136;
	// end inline asm
	// begin inline asm
	shfl.sync.down.b32 %r122, %r123, %r134, %r135, %r136;
	// end inline asm
	mov.b64 	%rd370, {%r117, %r122};
	mov.b64 	%fd301, %rd370;
	mov.b64 	{%r128, %r133}, %rd500;
	// begin inline asm
	shfl.sync.down.b32 %r127, %r128, %r134, %r135, %r136;
	// end inline asm
	// begin inline asm
	shfl.sync.down.b32 %r132, %r133, %r134, %r135, %r136;
	// end inline asm
	mov.b64 	%rd212, {%r127, %r132};
	setp.gt.s32 	%p120, %r36, 15;
	mov.f64 	%fd422, %fd414;
	mov.u64 	%rd508, %rd500;
	@%p120 bra 	$L__BB10_208;
	abs.f64 	%fd302, %fd414;
	abs.f64 	%fd303, %fd301;
	setp.lt.f64 	%p121, %fd302, %fd303;
	mov.f64 	%fd422, %fd301;
	mov.u64 	%rd508, %rd212;
	@%p121 bra 	$L__BB10_208;
	setp.lt.f64 	%p122, %fd303, %fd302;
	mov.f64 	%fd422, %fd414;
	mov.u64 	%rd508, %rd500;
	@%p122 bra 	$L__BB10_208;
	setp.lt.s64 	%p123, %rd500, %rd212;
	selp.f64 	%fd422, %fd414, %fd301, %p123;
	min.s64 	%rd508, %rd500, %rd212;
$L__BB10_208:
	setp.ne.s32 	%p124, %r36, 0;
	@%p124 bra 	$L__BB10_210;
	shr.u32 	%r137, %r16, 1;
	and.b32  	%r138, %r137, 496;
	mov.u32 	%r139, _ZN6thrust24THRUST_300001_SM_1000_NS8cuda_cub4core6detail5shmemE;
	add.s32 	%r140, %r139, %r138;
	st.shared.f64 	[%r140+8], %fd422;
	st.shared.u64 	[%r140+16], %rd508;
$L__BB10_210:
	bar.sync 	0;
	setp.ne.s32 	%p125, %r16, 0;
	@%p125 bra 	$L__BB10_232;
	ld.shared.f64 	%fd306, [_ZN6thrust24THRUST_300001_SM_1000_NS8cuda_cub4core6detail5shmemE+24];
	ld.shared.u64 	%rd215, [_ZN6thrust24THRUST_300001_SM_1000_NS8cuda_cub4core6detail5shmemE+32];
	abs.f64 	%fd307, %fd422;
	abs.f64 	%fd308, %fd306;
	setp.lt.f64 	%p126, %fd307, %fd308;
	mov.f64 	%fd416, %fd306;
	mov.u64 	%rd502, %rd215;
	@%p126 bra 	$L__BB10_214;
	setp.lt.f64 	%p127, %fd308, %fd307;
	mov.f64 	%fd416, %fd422;
	mov.u64 	%rd502, %rd508;
	@%p127 bra 	$L__BB10_214;
	setp.lt.s64 	%p128, %rd508, %rd215;
	selp.f64 	%fd416, %fd422, %fd306, %p128;
	min.s64 	%rd502, %rd508, %rd215;
$L__BB10_214:
	ld.shared.f64 	%fd311, [_ZN6thrust24THRUST_300001_SM_1000_NS8cuda_cub4core6detail5shmemE+40];
	ld.shared.u64 	%rd218, [_ZN6thrust24THRUST_300001_SM_1000_NS8cuda_cub4core6detail5shmemE+48];
	abs.f64 	%fd312, %fd416;
	abs.f64 	%fd313, %fd311;
	setp.lt.f64 	%p129, %fd312, %fd313;
	mov.f64 	%fd417, %fd311;
	mov.u64 	%rd503, %rd218;
	@%p129 bra 	$L__BB10_217;
	setp.lt.f64 	%p130, %fd313, %fd312;
	mov.f64 	%fd417, %fd416;
	mov.u64 	%rd503, %rd502;
	@%p130 bra 	$L__BB10_217;
	setp.lt.s64 	%p131, %rd502, %rd218;
	selp.f64 	%fd417, %fd416, %fd311, %p131;
	min.s64 	%rd503, %rd502, %rd218;
$L__BB10_217:
	ld.shared.f64 	%fd316, [_ZN6thrust24THRUST_300001_SM_1000_NS8cuda_cub4core6detail5shmemE+56];
	ld.shared.u64 	%rd221, [_ZN6thrust24THRUST_300001_SM_1000_NS8cuda_cub4core6detail5shmemE+64];
	abs.f64 	%fd317, %fd417;
	abs.f64 	%fd318, %fd316;
	setp.lt.f64 	%p132, %fd317, %fd318;
	mov.f64 	%fd418, %fd316;
	mov.u64 	%rd504, %rd221;
	@%p132 bra 	$L__BB10_220;
	setp.lt.f64 	%p133, %fd318, %fd317;
	mov.f64 	%fd418, %fd417;
	mov.u64 	%rd504, %rd503;
	@%p133 bra 	$L__BB10_220;
	setp.lt.s64 	%p134, %rd503, %rd221;
	selp.f64 	%fd418, %fd417, %fd316, %p134;
	min.s64 	%rd504, %rd503, %rd221;
$L__BB10_220:
	ld.shared.f64 	%fd321, [_ZN6thrust24THRUST_300001_SM_1000_NS8cuda_cub4core6detail5shmemE+72];
	ld.shared.u64 	%rd224, [_ZN6thrust24THRUST_300001_SM_1000_NS8cuda_cub4core6detail5shmemE+80];
	abs.f64 	%fd322, %fd418;
	abs.f64 	%fd323, %fd321;
	setp.lt.f64 	%p135, %fd322, %fd323;
	mov.f64 	%fd419, %fd321;
	mov.u64 	%rd505, %rd224;
	@%p135 bra 	$L__BB10_223;
	setp.lt.f64 	%p136, %fd323, %fd322;
	mov.f64 	%fd419, %fd418;
	mov.u64 	%rd505, %rd504;
	@%p136 bra 	$L__BB10_223;
	setp.lt.s64 	%p137, %rd504, %rd224;
	selp.f64 	%fd419, %fd418, %fd321, %p137;
	min.s64 	%rd505, %rd504, %rd224;
$L__BB10_223:
	ld.shared.f64 	%fd326, [_ZN6thrust24THRUST_300001_SM_1000_NS8cuda_cub4core6detail5shmemE+88];
	ld.shared.u64 	%rd227, [_ZN6thrust24THRUST_300001_SM_1000_NS8cuda_cub4core6detail5shmemE+96];
	abs.f64 	%fd327, %fd419;
	abs.f64 	%fd328, %fd326;
	setp.lt.f64 	%p138, %fd327, %fd328;
	mov.f64 	%fd420, %fd326;
	mov.u64 	%rd506, %rd227;
	@%p138 bra 	$L__BB10_226;
	setp.lt.f64 	%p139, %fd328, %fd327;
	mov.f64 	%fd420, %fd419;
	mov.u64 	%rd506, %rd505;
	@%p139 bra 	$L__BB10_226;
	setp.lt.s64 	%p140, %rd505, %rd227;
	selp.f64 	%fd420, %fd419, %fd326, %p140;
	min.s64 	%rd506, %rd505, %rd227;
$L__BB10_226:
	ld.shared.f64 	%fd331, [_ZN6thrust24THRUST_300001_SM_1000_NS8cuda_cub4core6detail5shmemE+104];
	ld.shared.u64 	%rd230, [_ZN6thrust24THRUST_300001_SM_1000_NS8cuda_cub4core6detail5shmemE+112];
	abs.f64 	%fd332, %fd420;
	abs.f64 	%fd333, %fd331;
	setp.lt.f64 	%p141, %fd332, %fd333;
	mov.f64 	%fd421, %fd331;
	mov.u64 	%rd507, %rd230;
	@%p141 bra 	$L__BB10_229;
	setp.lt.f64 	%p142, %fd333, %fd332;
	mov.f64 	%fd421, %fd420;
	mov.u64 	%rd507, %rd506;
	@%p142 bra 	$L__BB10_229;
	setp.lt.s64 	%p143, %rd506, %rd230;
	selp.f64 	%fd421, %fd420, %fd331, %p143;
	min.s64 	%rd507, %rd506, %rd230;
$L__BB10_229:
	ld.shared.f64 	%fd336, [_ZN6thrust24THRUST_300001_SM_1000_NS8cuda_cub4core6detail5shmemE+120];
	ld.shared.u64 	%rd233, [_ZN6thrust24THRUST_300001_SM_1000_NS8cuda_cub4core6detail5shmemE+128];
	abs.f64 	%fd337, %fd421;
	abs.f64 	%fd338, %fd336;
	setp.lt.f64 	%p144, %fd337, %fd338;
	mov.u64 	%rd508, %rd233;
	mov.f64 	%fd422, %fd336;
	@%p144 bra 	$L__BB10_232;
	setp.lt.f64 	%p145, %fd338, %fd337;
	mov.u64 	%rd508, %rd507;
	mov.f64 	%fd422, %fd421;
	@%p145 bra 	$L__BB10_232;
	setp.lt.s64 	%p146, %rd507, %rd233;
	selp.f64 	%fd422, %fd421, %fd336, %p146;
	min.s64 	%rd508, %rd507, %rd233;
$L__BB10_232:
	mov.u32 	%r364, %tid.x;
	setp.ne.s32 	%p263, %r364, 0;
	@%p263 bra 	$L__BB10_234;
	ld.param.u64 	%rd421, [_ZN6thrust24THRUST_300001_SM_1000_NS8cuda_cub4core6detail13_kernel_agentINS1_8__reduce11ReduceAgentIPN4cuda3std3__45tupleIJdlEEESC_SB_lNS1_9__extrema9arg_max_fIdl11_comparatorEEEEJSC_SC_iSG_EEEvDpT0__param_1];
	cvta.to.global.u64 	%rd420, %rd421;
	st.global.f64 	[%rd420], %fd422;
	st.global.u64 	[%rd420+8], %rd508;
$L__BB10_234:
	ret;

}
	// .globl	_ZN3cub18CUB_300001_SM_10006detail11EmptyKernelIvEEvv
.visible .entry _ZN3cub18CUB_300001_SM_10006detail11EmptyKernelIvEEvv()
{


	ret;

}


// ===== COMPILED SASS (sm_100) =====

	.target	sm_100

	.elftype	@"ET_EXEC"


//--------------------- .note.nv.tkinfo           --------------------------
	.section	.note.nv.tkinfo,"",@"SHT_NOTE"
	.sectionflags	@"SHF_NOTE_NV_TKINFO"
	.tkinfo
        /*0018*/ 	.word	0x00000002
        /*0030*/ 	.string	""
        /*0030*/ 	.string	"ptxas"
        /*0030*/ 	.string	"Cuda compilation tools, release 13.0, V13.0.88"
        /*0030*/ 	.string	"Build cuda_13.0.r13.0/compiler.36424714_0"
        /*0030*/ 	.string	"-arch sm_100 -m 64 "



//--------------------- .note.nv.cuinfo           --------------------------
	.section	.note.nv.cuinfo,"",@"SHT_NOTE"
	.sectionflags	@"SHF_NOTE_NV_CUINFO"
        /*0018*/ 	.short	0x0002
        /*001a*/ 	.short	0x0064
        /*001c*/ 	.short	0x0082
	.zero		2


//--------------------- .nv.info                  --------------------------
	.section	.nv.info,"",@"SHT_CUDA_INFO"
	.align	4


	//----- nvinfo : EIATTR_REGCOUNT
	.align		4
        /*0000*/ 	.byte	0x04, 0x2f
        /*0002*/ 	.short	(.L_46 - .L_45)
	.align		4
.L_45:
        /*0004*/ 	.word	index@(_Z21subtractProductKernelPdii)
        /*0008*/ 	.word	0x00000020


	//----- nvinfo : EIATTR_FRAME_SIZE
	.align		4
.L_46:
        /*000c*/ 	.byte	0x04, 0x11
        /*000e*/ 	.short	(.L_48 - .L_47)
	.align		4
.L_47:
        /*0010*/ 	.word	index@(_Z21subtractProductKernelPdii)
        /*0014*/ 	.word	0x00000000


	//----- nvinfo : EIATTR_REGCOUNT
	.align		4
.L_48:
        /*0018*/ 	.byte	0x04, 0x2f
        /*001a*/ 	.short	(.L_50 - .L_49)
	.align		4
.L_49:
        /*001c*/ 	.word	index@(_Z12divideKernelPdii)
        /*0020*/ 	.word	0x00000024


	//----- nvinfo : EIATTR_FRAME_SIZE
	.align		4
.L_50:
        /*0024*/ 	.byte	0x04, 0x11
        /*0026*/ 	.short	(.L_52 - .L_51)
	.align		4
.L_51:
        /*0028*/ 	.word	index@($__internal_0_$__cuda_sm20_div_rn_f64_full)
        /*002c*/ 	.word	0x00000000


	//----- nvinfo : EIATTR_FRAME_SIZE
	.align		4
.L_52:
        /*0030*/ 	.byte	0x04, 0x11
        /*0032*/ 	.short	(.L_54 - .L_53)
	.align		4
.L_53:
        /*0034*/ 	.word	index@(_Z12divideKernelPdii)
        /*0038*/ 	.word	0x00000000


	//----- nvinfo : EIATTR_REGCOUNT
	.align		4
.L_54:
        /*003c*/ 	.byte	0x04, 0x2f
        /*003e*/ 	.short	(.L_56 - .L_55)
	.align		4
.L_55:
        /*0040*/ 	.word	index@(_Z10swapKernelPdiii)
        /*0044*/ 	.word	0x0000001c


	//----- nvinfo : EIATTR_FRAME_SIZE
	.align		4
.L_56:
        /*0048*/ 	.byte	0x04, 0x11
        /*004a*/ 	.short	(.L_58 - .L_57)
	.align		4
.L_57:
        /*004c*/ 	.word	index@(_Z10swapKernelPdiii)
        /*0050*/ 	.word	0x00000000


	//----- nvinfo : EIATTR_REGCOUNT
	.align		4
.L_58:
        /*0054*/ 	.byte	0x04, 0x2f
        /*0056*/ 	.short	(.L_60 - .L_59)
	.align		4
.L_59:
        /*0058*/ 	.word	index@(_ZN6thrust24THRUST_300001_SM_1000_NS8cuda_cub4core6detail13_kernel_agentINS1_8__reduce11ReduceAgentINS0_12zip_iteratorIN4cuda3std3__45tupleIJNS0_10device_ptrIdEENS0_17counting_iteratorIlNS0_11use_defaultESF_SF_EEEEEEEPNSB_IJdlEEESJ_iNS1_9__extrema9arg_max_fIdl11_comparatorEEEEJSI_SK_iSO_EEEvDpT0_)
        /*005c*/ 	.word	0x00000020


	//----- nvinfo : EIATTR_FRAME_SIZE
	.align		4
.L_60:
        /*0060*/ 	.byte	0x04, 0x11
        /*0062*/ 	.short	(.L_62 - .L_61)
	.align		4
.L_61:
        /*0064*/ 	.word	index@(_ZN6thrust24THRUST_300001_SM_1000_NS8cuda_cub4core6detail13_kernel_agentINS1_8__reduce11ReduceAgentINS0_12zip_iteratorIN4cuda3std3__45tupleIJNS0_10device_ptrIdEENS0_17counting_iteratorIlNS0_11use_defaultESF_SF_EEEEEEEPNSB_IJdlEEESJ_iNS1_9__extrema9arg_max_fIdl11_comparatorEEEEJSI_SK_iSO_EEEvDpT0_)
        /*0068*/ 	.word	0x00000000


	//----- nvinfo : EIATTR_REGCOUNT
	.align		4
.L_62:
        /*006c*/ 	.byte	0x04, 0x2f
        /*006e*/ 	.short	(.L_64 - .L_63)
	.align		4
.L_63:
        /*0070*/ 	.word	index@(_ZN6thrust24THRUST_300001_SM_1000_NS8cuda_cub4core6detail13_kernel_agentINS1_8__reduce11ReduceAgentINS0_12zip_iteratorIN4cuda3std3__45tupleIJNS0_10device_ptrIdEENS0_17counting_iteratorIlNS0_11use_defaultESF_SF_EEEEEEEPNSB_IJdlEEESJ_iNS1_9__extrema9arg_max_fIdl11_comparatorEEEEJSI_SK_iN3cub18CUB_300001_SM_100013GridEvenShareIiEENSR_9GridQueueIjEESO_EEEvDpT0_)
        /*0074*/ 	.word	0x00000028


	//----- nvinfo : EIATTR_FRAME_SIZE
	.align		4
.L_64:
        /*0078*/ 	.byte	0x04, 0x11
        /*007a*/ 	.short	(.L_66 - .L_65)
	.align		4
.L_65:
        /*007c*/ 	.word	index@(_ZN6thrust24THRUST_300001_SM_1000_NS8cuda_cub4core6detail13_kernel_agentINS1_8__reduce11ReduceAgentINS0_12zip_iteratorIN4cuda3std3__45tupleIJNS0_10device_ptrIdEENS0_17counting_iteratorIlNS0_11use_defaultESF_SF_EEEEEEEPNSB_IJdlEEESJ_iNS1_9__extrema9arg_max_fIdl11_comparatorEEEEJSI_SK_iN3cub18CUB_300001_SM_100013GridEvenShareIiEENSR_9GridQueueIjEESO_EEEvDpT0_)
        /*0080*/ 	.word	0x00000000


	//----- nvinfo : EIATTR_REGCOUNT
	.align		4
.L_66:
        /*0084*/ 	.byte	0x04, 0x2f
        /*0086*/ 	.short	(.L_68 - .L_67)
	.align		4
.L_67:
        /*0088*/ 	.word	index@(_ZN6thrust24THRUST_300001_SM_1000_NS8cuda_cub4core6detail13_kernel_agentINS1_8__reduce10DrainAgentIiEEJN3cub18CUB_300001_SM_10009GridQueueIjEEiEEEvDpT0_)
        /*008c*/ 	.word	0x00000008


	//----- nvinfo : EIATTR_FRAME_SIZE
	.align		4
.L_68:
        /*0090*/ 	.byte	0x04, 0x11
        /*0092*/ 	.short	(.L_70 - .L_69)
	.align		4
.L_69:
        /*0094*/ 	.word	index@(_ZN6thrust24THRUST_300001_SM_1000_NS8cuda_cub4core6detail13_kernel_agentINS1_8__reduce10DrainAgentIiEEJN3cub18CUB_300001_SM_10009GridQueueIjEEiEEEvDpT0_)
        /*0098*/ 	.word	0x00000000


	//----- nvinfo : EIATTR_REGCOUNT
	.align		4
.L_70:
        /*009c*/ 	.byte	0x04, 0x2f
        /*009e*/ 	.short	(.L_72 - .L_71)
	.align		4
.L_71:
        /*00a0*/ 	.word	index@(_ZN6thrust24THRUST_300001_SM_1000_NS8cuda_cub4core6detail13_kernel_agentINS1_8__reduce11ReduceAgentIPN4cuda3std3__45tupleIJdlEEESC_SB_iNS1_9__extrema9arg_max_fIdl11_comparatorEEEEJSC_SC_iSG_EEEvDpT0_)
        /*00a4*/ 	.word	0x00000020


	//----- nvinfo : EIATTR_FRAME_SIZE
	.align		4
.L_72:
        /*00a8*/ 	.byte	0x04, 0x11
        /*00aa*/ 	.short	(.L_74 - .L_73)
	.align		4
.L_73:
        /*00ac*/ 	.word	index@(_ZN6thrust24THRUST_300001_SM_1000_NS8cuda_cub4core6detail13_kernel_agentINS1_8__reduce11ReduceAgentIPN4cuda3std3__45tupleIJdlEEESC_SB_iNS1_9__extrema9arg_max_fIdl11_comparatorEEEEJSC_SC_iSG_EEEvDpT0_)
        /*00b0*/ 	.word	0x00000000


	//----- nvinfo : EIATTR_REGCOUNT
	.align		4
.L_74:
        /*00b4*/ 	.byte	0x04, 0x2f
        /*00b6*/ 	.short	(.L_76 - .L_75)
	.align		4
.L_75:
        /*00b8*/ 	.word	index@(_ZN6thrust24THRUST_300001_SM_1000_NS8cuda_cub4core6detail13_kernel_agentINS1_8__reduce11ReduceAgentINS0_12zip_iteratorIN4cuda3std3__45tupleIJNS0_10device_ptrIdEENS0_17counting_iteratorIlNS0_11use_defaultESF_SF_EEEEEEEPNSB_IJdlEEESJ_lNS1_9__extrema9arg_max_fIdl11_comparatorEEEEJSI_SK_lSO_EEEvDpT0_)
        /*00bc*/ 	.word	0x00000020


	//----- nvinfo : EIATTR_FRAME_SIZE
	.align		4
.L_76:
        /*00c0*/ 	.byte	0x04, 0x11
        /*00c2*/ 	.short	(.L_78 - .L_77)
	.align		4
.L_77:
        /*00c4*/ 	.word	index@(_ZN6thrust24THRUST_300001_SM_1000_NS8cuda_cub4core6detail13_kernel_agentINS1_8__reduce11ReduceAgentINS0_12zip_iteratorIN4cuda3std3__45tupleIJNS0_10device_ptrIdEENS0_17counting_iteratorIlNS0_11use_defaultESF_SF_EEEEEEEPNSB_IJdlEEESJ_lNS1_9__extrema9arg_max_fIdl11_comparatorEEEEJSI_SK_lSO_EEEvDpT0_)
        /*00c8*/ 	.word	0x00000000


	//----- nvinfo : EIATTR_REGCOUNT
	.align		4
.L_78:
        /*00cc*/ 	.byte	0x04, 0x2f
        /*00ce*/ 	.short	(.L_80 - .L_79)
	.align		4
.L_79:
        /*00d0*/ 	.word	index@(_ZN6thrust24THRUST_300001_SM_1000_NS8cuda_cub4core6detail13_kernel_agentINS1_8__reduce11ReduceAgentINS0_12zip_iteratorIN4cuda3std3__45tupleIJNS0_10device_ptrIdEENS0_17counting_iteratorIlNS0_11use_defaultESF_SF_EEEEEEEPNSB_IJdlEEESJ_lNS1_9__extrema9arg_max_fIdl11_comparatorEEEEJSI_SK_lN3cub18CUB_300001_SM_100013GridEvenShareIlEENSR_9GridQueueIyEESO_EEEvDpT0_)
        /*00d4*/ 	.word	0x00000020


	//----- nvinfo : EIATTR_FRAME_SIZE
	.align		4
.L_80:
        /*00d8*/ 	.byte	0x04, 0x11
        /*00da*/ 	.short	(.L_82 - .L_81)
	.align		4
.L_81:
        /*00dc*/ 	.word	index@(_ZN6thrust24THRUST_300001_SM_1000_NS8cuda_cub4core6detail13_kernel_agentINS1_8__reduce11ReduceAgentINS0_12zip_iteratorIN4cuda3std3__45tupleIJNS0_10device_ptrIdEENS0_17counting_iteratorIlNS0_11use_defaultESF_SF_EEEEEEEPNSB_IJdlEEESJ_lNS1_9__extrema9arg_max_fIdl11_comparatorEEEEJSI_SK_lN3cub18CUB_300001_SM_100013GridEvenShareIlEENSR_9GridQueueIyEESO_EEEvDpT0_)
        /*00e0*/ 	.word	0x00000000


	//----- nvinfo : EIATTR_REGCOUNT
	.align		4
.L_82:
        /*00e4*/ 	.byte	0x04, 0x2f
        /*00e6*/ 	.short	(.L_84 - .L_83)
	.align		4
.L_83:
        /*00e8*/ 	.word	index@(_ZN6thrust24THRUST_300001_SM_1000_NS8cuda_cub4core6detail13_kernel_agentINS1_8__reduce10DrainAgentIlEEJN3cub18CUB_300001_SM_10009GridQueueIyEElEEEvDpT0_)
        /*00ec*/ 	.word	0x00000008


	//----- nvinfo : EIATTR_FRAME_SIZE
	.align		4
.L_84:
        /*00f0*/ 	.byte	0x04, 0x11
        /*00f2*/ 	.short	(.L_86 - .L_85)
	.align		4
.L_85:
        /*00f4*/ 	.word	index@(_ZN6thrust24THRUST_300001_SM_1000_NS8cuda_cub4core6detail13_kernel_agentINS1_8__reduce10DrainAgentIlEEJN3cub18CUB_300001_SM_10009GridQueueIyEElEEEvDpT0_)
        /*00f8*/ 	.word	0x00000000


	//----- nvinfo : EIATTR_REGCOUNT
	.align		4
.L_86:
        /*00fc*/ 	.byte	0x04, 0x2f
        /*00fe*/ 	.short	(.L_88 - .L_87)
	.align		4
.L_87:
        /*0100*/ 	.word	index@(_ZN6thrust24THRUST_300001_SM_1000_NS8cuda_cub4core6detail13_kernel_agentINS1_8__reduce11ReduceAgentIPN4cuda3std3__45tupleIJdlEEESC_SB_lNS1_9__extrema9arg_max_fIdl11_comparatorEEEEJSC_SC_iSG_EEEvDpT0_)
        /*0104*/ 	.word	0x00000020


	//----- nvinfo : EIATTR_FRAME_SIZE
	.align		4
.L_88:
        /*0108*/ 	.byte	0x04, 0x11
        /*010a*/ 	.short	(.L_90 - .L_89)
	.align		4
.L_89:
        /*010c*/ 	.word	index@(_ZN6thrust24THRUST_300001_SM_1000_NS8cuda_cub4core6detail13_kernel_agentINS1_8__reduce11ReduceAgentIPN4cuda3std3__45tupleIJdlEEESC_SB_lNS1_9__extrema9arg_max_fIdl11_comparatorEEEEJSC_SC_iSG_EEEvDpT0_)
        /*0110*/ 	.word	0x00000000


	//----- nvinfo : EIATTR_REGCOUNT
	.align		4
.L_90:
        /*0114*/ 	.byte	0x04, 0x2f
        /*0116*/ 	.short	(.L_92 - .L_91)
	.align		4
.L_91:
        /*0118*/ 	.word	index@(_ZN3cub18CUB_300001_SM_10006detail11EmptyKernelIvEEvv)
        /*011c*/ 	.word	0x00000004


	//----- nvinfo : EIATTR_FRAME_SIZE
	.align		4
.L_92:
        /*0120*/ 	.byte	0x04, 0x11
        /*0122*/ 	.short	(.L_94 - .L_93)
	.align		4
.L_93:
        /*0124*/ 	.word	index@(_ZN3cub18CUB_300001_SM_10006detail11EmptyKernelIvEEvv)
        /*0128*/ 	.word	0x00000000


	//----- nvinfo : EIATTR_MIN_STACK_SIZE
	.align		4
.L_94:
        /*012c*/ 	.byte	0x04, 0x12
        /*012e*/ 	.short	(.L_96 - .L_95)
	.align		4
.L_95:
        /*0130*/ 	.word	index@(_ZN3cub18CUB_300001_SM_10006detail11EmptyKernelIvEEvv)
        /*0134*/ 	.word	0x00000000


	//----- nvinfo : EIATTR_MIN_STACK_SIZE
	.align		4
.L_96:
        /*0138*/ 	.byte	0x04, 0x12
        /*013a*/ 	.short	(.L_98 - .L_97)
	.align		4
.L_97:
        /*013c*/ 	.word	index@(_ZN6thrust24THRUST_300001_SM_1000_NS8cuda_cub4core6detail13_kernel_agentINS1_8__reduce11ReduceAgentIPN4cuda3std3__45tupleIJdlEEESC_SB_lNS1_9__extrema9arg_max_fIdl11_comparatorEEEEJSC_SC_iSG_EEEvDpT0_)
        /*0140*/ 	.word	0x00000000


	//----- nvinfo : EIATTR_MIN_STACK_SIZE
	.align		4
.L_98:
        /*0144*/ 	.byte	0x04, 0x12
        /*0146*/ 	.short	(.L_100 - .L_99)
	.align		4
.L_99:
        /*0148*/ 	.word	index@(_ZN6thrust24THRUST_300001_SM_1000_NS8cuda_cub4core6detail13_kernel_agentINS1_8__reduce10DrainAgentIlEEJN3cub18CUB_300001_SM_10009GridQueueIyEElEEEvDpT0_)
        /*014c*/ 	.word	0x00000000


	//----- nvinfo : EIATTR_MIN_STACK_SIZE
	.align		4
.L_100:
        /*0150*/ 	.byte	0x04, 0x12
        /*0152*/ 	.short	(.L_102 - .L_101)
	.align		4
.L_101:
        /*0154*/ 	.word	index@(_ZN6thrust24THRUST_300001_SM_1000_NS8cuda_cub4core6detail13_kernel_agentINS1_8__reduce11ReduceAgentINS0_12zip_iteratorIN4cuda3std3__45tupleIJNS0_10device_ptrIdEENS0_17counting_iteratorIlNS0_11use_defaultESF_SF_EEEEEEEPNSB_IJdlEEESJ_lNS1_9__extrema9arg_max_fIdl11_comparatorEEEEJSI_SK_lN3cub18CUB_300001_SM_100013GridEvenShareIlEENSR_9GridQueueIyEESO_EEEvDpT0_)
        /*0158*/ 	.word	0x00000000


	//----- nvinfo : EIATTR_MIN_STACK_SIZE
	.align		4
.L_102:
        /*015c*/ 	.byte	0x04, 0x12
        /*015e*/ 	.short	(.L_104 - .L_103)
	.align		4
.L_103:
        /*0160*/ 	.word	index@(_ZN6thrust24THRUST_300001_SM_1000_NS8cuda_cub4core6detail13_kernel_agentINS1_8__reduce11ReduceAgentINS0_12zip_iteratorIN4cuda3std3__45tupleIJNS0_10device_ptrIdEENS0_17counting_iteratorIlNS0_11use_defaultESF_SF_EEEEEEEPNSB_IJdlEEESJ_lNS1_9__extrema9arg_max_fIdl11_comparatorEEEEJSI_SK_lSO_EEEvDpT0_)
        /*0164*/ 	.word	0x00000000


	//----- nvinfo : EIATTR_MIN_STACK_SIZE
	.align		4
.L_104:
        /*0168*/ 	.byte	0x04, 0x12
        /*016a*/ 	.short	(.L_106 - .L_105)
	.align		4
.L_105:
        /*016c*/ 	.word	index@(_ZN6thrust24THRUST_300001_SM_1000_NS8cuda_cub4core6detail13_kernel_agentINS1_8__reduce11ReduceAgentIPN4cuda3std3__45tupleIJdlEEESC_SB_iNS1_9__extrema9arg_max_fIdl11_comparatorEEEEJSC_SC_iSG_EEEvDpT0_)
        /*0170*/ 	.word	0x00000000


	//----- nvinfo : EIATTR_MIN_STACK_SIZE
	.align		4
.L_106:
        /*0174*/ 	.byte	0x04, 0x12
        /*0176*/ 	.short	(.L_108 - .L_107)
	.align		4
.L_107:
        /*0178*/ 	.word	index@(_ZN6thrust24THRUST_300001_SM_1000_NS8cuda_cub4core6detail13_kernel_agentINS1_8__reduce10DrainAgentIiEEJN3cub18CUB_300001_SM_10009GridQueueIjEEiEEEvDpT0_)
        /*017c*/ 	.word	0x00000000


	//----- nvinfo : EIATTR_MIN_STACK_SIZE
	.align		4
.L_108:
        /*0180*/ 	.byte	0x04, 0x12
        /*0182*/ 	.short	(.L_110 - .L_109)
	.align		4
.L_109:
        /*0184*/ 	.word	index@(_ZN6thrust24THRUST_300001_SM_1000_NS8cuda_cub4core6detail13_kernel_agentINS1_8__reduce11ReduceAgentINS0_12zip_iteratorIN4cuda3std3__45tupleIJNS0_10device_ptrIdEENS0_17counting_iteratorIlNS0_11use_defaultESF_SF_EEEEEEEPNSB_IJdlEEESJ_iNS1_9__extrema9arg_max_fIdl11_comparatorEEEEJSI_SK_iN3cub18CUB_300001_SM_100013GridEvenShareIiEENSR_9GridQueueIjEESO_EEEvDpT0_)
        /*0188*/ 	.word	0x00000000


	//----- nvinfo : EIATTR_MIN_STACK_SIZE
	.align		4
.L_110:
        /*018c*/ 	.byte	0x04, 0x12
        /*018e*/ 	.short	(.L_112 - .L_111)
	.align		4
.L_111:
        /*0190*/ 	.word	index@(_ZN6thrust24THRUST_300001_SM_1000_NS8cuda_cub4core6detail13_kernel_agentINS1_8__reduce11ReduceAgentINS0_12zip_iteratorIN4cuda3std3__45tupleIJNS0_10device_ptrIdEENS0_17counting_iteratorIlNS0_11use_defaultESF_SF_EEEEEEEPNSB_IJdlEEESJ_iNS1_9__extrema9arg_max_fIdl11_comparatorEEEEJSI_SK_iSO_EEEvDpT0_)
        /*0194*/ 	.word	0x00000000


	//----- nvinfo : EIATTR_MIN_STACK_SIZE
	.align		4
.L_112:
        /*0198*/ 	.byte	0x04, 0x12
        /*019a*/ 	.short	(.L_114 - .L_113)
	.align		4
.L_113:
        /*019c*/ 	.word	index@(_Z10swapKernelPdiii)
        /*01a0*/ 	.word	0x00000000


	//----- nvinfo : EIATTR_MIN_STACK_SIZE
	.align		4
.L_114:
        /*01a4*/ 	.byte	0x04, 0x12
        /*01a6*/ 	.short	(.L_116 - .L_115)
	.align		4
.L_115:
        /*01a8*/ 	.word	index@(_Z12divideKernelPdii)
        /*01ac*/ 	.word	0x00000000


	//----- nvinfo : EIATTR_MIN_STACK_SIZE
	.align		4
.L_116:
        /*01b0*/ 	.byte	0x04, 0x12
        /*01b2*/ 	.short	(.L_118 - .L_117)
	.align		4
.L_117:
        /*01b4*/ 	.word	index@(_Z21subtractProductKernelPdii)
        /*01b8*/ 	.word	0x00000000
.L_118:


//--------------------- .nv.compat                --------------------------
	.section	.nv.compat,"",@"SHT_CUDA_COMPAT_INFO"
	.align	4
        /*0000*/ 	.byte	0x02, 0x09, 0x00, 0x00, 0x02, 0x02, 0x01, 0x00, 0x02, 0x05, 0x05, 0x00, 0x03, 0x07, 0x01, 0x01
        /*0010*/ 	.byte	0x02, 0x03, 0x00, 0x00, 0x02, 0x06, 0x01, 0x00, 0x04, 0x0b, 0x08, 0x00, 0x01, 0x00, 0x00, 0x00
        /*0020*/ 	.byte	0x00, 0x00, 0x00, 0x00


//--------------------- .nv.info._ZN3cub18CUB_300001_SM_10006detail11EmptyKernelIvEEvv --------------------------
	.section	.nv.info._ZN3cub18CUB_300001_SM_10006detail11EmptyKernelIvEEvv,"",@"SHT_CUDA_INFO"
	.sectionflags	@""
	.align	4


	//----- nvinfo : EIATTR_CUDA_API_VERSION
	.align		4
        /*0000*/ 	.byte	0x04, 0x37
        /*0002*/ 	.short	(.L_120 - .L_119)
.L_119:
        /*0004*/ 	.word	0x00000082


	//----- nvinfo : EIATTR_SPARSE_MMA_MASK
	.align		4
.L_120:
        /*0008*/ 	.byte	0x03, 0x50
        /*000a*/ 	.short	0x0000


	//----- nvinfo : EIATTR_MAXREG_COUNT
	.align		4
        /*000c*/ 	.byte	0x03, 0x1b
        /*000e*/ 	.short	0x00ff


	//----- nvinfo : EIATTR_MERCURY_ISA_VERSION
	.align		4
        /*0010*/ 	.byte	0x03, 0x5f
        /*0012*/ 	.short	0x0101


	//----- nvinfo : EIATTR_VRC_CTA_INIT_COUNT
	.align		4
        /*0014*/ 	.byte	0x02, 0x4a
	.zero		1
	.zero		1


	//----- nvinfo : EIATTR_EXIT_INSTR_OFFSETS
	.align		4
        /*0018*/ 	.byte	0x04, 0x1c
        /*001a*/ 	.short	(.L_122 - .L_121)


	//   ....[0]....
.L_121:
        /*001c*/ 	.word	0x00000010


	//----- nvinfo : EIATTR_SW_WAR
	.align		4
.L_122:
        /*0020*/ 	.byte	0x04, 0x36
        /*0022*/ 	.short	(.L_124 - .L_123)
.L_123:
        /*0024*/ 	.word	0x00000008
.L_124:


//--------------------- .nv.info._ZN6thrust24THRUST_300001_SM_1000_NS8cuda_cub4core6detail13_kernel_agentINS1_8__reduce11ReduceAgentIPN4cuda3std3__45tupleIJdlEEESC_SB_lNS1_9__extrema9arg_max_fIdl11_comparatorEEEEJSC_SC_iSG_EEEvDpT0_ --------------------------
	.section	.nv.info._ZN6thrust24THRUST_300001_SM_1000_NS8cuda_cub4core6detail13_kernel_agentINS1_8__reduce11ReduceAgentIPN4cuda3std3__45tupleIJdlEEESC_SB_lNS1_9__extrema9arg_max_fIdl11_comparatorEEEEJSC_SC_iSG_EEEvDpT0_,"",@"SHT_CUDA_INFO"
	.sectionflags	@""
	.align	4


	//----- nvinfo : EIATTR_CUDA_API_VERSION
	.align		4
        /*0000*/ 	.byte	0x04, 0x37
        /*0002*/ 	.short	(.L_126 - .L_125)
.L_125:
        /*0004*/ 	.word	0x00000082


	//----- nvinfo : EIATTR_KPARAM_INFO
	.align		4
.L_126:
        /*0008*/ 	.byte	0x04, 0x17
        /*000a*/ 	.short	(.L_128 - .L_127)
.L_127:
        /*000c*/ 	.word	0x00000000
        /*0010*/ 	.short	0x0003
        /*0012*/ 	.short	0x0014
        /*0014*/ 	.byte	0x00, 0xf0, 0x05, 0x00


	//----- nvinfo : EIATTR_KPARAM_INFO
	.align		4
.L_128:
        /*0018*/ 	.byte	0x04, 0x17
        /*001a*/ 	.short	(.L_130 - .L_129)
.L_129:
        /*001c*/ 	.word	0x00000000
        /*0020*/ 	.short	0x0002
        /*0022*/ 	.short	0x0010
        /*0024*/ 	.byte	0x00, 0xf0, 0x11, 0x00


	//----- nvinfo : EIATTR_KPARAM_INFO
	.align		4
.L_130:
        /*0028*/ 	.byte	0x04, 0x17
        /*002a*/ 	.short	(.L_132 - .L_131)
.L_131:
        /*002c*/ 	.word	0x00000000
        /*0030*/ 	.short	0x0001
        /*0032*/ 	.short	0x0008
        /*0034*/ 	.byte	0x00, 0xf5, 0x21, 0x00


	//----- nvinfo : EIATTR_KPARAM_INFO
	.align		4
.L_132:
        /*0038*/ 	.byte	0x04, 0x17
        /*003a*/ 	.short	(.L_134 - .L_133)
.L_133:
        /*003c*/ 	.word	0x00000000
        /*0040*/ 	.short	0x0000
        /*0042*/ 	.short	0x0000
        /*0044*/ 	.byte	0x00, 0xf5, 0x21, 0x00


	//----- nvinfo : EIATTR_SPARSE_MMA_MASK
	.align		4
.L_134:
        /*0048*/ 	.byte	0x03, 0x50
        /*004a*/ 	.short	0x0000


	//----- nvinfo : EIATTR_MAXREG_COUNT
	.align		4
        /*004c*/ 	.byte	0x03, 0x1b
        /*004e*/ 	.short	0x00ff


	//----- nvinfo : EIATTR_NUM_BARRIERS
	.align		4
        /*0050*/ 	.byte	0x02, 0x4c
        /*0052*/ 	.byte	0x01
	.zero		1


	//----- nvinfo : EIATTR_MERCURY_ISA_VERSION
	.align		4
        /*0054*/ 	.byte	0x03, 0x5f
        /*0056*/ 	.short	0x0101


	//----- nvinfo : EIATTR_COOP_GROUP_MASK_REGIDS
	.align		4
        /*0058*/ 	.byte	0x04, 0x29
        /*005a*/ 	.short	(.L_136 - .L_135)


	//   ....[0]....
.L_135:
        /*005c*/ 	.word	0xffffffff


	//   ....[1]....
        /*0060*/ 	.word	0xffffffff


	//   ....[2]....
        /*0064*/ 	.word	0xffffffff


	//   ....[3]....
        /*0068*/ 	.word	0xffffffff


	//   ....[4]....
        /*006c*/ 	.word	0xffffffff


	//   ....[5]....
        /*0070*/ 	.word	0xffffffff


	//   ....[6]....
        /*0074*/ 	.word	0xffffffff


	//   ....[7]....
        /*0078*/ 	.word	0xffffffff


	//   ....[8]....
        /*007c*/ 	.word	0xffffffff


	//   ....[9]....
        /*0080*/ 	.word	0xffffffff


	//   ....[10]....
        /*0084*/ 	.word	0xffffffff


	//   ....[11]....
        /*0088*/ 	.word	0xffffffff


	//   ....[12]....
        /*008c*/ 	.word	0xffffffff


	//   ....[13]....
        /*0090*/ 	.word	0xffffffff


	//   ....[14]....
        /*0094*/ 	.word	0xffffffff


	//   ....[15]....
        /*0098*/ 	.word	0xffffffff


	//   ....[16]....
        /*009c*/ 	.word	0xffffffff


	//   ....[17]....
        /*00a0*/ 	.word	0xffffffff


	//   ....[18]....
        /*00a4*/ 	.word	0xffffffff


	//   ....[19]....
        /*00a8*/ 	.word	0xffffffff


	//   ....[20]....
        /*00ac*/ 	.word	0xffffffff


	//   ....[21]....
        /*00b0*/ 	.word	0xffffffff


	//   ....[22]....
        /*00b4*/ 	.word	0xffffffff


	//   ....[23]....
        /*00b8*/ 	.word	0xffffffff


	//   ....[24]....
        /*00bc*/ 	.word	0xffffffff


	//   ....[25]....
        /*00c0*/ 	.word	0xffffffff


	//   ....[26]....
        /*00c4*/ 	.word	0xffffffff


	//   ....[27]....
        /*00c8*/ 	.word	0xffffffff


	//   ....[28]....
        /*00cc*/ 	.word	0xffffffff


	//   ....[29]....
        /*00d0*/ 	.word	0xffffffff


	//   ....[30]....
        /*00d4*/ 	.word	0xffffffff


	//   ....[31]....
        /*00d8*/ 	.word	0xffffffff


	//   ....[32]....
        /*00dc*/ 	.word	0xffffffff


	//   ....[33]....
        /*00e0*/ 	.word	0xffffffff


	//   ....[34]....
        /*00e4*/ 	.word	0xffffffff


	//   ....[35]....
        /*00e8*/ 	.word	0xffffffff


	//   ....[36]....
        /*00ec*/ 	.word	0xffffffff


	//   ....[37]....
        /*00f0*/ 	.word	0xffffffff


	//   ....[38]....
        /*00f4*/ 	.word	0xffffffff


	//   ....[39]....
        /*00f8*/ 	.word	0xffffffff


	//   ....[40]....
        /*00fc*/ 	.word	0xffffffff


	//   ....[41]....
        /*0100*/ 	.word	0xffffffff


	//   ....[42]....
        /*0104*/ 	.word	0xffffffff


	//   ....[43]....
        /*0108*/ 	.word	0xffffffff


	//   ....[44]....
        /*010c*/ 	.word	0xffffffff


	//   ....[45]....
        /*0110*/ 	.word	0xffffffff


	//   ....[46]....
        /*0114*/ 	.word	0xffffffff


	//   ....[47]....
        /*0118*/ 	.word	0xffffffff


	//   ....[48]....
        /*011c*/ 	.word	0xffffffff


	//   ....[49]....
        /*0120*/ 	.word	0xffffffff


	//   ....[50]....
        /*0124*/ 	.word	0xffffffff


	//   ....[51]....
        /*0128*/ 	.word	0xffffffff


	//   ....[52]....
        /*012c*/ 	.word	0xffffffff


	//   ....[53]....
        /*0130*/ 	.word	0xffffffff


	//   ....[54]....
        /*0134*/ 	.word	0xffffffff


	//   ....[55]....
        /*0138*/ 	.word	0xffffffff


	//   ....[56]....
        /*013c*/ 	.word	0xffffffff


	//   ....[57]....
        /*0140*/ 	.word	0xffffffff


	//   ....[58]....
        /*0144*/ 	.word	0xffffffff


	//   ....[59]....
        /*0148*/ 	.word	0xffffffff


	//----- nvinfo : EIATTR_COOP_GROUP_INSTR_OFFSETS
	.align		4
.L_136:
        /*014c*/ 	.byte	0x04, 0x28
        /*014e*/ 	.short	(.L_138 - .L_137)


	//   ....[0]....
.L_137:
        /*0150*/ 	.word	0x00000b70


	//   ....[1]....
        /*0154*/ 	.word	0x00000ba0


	//   ....[2]....
        /*0158*/ 	.word	0x00000bc0


	//   ....[3]....
        /*015c*/ 	.word	0x00000bd0


	//   ....[4]....
        /*0160*/ 	.word	0x00000d60


	//   ....[5]....
        /*0164*/ 	.word	0x00000d90


	//   ....[6]....
        /*0168*/ 	.word	0x00000dc0


	//   ....[7]....
        /*016c*/ 	.word	0x00000de0


	//   ....[8]....
        /*0170*/ 	.word	0x00000f60


	//   ....[9]....
        /*0174*/ 	.word	0x00000f90


	//   ....[10]....
        /*0178*/ 	.word	0x00000fc0


	//   ....[11]....
        /*017c*/ 	.word	0x00000fe0


	//   ....[12]....
        /*0180*/ 	.word	0x00001160


	//   ....[13]....
        /*0184*/ 	.word	0x00001190


	//   ....[14]....
        /*0188*/ 	.word	0x000011c0


	//   ....[15]....
        /*018c*/ 	.word	0x000011e0


	//   ....[16]....
        /*0190*/ 	.word	0x00001360


	//   ....[17]....
        /*0194*/ 	.word	0x00001390


	//   ....[18]....
        /*0198*/ 	.word	0x000013c0


	//   ....[19]....
        /*019c*/ 	.word	0x000013e0


	//   ....[20]....
        /*01a0*/ 	.word	0x00002140


	//   ....[21]....
        /*01a4*/ 	.word	0x00002150


	//   ....[22]....
        /*01a8*/ 	.word	0x00002160


	//   ....[23]....
        /*01ac*/ 	.word	0x00002180


	//   ....[24]....
        /*01b0*/ 	.word	0x00002300


	//   ....[25]....
        /*01b4*/ 	.word	0x00002340


	//   ....[26]....
        /*01b8*/ 	.word	0x00002370


	//   ....[27]....
        /*01bc*/ 	.word	0x00002390


	//   ....[28]....
        /*01c0*/ 	.word	0x00002510


	//   ....[29]....
        /*01c4*/ 	.word	0x00002550


	//   ....[30]....
        /*01c8*/ 	.word	0x00002580


	//   ....[31]....
        /*01cc*/ 	.word	0x000025a0


	//   ....[32]....
        /*01d0*/ 	.word	0x00002720


	//   ....[33]....
        /*01d4*/ 	.word	0x00002760


	//   ....[34]....
        /*01d8*/ 	.word	0x00002790


	//   ....[35]....
        /*01dc*/ 	.word	0x000027b0


	//   ....[36]....
        /*01e0*/ 	.word	0x00002930


	//   ....[37]....
        /*01e4*/ 	.word	0x00002970


	//   ....[38]....
        /*01e8*/ 	.word	0x000029a0


	//   ....[39]....
        /*01ec*/ 	.word	0x000029c0


	//   ....[40]....
        /*01f0*/ 	.word	0x00005760


	//   ....[41]....
        /*01f4*/ 	.word	0x00005790


	//   ....[42]....
        /*01f8*/ 	.word	0x000057b0


	//   ....[43]....
        /*01fc*/ 	.word	0x000057c0


	//   ....[44]....
        /*0200*/ 	.word	0x00005950


	//   ....[45]....
        /*0204*/ 	.word	0x00005980


	//   ....[46]....
        /*0208*/ 	.word	0x000059b0


	//   ....[47]....
        /*020c*/ 	.word	0x000059d0


	//   ....[48]....
        /*0210*/ 	.word	0x00005b50


	//   ....[49]....
        /*0214*/ 	.word	0x00005b80


	//   ....[50]....
        /*0218*/ 	.word	0x00005bb0


	//   ....[51]....
        /*021c*/ 	.word	0x00005bd0


	//   ....[52]....
        /*0220*/ 	.word	0x00005d50


	//   ....[53]....
        /*0224*/ 	.word	0x00005d80


	//   ....[54]....
        /*0228*/ 	.word	0x00005db0


	//   ....[55]....
        /*022c*/ 	.word	0x00005dd0


	//   ....[56]....
        /*0230*/ 	.word	0x00005f50


	//   ....[57]....
        /*0234*/ 	.word	0x00005f80


	//   ....[58]....
        /*0238*/ 	.word	0x00005fb0


	//   ....[59]....
        /*023c*/ 	.word	0x00005fd0


	//----- nvinfo : EIATTR_VRC_CTA_INIT_COUNT
	.align		4
.L_138:
        /*0240*/ 	.byte	0x02, 0x4a
	.zero		1
	.zero		1


	//----- nvinfo : EIATTR_EXIT_INSTR_OFFSETS
	.align		4
        /*0244*/ 	.byte	0x04, 0x1c
        /*0246*/ 	.short	(.L_140 - .L_139)


	//   ....[0]....
.L_139:
        /*0248*/ 	.word	0x00000030


	//   ....[1]....
        /*024c*/ 	.word	0x00006c70


	//   ....[2]....
        /*0250*/ 	.word	0x00006cb0


	//----- nvinfo : EIATTR_MAX_THREADS
	.align		4
.L_140:
        /*0254*/ 	.byte	0x04, 0x05
        /*0256*/ 	.short	(.L_142 - .L_141)
.L_141:
        /*0258*/ 	.word	0x00000100
        /*025c*/ 	.word	0x00000001
        /*0260*/ 	.word	0x00000001


	//----- nvinfo : EIATTR_CRS_STACK_SIZE
	.align		4
.L_142:
        /*0264*/ 	.byte	0x04, 0x1e
        /*0266*/ 	.short	(.L_144 - .L_143)
.L_143:
        /*0268*/ 	.word	0x00000000


	//----- nvinfo : EIATTR_CBANK_PARAM_SIZE
	.align		4
.L_144:
        /*026c*/ 	.byte	0x03, 0x19
        /*026e*/ 	.short	0x0015


	//----- nvinfo : EIATTR_PARAM_CBANK
	.align		4
        /*0270*/ 	.byte	0x04, 0x0a
        /*0272*/ 	.short	(.L_146 - .L_145)
	.align		4
.L_145:
        /*0274*/ 	.word	index@(.nv.constant0._ZN6thrust24THRUST_300001_SM_1000_NS8cuda_cub4core6detail13_kernel_agentINS1_8__reduce11ReduceAgentIPN4cuda3std3__45tupleIJdlEEESC_SB_lNS1_9__extrema9arg_max_fIdl11_comparatorEEEEJSC_SC_iSG_EEEvDpT0_)
        /*0278*/ 	.short	0x0380
        /*027a*/ 	.short	0x0015


	//----- nvinfo : EIATTR_SW_WAR
	.align		4
.L_146:
        /*027c*/ 	.byte	0x04, 0x36
        /*027e*/ 	.short	(.L_148 - .L_147)
.L_147:
        /*0280*/ 	.word	0x00000008
.L_148:


//--------------------- .nv.info._ZN6thrust24THRUST_300001_SM_1000_NS8cuda_cub4core6detail13_kernel_agentINS1_8__reduce10DrainAgentIlEEJN3cub18CUB_300001_SM_10009GridQueueIyEElEEEvDpT0_ --------------------------
	.section	.nv.info._ZN6thrust24THRUST_300001_SM_1000_NS8cuda_cub4core6detail13_kernel_agentINS1_8__reduce10DrainAgentIlEEJN3cub18CUB_300001_SM_10009GridQueueIyEElEEEvDpT0_,"",@"SHT_CUDA_INFO"
	.sectionflags	@""
	.align	4


	//----- nvinfo : EIATTR_CUDA_API_VERSION
	.align		4
        /*0000*/ 	.byte	0x04, 0x37
        /*0002*/ 	.short	(.L_150 - .L_149)
.L_149:
        /*0004*/ 	.word	0x00000082


	//----- nvinfo : EIATTR_KPARAM_INFO
	.align		4
.L_150:
        /*0008*/ 	.byte	0x04, 0x17
        /*000a*/ 	.short	(.L_152 - .L_151)
.L_151:
        /*000c*/ 	.word	0x00000000
        /*0010*/ 	.short	0x0001
        /*0012*/ 	.short	0x0008
        /*0014*/ 	.byte	0x00, 0xf0, 0x21, 0x00


	//----- nvinfo : EIATTR_KPARAM_INFO
	.align		4
.L_152:
        /*0018*/ 	.byte	0x04, 0x17
        /*001a*/ 	.short	(.L_154 - .L_153)
.L_153:
        /*001c*/ 	.word	0x00000000
        /*0020*/ 	.short	0x0000
        /*0022*/ 	.short	0x0000
        /*0024*/ 	.byte	0x00, 0xf0, 0x21, 0x00


	//----- nvinfo : EIATTR_SPARSE_MMA_MASK
	.align		4
.L_154:
        /*0028*/ 	.byte	0x03, 0x50
        /*002a*/ 	.short	0x0000


	//----- nvinfo : EIATTR_MAXREG_COUNT
	.align		4
        /*002c*/ 	.byte	0x03, 0x1b
        /*002e*/ 	.short	0x00ff


	//----- nvinfo : EIATTR_MERCURY_ISA_VERSION
	.align		4
        /*0030*/ 	.byte	0x03, 0x5f
        /*0032*/ 	.short	0x0101


	//----- nvinfo : EIATTR_VRC_CTA_INIT_COUNT
	.align		4
        /*0034*/ 	.byte	0x02, 0x4a
	.zero		1
	.zero		1


	//----- nvinfo : EIATTR_EXIT_INSTR_OFFSETS
	.align		4
        /*0038*/ 	.byte	0x04, 0x1c
        /*003a*/ 	.short	(.L_156 - .L_155)


	//   ....[0]....
.L_155:
        /*003c*/ 	.word	0x00000060


	//----- nvinfo : EIATTR_MAX_THREADS
	.align		4
.L_156:
        /*0040*/ 	.byte	0x04, 0x05
        /*0042*/ 	.short	(.L_158 - .L_157)
.L_157:
        /*0044*/ 	.word	0x00000001
        /*0048*/ 	.word	0x00000001
        /*004c*/ 	.word	0x00000001


	//----- nvinfo : EIATTR_CBANK_PARAM_SIZE
	.align		4
.L_158:
        /*0050*/ 	.byte	0x03, 0x19
        /*0052*/ 	.short	0x0010


	//----- nvinfo : EIATTR_PARAM_CBANK
	.align		4
        /*0054*/ 	.byte	0x04, 0x0a
        /*0056*/ 	.short	(.L_160 - .L_159)
	.align		4
.L_159:
        /*0058*/ 	.word	index@(.nv.constant0._ZN6thrust24THRUST_300001_SM_1000_NS8cuda_cub4core6detail13_kernel_agentINS1_8__reduce10DrainAgentIlEEJN3cub18CUB_300001_SM_10009GridQueueIyEElEEEvDpT0_)
        /*005c*/ 	.short	0x0380
        /*005e*/ 	.short	0x0010


	//----- nvinfo : EIATTR_SW_WAR
	.align		4
.L_160:
        /*0060*/ 	.byte	0x04, 0x36
        /*0062*/ 	.short	(.L_162 - .L_161)
.L_161:
        /*0064*/ 	.word	0x00000008
.L_162:


//--------------------- .nv.info._ZN6thrust24THRUST_300001_SM_1000_NS8cuda_cub4core6detail13_kernel_agentINS1_8__reduce11ReduceAgentINS0_12zip_iteratorIN4cuda3std3__45tupleIJNS0_10device_ptrIdEENS0_17counting_iteratorIlNS0_11use_defaultESF_SF_EEEEEEEPNSB_IJdlEEESJ_lNS1_9__extrema9arg_max_fIdl11_comparatorEEEEJSI_SK_lN3cub18CUB_300001_SM_100013GridEvenShareIlEENSR_9GridQueueIyEESO_EEEvDpT0_ --------------------------
	.section	.nv.info._ZN6thrust24THRUST_300001_SM_1000_NS8cuda_cub4core6detail13_kernel_agentINS1_8__reduce11ReduceAgentINS0_12zip_iteratorIN4cuda3std3__45tupleIJNS0_10device_ptrIdEENS0_17counting_iteratorIlNS0_11use_defaultESF_SF_EEEEEEEPNSB_IJdlEEESJ_lNS1_9__extrema9arg_max_fIdl11_comparatorEEEEJSI_SK_lN3cub18CUB_300001_SM_100013GridEvenShareIlEENSR_9GridQueueIyEESO_EEEvDpT0_,"",@"SHT_CUDA_INFO"
	.sectionflags	@""
	.align	4


	//----- nvinfo : EIATTR_CUDA_API_VERSION
	.align		4
        /*0000*/ 	.byte	0x04, 0x37
        /*0002*/ 	.short	(.L_164 - .L_163)
.L_163:
        /*0004*/ 	.word	0x00000082


	//----- nvinfo : EIATTR_KPARAM_INFO
	.align		4
.L_164:
        /*0008*/ 	.byte	0x04, 0x17
        /*000a*/ 	.short	(.L_166 - .L_165)
.L_165:
        /*000c*/ 	.word	0x00000000
        /*0010*/ 	.short	0x0005
        /*0012*/ 	.short	0x0070
        /*0014*/ 	.byte	0x00, 0xf0, 0x05, 0x00


	//----- nvinfo : EIATTR_KPARAM_INFO
	.align		4
.L_166:
        /*0018*/ 	.byte	0x04, 0x17
        /*001a*/ 	.short	(.L_168 - .L_167)
.L_167:
        /*001c*/ 	.word	0x00000000
        /*0020*/ 	.short	0x0004
        /*0022*/ 	.short	0x0068
        /*0024*/ 	.byte	0x00, 0xf0, 0x21, 0x00


	//----- nvinfo : EIATTR_KPARAM_INFO
	.align		4
.L_168:
        /*0028*/ 	.byte	0x04, 0x17
        /*002a*/ 	.short	(.L_170 - .L_169)
.L_169:
        /*002c*/ 	.word	0x00000000
        /*0030*/ 	.short	0x0003
        /*0032*/ 	.short	0x0020
        /*0034*/ 	.byte	0x00, 0xf0, 0x21, 0x01


	//----- nvinfo : EIATTR_KPARAM_INFO
	.align		4
.L_170:
        /*0038*/ 	.byte	0x04, 0x17
        /*003a*/ 	.short	(.L_172 - .L_171)
.L_171:
        /*003c*/ 	.word	0x00000000
        /*0040*/ 	.short	0x0002
        /*0042*/ 	.short	0x0018
        /*0044*/ 	.byte	0x00, 0xf0, 0x21, 0x00


	//----- nvinfo : EIATTR_KPARAM_INFO
	.align		4
.L_172:
        /*0048*/ 	.byte	0x04, 0x17
        /*004a*/ 	.short	(.L_174 - .L_173)
.L_173:
        /*004c*/ 	.word	0x00000000
        /*0050*/ 	.short	0x0001
        /*0052*/ 	.short	0x0010
        /*0054*/ 	.byte	0x00, 0xf5, 0x21, 0x00


	//----- nvinfo : EIATTR_KPARAM_INFO
	.align		4
.L_174:
        /*0058*/ 	.byte	0x04, 0x17
        /*005a*/ 	.short	(.L_176 - .L_175)
.L_175:
        /*005c*/ 	.word	0x00000000
        /*0060*/ 	.short	0x0000
        /*0062*/ 	.short	0x0000
        /*0064*/ 	.byte	0x00, 0xf0, 0x41, 0x00


	//----- nvinfo : EIATTR_SPARSE_MMA_MASK
	.align		4
.L_176:
        /*0068*/ 	.byte	0x03, 0x50
        /*006a*/ 	.short	0x0000


	//----- nvinfo : EIATTR_MAXREG_COUNT
	.align		4
        /*006c*/ 	.byte	0x03, 0x1b
        /*006e*/ 	.short	0x00ff


	//----- nvinfo : EIATTR_NUM_BARRIERS
	.align		4
        /*0070*/ 	.byte	0x02, 0x4c
        /*0072*/ 	.byte	0x01
	.zero		1


	//----- nvinfo : EIATTR_MERCURY_ISA_VERSION
	.align		4
        /*0074*/ 	.byte	0x03, 0x5f
        /*0076*/ 	.short	0x0101


	//----- nvinfo : EIATTR_COOP_GROUP_MASK_REGIDS
	.align		4
        /*0078*/ 	.byte	0x04, 0x29
        /*007a*/ 	.short	(.L_178 - .L_177)


	//   ....[0]....
.L_177:
        /*007c*/ 	.word	0xffffffff


	//   ....[1]....
        /*0080*/ 	.word	0xffffffff


	//   ....[2]....
        /*0084*/ 	.word	0xffffffff


	//   ....[3]....
        /*0088*/ 	.word	0xffffffff


	//   ....[4]....
        /*008c*/ 	.word	0xffffffff


	//   ....[5]....
        /*0090*/ 	.word	0xffffffff


	//   ....[6]....
        /*0094*/ 	.word	0xffffffff


	//   ....[7]....
        /*0098*/ 	.word	0xffffffff


	//   ....[8]....
        /*009c*/ 	.word	0xffffffff


	//   ....[9]....
        /*00a0*/ 	.word	0xffffffff


	//   ....[10]....
        /*00a4*/ 	.word	0xffffffff


	//   ....[11]....
        /*00a8*/ 	.word	0xffffffff


	//   ....[12]....
        /*00ac*/ 	.word	0xffffffff


	//   ....[13]....
        /*00b0*/ 	.word	0xffffffff


	//   ....[14]....
        /*00b4*/ 	.word	0xffffffff


	//   ....[15]....
        /*00b8*/ 	.word	0xffffffff


	//   ....[16]....
        /*00bc*/ 	.word	0xffffffff


	//   ....[17]....
        /*00c0*/ 	.word	0xffffffff


	//   ....[18]....
        /*00c4*/ 	.word	0xffffffff


	//   ....[19]....
        /*00c8*/ 	.word	0xffffffff


	//   ....[20]....
        /*00cc*/ 	.word	0xffffffff


	//   ....[21]....
        /*00d0*/ 	.word	0xffffffff


	//   ....[22]....
        /*00d4*/ 	.word	0xffffffff


	//   ....[23]....
        /*00d8*/ 	.word	0xffffffff


	//   ....[24]....
        /*00dc*/ 	.word	0xffffffff


	//   ....[25]....
        /*00e0*/ 	.word	0xffffffff


	//   ....[26]....
        /*00e4*/ 	.word	0xffffffff


	//   ....[27]....
        /*00e8*/ 	.word	0xffffffff


	//   ....[28]....
        /*00ec*/ 	.word	0xffffffff


	//   ....[29]....
        /*00f0*/ 	.word	0xffffffff


	//   ....[30]....
        /*00f4*/ 	.word	0xffffffff


	//   ....[31]....
        /*00f8*/ 	.word	0xffffffff


	//   ....[32]....
        /*00fc*/ 	.word	0xffffffff


	//   ....[33]....
        /*0100*/ 	.word	0xffffffff


	//   ....[34]....
        /*0104*/ 	.word	0xffffffff


	//   ....[35]....
        /*0108*/ 	.word	0xffffffff


	//   ....[36]....
        /*010c*/ 	.word	0xffffffff


	//   ....[37]....
        /*0110*/ 	.word	0xffffffff


	//   ....[38]....
        /*0114*/ 	.word	0xffffffff


	//   ....[39]....
        /*0118*/ 	.word	0xffffffff


	//   ....[40]....
        /*011c*/ 	.word	0xffffffff


	//   ....[41]....
        /*0120*/ 	.word	0xffffffff


	//   ....[42]....
        /*0124*/ 	.word	0xffffffff


	//   ....[43]....
        /*0128*/ 	.word	0xffffffff


	//   ....[44]....
        /*012c*/ 	.word	0xffffffff


	//   ....[45]....
        /*0130*/ 	.word	0xffffffff


	//   ....[46]....
        /*0134*/ 	.word	0xffffffff


	//   ....[47]....
        /*0138*/ 	.word	0xffffffff


	//   ....[48]....
        /*013c*/ 	.word	0xffffffff


	//   ....[49]....
        /*0140*/ 	.word	0xffffffff


	//   ....[50]....
        /*0144*/ 	.word	0xffffffff


	//   ....[51]....
        /*0148*/ 	.word	0xffffffff


	//   ....[52]....
        /*014c*/ 	.word	0xffffffff


	//   ....[53]....
        /*0150*/ 	.word	0xffffffff


	//   ....[54]....
        /*0154*/ 	.word	0xffffffff


	//   ....[55]....
        /*0158*/ 	.word	0xffffffff


	//   ....[56]....
        /*015c*/ 	.word	0xffffffff


	//   ....[57]....
        /*0160*/ 	.word	0xffffffff


	//   ....[58]....
        /*0164*/ 	.word	0xffffffff


	//   ....[59]....
        /*0168*/ 	.word	0xffffffff


	//----- nvinfo : EIATTR_COOP_GROUP_INSTR_OFFSETS
	.align		4
.L_178:
        /*016c*/ 	.byte	0x04, 0x28
        /*016e*/ 	.short	(.L_180 - .L_179)


	//   ....[0]....
.L_179:
        /*0170*/ 	.word	0x00000d70


	//   ....[1]....
        /*0174*/ 	.word	0x00000da0


	//   ....[2]....
        /*0178*/ 	.word	0x00000dc0


	//   ....[3]....
        /*017c*/ 	.word	0x00000dd0


	//   ....[4]....
        /*0180*/ 	.word	0x00000f60


	//   ....[5]....
        /*0184*/ 	.word	0x00000f90


	//   ....[6]....
        /*0188*/ 	.word	0x00000fc0


	//   ....[7]....
        /*018c*/ 	.word	0x00000fe0


	//   ....[8]....
        /*0190*/ 	.word	0x00001160


	//   ....[9]....
        /*0194*/ 	.word	0x00001190


	//   ....[10]....
        /*0198*/ 	.word	0x000011c0


	//   ....[11]....
        /*019c*/ 	.word	0x000011e0


	//   ....[12]....
        /*01a0*/ 	.word	0x00001360


	//   ....[13]....
        /*01a4*/ 	.word	0x00001390


	//   ....[14]....
        /*01a8*/ 	.word	0x000013c0


	//   ....[15]....
        /*01ac*/ 	.word	0x000013e0


	//   ....[16]....
        /*01b0*/ 	.word	0x00001560


	//   ....[17]....
        /*01b4*/ 	.word	0x00001590


	//   ....[18]....
        /*01b8*/ 	.word	0x000015c0


	//   ....[19]....
        /*01bc*/ 	.word	0x000015e0


	//   ....[20]....
        /*01c0*/ 	.word	0x00002340


	//   ....[21]....
        /*01c4*/ 	.word	0x00002350


	//   ....[22]....
        /*01c8*/ 	.word	0x00002360


	//   ....[23]....
        /*01cc*/ 	.word	0x00002380


	//   ....[24]....
        /*01d0*/ 	.word	0x00002500


	//   ....[25]....
        /*01d4*/ 	.word	0x00002540


	//   ....[26]....
        /*01d8*/ 	.word	0x00002570


	//   ....[27]....
        /*01dc*/ 	.word	0x00002590


	//   ....[28]....
        /*01e0*/ 	.word	0x00002710


	//   ....[29]....
        /*01e4*/ 	.word	0x00002750


	//   ....[30]....
        /*01e8*/ 	.word	0x00002780


	//   ....[31]....
        /*01ec*/ 	.word	0x000027a0


	//   ....[32]....
        /*01f0*/ 	.word	0x00002920


	//   ....[33]....
        /*01f4*/ 	.word	0x00002960


	//   ....[34]....
        /*01f8*/ 	.word	0x00002990


	//   ....[35]....
        /*01fc*/ 	.word	0x000029b0


	//   ....[36]....
        /*0200*/ 	.word	0x00002b30


	//   ....[37]....
        /*0204*/ 	.word	0x00002b70


	//   ....[38]....
        /*0208*/ 	.word	0x00002ba0


	//   ....[39]....
        /*020c*/ 	.word	0x00002bc0


	//   ....[40]....
        /*0210*/ 	.word	0x000053c0


	//   ....[41]....
        /*0214*/ 	.word	0x000053f0


	//   ....[42]....
        /*0218*/ 	.word	0x00005410


	//   ....[43]....
        /*021c*/ 	.word	0x00005420


	//   ....[44]....
        /*0220*/ 	.word	0x000055b0


	//   ....[45]....
        /*0224*/ 	.word	0x000055e0


	//   ....[46]....
        /*0228*/ 	.word	0x00005610


	//   ....[47]....
        /*022c*/ 	.word	0x00005630


	//   ....[48]....
        /*0230*/ 	.word	0x000057b0


	//   ....[49]....
        /*0234*/ 	.word	0x000057e0


	//   ....[50]....
        /*0238*/ 	.word	0x00005810


	//   ....[51]....
        /*023c*/ 	.word	0x00005830


	//   ....[52]....
        /*0240*/ 	.word	0x000059b0


	//   ....[53]....
        /*0244*/ 	.word	0x000059e0


	//   ....[54]....
        /*0248*/ 	.word	0x00005a10


	//   ....[55]....
        /*024c*/ 	.word	0x00005a30


	//   ....[56]....
        /*0250*/ 	.word	0x00005bb0


	//   ....[57]....
        /*0254*/ 	.word	0x00005be0


	//   ....[58]....
        /*0258*/ 	.word	0x00005c10


	//   ....[59]....
        /*025c*/ 	.word	0x00005c30


	//----- nvinfo : EIATTR_VRC_CTA_INIT_COUNT
	.align		4
.L_180:
        /*0260*/ 	.byte	0x02, 0x4a
	.zero		1
	.zero		1


	//----- nvinfo : EIATTR_EXIT_INSTR_OFFSETS
	.align		4
        /*0264*/ 	.byte	0x04, 0x1c
        /*0266*/ 	.short	(.L_182 - .L_181)


	//   ....[0]....
.L_181:
        /*0268*/ 	.word	0x000068d0


	//   ....[1]....
        /*026c*/ 	.word	0x00006920


	//----- nvinfo : EIATTR_MAX_THREADS
	.align		4
.L_182:
        /*0270*/ 	.byte	0x04, 0x05
        /*0272*/ 	.short	(.L_184 - .L_183)
.L_183:
        /*0274*/ 	.word	0x00000100
        /*0278*/ 	.word	0x00000001
        /*027c*/ 	.word	0x00000001


	//----- nvinfo : EIATTR_CRS_STACK_SIZE
	.align		4
.L_184:
        /*0280*/ 	.byte	0x04, 0x1e
        /*0282*/ 	.short	(.L_186 - .L_185)
.L_185:
        /*0284*/ 	.word	0x00000000


	//----- nvinfo : EIATTR_CBANK_PARAM_SIZE
	.align		4
.L_186:
        /*0288*/ 	.byte	0x03, 0x19
        /*028a*/ 	.short	0x0071


	//----- nvinfo : EIATTR_PARAM_CBANK
	.align		4
        /*028c*/ 	.byte	0x04, 0x0a
        /*028e*/ 	.short	(.L_188 - .L_187)
	.align		4
.L_187:
        /*0290*/ 	.word	index@(.nv.constant0._ZN6thrust24THRUST_300001_SM_1000_NS8cuda_cub4core6detail13_kernel_agentINS1_8__reduce11ReduceAgentINS0_12zip_iteratorIN4cuda3std3__45tupleIJNS0_10device_ptrIdEENS0_17counting_iteratorIlNS0_11use_defaultESF_SF_EEEEEEEPNSB_IJdlEEESJ_lNS1_9__extrema9arg_max_fIdl11_comparatorEEEEJSI_SK_lN3cub18CUB_300001_SM_100013GridEvenShareIlEENSR_9GridQueueIyEESO_EEEvDpT0_)
        /*0294*/ 	.short	0x0380
        /*0296*/ 	.short	0x0071


	//----- nvinfo : EIATTR_SW_WAR
	.align		4
.L_188:
        /*0298*/ 	.byte	0x04, 0x36
        /*029a*/ 	.short	(.L_190 - .L_189)
.L_189:
        /*029c*/ 	.word	0x00000008
.L_190:


//--------------------- .nv.info._ZN6thrust24THRUST_300001_SM_1000_NS8cuda_cub4core6detail13_kernel_agentINS1_8__reduce11ReduceAgentINS0_12zip_iteratorIN4cuda3std3__45tupleIJNS0_10device_ptrIdEENS0_17counting_iteratorIlNS0_11use_defaultESF_SF_EEEEEEEPNSB_IJdlEEESJ_lNS1_9__extrema9arg_max_fIdl11_comparatorEEEEJSI_SK_lSO_EEEvDpT0_ --------------------------
	.section	.nv.info._ZN6thrust24THRUST_300001_SM_1000_NS8cuda_cub4core6detail13_kernel_agentINS1_8__reduce11ReduceAgentINS0_12zip_iteratorIN4cuda3std3__45tupleIJNS0_10device_ptrIdEENS0_17counting_iteratorIlNS0_11use_defaultESF_SF_EEEEEEEPNSB_IJdlEEESJ_lNS1_9__extrema9arg_max_fIdl11_comparatorEEEEJSI_SK_lSO_EEEvDpT0_,"",@"SHT_CUDA_INFO"
	.sectionflags	@""
	.align	4


	//----- nvinfo : EIATTR_CUDA_API_VERSION
	.align		4
        /*0000*/ 	.byte	0x04, 0x37
        /*0002*/ 	.short	(.L_192 - .L_191)
.L_191:
        /*0004*/ 	.word	0x00000082


	//----- nvinfo : EIATTR_KPARAM_INFO
	.align		4
.L_192:
        /*0008*/ 	.byte	0x04, 0x17
        /*000a*/ 	.short	(.L_194 - .L_193)
.L_193:
        /*000c*/ 	.word	0x00000000
        /*0010*/ 	.short	0x0003
        /*0012*/ 	.short	0x0020
        /*0014*/ 	.byte	0x00, 0xf0, 0x05, 0x00


	//----- nvinfo : EIATTR_KPARAM_INFO
	.align		4
.L_194:
        /*0018*/ 	.byte	0x04, 0x17
        /*001a*/ 	.short	(.L_196 - .L_195)
.L_195:
        /*001c*/ 	.word	0x00000000
        /*0020*/ 	.short	0x0002
        /*0022*/ 	.short	0x0018
        /*0024*/ 	.byte	0x00, 0xf0, 0x21, 0x00


	//----- nvinfo : EIATTR_KPARAM_INFO
	.align		4
.L_196:
        /*0028*/ 	.byte	0x04, 0x17
        /*002a*/ 	.short	(.L_198 - .L_197)
.L_197:
        /*002c*/ 	.word	0x00000000
        /*0030*/ 	.short	0x0001
        /*0032*/ 	.short	0x0010
        /*0034*/ 	.byte	0x00, 0xf5, 0x21, 0x00


	//----- nvinfo : EIATTR_KPARAM_INFO
	.align		4
.L_198:
        /*0038*/ 	.byte	0x04, 0x17
        /*003a*/ 	.short	(.L_200 - .L_199)
.L_199:
        /*003c*/ 	.word	0x00000000
        /*0040*/ 	.short	0x0000
        /*0042*/ 	.short	0x0000
        /*0044*/ 	.byte	0x00, 0xf0, 0x41, 0x00


	//----- nvinfo : EIATTR_SPARSE_MMA_MASK
	.align		4
.L_200:
        /*0048*/ 	.byte	0x03, 0x50
        /*004a*/ 	.short	0x0000


	//----- nvinfo : EIATTR_MAXREG_COUNT
	.align		4
        /*004c*/ 	.byte	0x03, 0x1b
        /*004e*/ 	.short	0x00ff


	//----- nvinfo : EIATTR_NUM_BARRIERS
	.align		4
        /*0050*/ 	.byte	0x02, 0x4c
        /*0052*/ 	.byte	0x01
	.zero		1


	//----- nvinfo : EIATTR_MERCURY_ISA_VERSION
	.align		4
        /*0054*/ 	.byte	0x03, 0x5f
        /*0056*/ 	.short	0x0101


	//----- nvinfo : EIATTR_COOP_GROUP_MASK_REGIDS
	.align		4
        /*0058*/ 	.byte	0x04, 0x29
        /*005a*/ 	.short	(.L_202 - .L_201)


	//   ....[0]....
.L_201:
        /*005c*/ 	.word	0xffffffff


	//   ....[1]....
        /*0060*/ 	.word	0xffffffff


	//   ....[2]....
        /*0064*/ 	.word	0xffffffff


	//   ....[3]....
        /*0068*/ 	.word	0xffffffff


	//   ....[4]....
        /*006c*/ 	.word	0xffffffff


	//   ....[5]....
        /*0070*/ 	.word	0xffffffff


	//   ....[6]....
        /*0074*/ 	.word	0xffffffff


	//   ....[7]....
        /*0078*/ 	.word	0xffffffff


	//   ....[8]....
        /*007c*/ 	.word	0xffffffff


	//   ....[9]....
        /*0080*/ 	.word	0xffffffff


	//   ....[10]....
        /*0084*/ 	.word	0xffffffff


	//   ....[11]....
        /*0088*/ 	.word	0xffffffff


	//   ....[12]....
        /*008c*/ 	.word	0xffffffff


	//   ....[13]....
        /*0090*/ 	.word	0xffffffff


	//   ....[14]....
        /*0094*/ 	.word	0xffffffff


	//   ....[15]....
        /*0098*/ 	.word	0xffffffff


	//   ....[16]....
        /*009c*/ 	.word	0xffffffff


	//   ....[17]....
        /*00a0*/ 	.word	0xffffffff


	//   ....[18]....
        /*00a4*/ 	.word	0xffffffff


	//   ....[19]....
        /*00a8*/ 	.word	0xffffffff


	//   ....[20]....
        /*00ac*/ 	.word	0xffffffff


	//   ....[21]....
        /*00b0*/ 	.word	0xffffffff


	//   ....[22]....
        /*00b4*/ 	.word	0xffffffff


	//   ....[23]....
        /*00b8*/ 	.word	0xffffffff


	//   ....[24]....
        /*00bc*/ 	.word	0xffffffff


	//   ....[25]....
        /*00c0*/ 	.word	0xffffffff


	//   ....[26]....
        /*00c4*/ 	.word	0xffffffff


	//   ....[27]....
        /*00c8*/ 	.word	0xffffffff


	//   ....[28]....
        /*00cc*/ 	.word	0xffffffff


	//   ....[29]....
        /*00d0*/ 	.word	0xffffffff


	//   ....[30]....
        /*00d4*/ 	.word	0xffffffff


	//   ....[31]....
        /*00d8*/ 	.word	0xffffffff


	//   ....[32]....
        /*00dc*/ 	.word	0xffffffff


	//   ....[33]....
        /*00e0*/ 	.word	0xffffffff


	//   ....[34]....
        /*00e4*/ 	.word	0xffffffff


	//   ....[35]....
        /*00e8*/ 	.word	0xffffffff


	//   ....[36]....
        /*00ec*/ 	.word	0xffffffff


	//   ....[37]....
        /*00f0*/ 	.word	0xffffffff


	//   ....[38]....
        /*00f4*/ 	.word	0xffffffff


	//   ....[39]....
        /*00f8*/ 	.word	0xffffffff


	//   ....[40]....
        /*00fc*/ 	.word	0xffffffff


	//   ....[41]....
        /*0100*/ 	.word	0xffffffff


	//   ....[42]....
        /*0104*/ 	.word	0xffffffff


	//   ....[43]....
        /*0108*/ 	.word	0xffffffff


	//   ....[44]....
        /*010c*/ 	.word	0xffffffff


	//   ....[45]....
        /*0110*/ 	.word	0xffffffff


	//   ....[46]....
        /*0114*/ 	.word	0xffffffff


	//   ....[47]....
        /*0118*/ 	.word	0xffffffff


	//   ....[48]....
        /*011c*/ 	.word	0xffffffff


	//   ....[49]....
        /*0120*/ 	.word	0xffffffff


	//   ....[50]....
        /*0124*/ 	.word	0xffffffff


	//   ....[51]....
        /*0128*/ 	.word	0xffffffff


	//   ....[52]....
        /*012c*/ 	.word	0xffffffff


	//   ....[53]....
        /*0130*/ 	.word	0xffffffff


	//   ....[54]....
        /*0134*/ 	.word	0xffffffff


	//   ....[55]....
        /*0138*/ 	.word	0xffffffff


	//   ....[56]....
        /*013c*/ 	.word	0xffffffff


	//   ....[57]....
        /*0140*/ 	.word	0xffffffff


	//   ....[58]....
        /*0144*/ 	.word	0xffffffff


	//   ....[59]....
        /*0148*/ 	.word	0xffffffff


	//----- nvinfo : EIATTR_COOP_GROUP_INSTR_OFFSETS
	.align		4
.L_202:
        /*014c*/ 	.byte	0x04, 0x28
        /*014e*/ 	.short	(.L_204 - .L_203)


	//   ....[0]....
.L_203:
        /*0150*/ 	.word	0x00000cb0


	//   ....[1]....
        /*0154*/ 	.word	0x00000ce0


	//   ....[2]....
        /*0158*/ 	.word	0x00000d00


	//   ....[3]....
        /*015c*/ 	.word	0x00000d10


	//   ....[4]....
        /*0160*/ 	.word	0x00000ea0


	//   ....[5]....
        /*0164*/ 	.word	0x00000ed0


	//   ....[6]....
        /*0168*/ 	.word	0x00000f00


	//   ....[7]....
        /*016c*/ 	.word	0x00000f20


	//   ....[8]....
        /*0170*/ 	.word	0x000010a0


	//   ....[9]....
        /*0174*/ 	.word	0x000010d0


	//   ....[10]....
        /*0178*/ 	.word	0x00001100


	//   ....[11]....
        /*017c*/ 	.word	0x00001120


	//   ....[12]....
        /*0180*/ 	.word	0x000012a0


	//   ....[13]....
        /*0184*/ 	.word	0x000012d0


	//   ....[14]....
        /*0188*/ 	.word	0x00001300


	//   ....[15]....
        /*018c*/ 	.word	0x00001320


	//   ....[16]....
        /*0190*/ 	.word	0x000014a0


	//   ....[17]....
        /*0194*/ 	.word	0x000014e0


	//   ....[18]....
        /*0198*/ 	.word	0x00001510


	//   ....[19]....
        /*019c*/ 	.word	0x00001520


	//   ....[20]....
        /*01a0*/ 	.word	0x00002280


	//   ....[21]....
        /*01a4*/ 	.word	0x00002290


	//   ....[22]....
        /*01a8*/ 	.word	0x000022a0


	//   ....[23]....
        /*01ac*/ 	.word	0x000022c0


	//   ....[24]....
        /*01b0*/ 	.word	0x00002440


	//   ....[25]....
        /*01b4*/ 	.word	0x00002480


	//   ....[26]....
        /*01b8*/ 	.word	0x000024b0


	//   ....[27]....
        /*01bc*/ 	.word	0x000024d0


	//   ....[28]....
        /*01c0*/ 	.word	0x00002650


	//   ....[29]....
        /*01c4*/ 	.word	0x00002690


	//   ....[30]....
        /*01c8*/ 	.word	0x000026c0


	//   ....[31]....
        /*01cc*/ 	.word	0x000026e0


	//   ....[32]....
        /*01d0*/ 	.word	0x00002860


	//   ....[33]....
        /*01d4*/ 	.word	0x000028a0


	//   ....[34]....
        /*01d8*/ 	.word	0x000028d0


	//   ....[35]....
        /*01dc*/ 	.word	0x000028f0


	//   ....[36]....
        /*01e0*/ 	.word	0x00002a70


	//   ....[37]....
        /*01e4*/ 	.word	0x00002ab0


	//   ....[38]....
        /*01e8*/ 	.word	0x00002ae0


	//   ....[39]....
        /*01ec*/ 	.word	0x00002b00


	//   ....[40]....
        /*01f0*/ 	.word	0x00004f40


	//   ....[41]....
        /*01f4*/ 	.word	0x00004f70


	//   ....[42]....
        /*01f8*/ 	.word	0x00004f90


	//   ....[43]....
        /*01fc*/ 	.word	0x00004fa0


	//   ....[44]....
        /*0200*/ 	.word	0x00005130


	//   ....[45]....
        /*0204*/ 	.word	0x00005160


	//   ....[46]....
        /*0208*/ 	.word	0x00005190


	//   ....[47]....
        /*020c*/ 	.word	0x000051b0


	//   ....[48]....
        /*0210*/ 	.word	0x00005330


	//   ....[49]....
        /*0214*/ 	.word	0x00005360


	//   ....[50]....
        /*0218*/ 	.word	0x00005390


	//   ....[51]....
        /*021c*/ 	.word	0x000053b0


	//   ....[52]....
        /*0220*/ 	.word	0x00005530


	//   ....[53]....
        /*0224*/ 	.word	0x00005560


	//   ....[54]....
        /*0228*/ 	.word	0x00005590


	//   ....[55]....
        /*022c*/ 	.word	0x000055b0


	//   ....[56]....
        /*0230*/ 	.word	0x00005730


	//   ....[57]....
        /*0234*/ 	.word	0x00005760


	//   ....[58]....
        /*0238*/ 	.word	0x00005790


	//   ....[59]....
        /*023c*/ 	.word	0x000057b0


	//----- nvinfo : EIATTR_VRC_CTA_INIT_COUNT
	.align		4
.L_204:
        /*0240*/ 	.byte	0x02, 0x4a
	.zero		1
	.zero		1


	//----- nvinfo : EIATTR_EXIT_INSTR_OFFSETS
	.align		4
        /*0244*/ 	.byte	0x04, 0x1c
        /*0246*/ 	.short	(.L_206 - .L_205)


	//   ....[0]....
.L_205:
        /*0248*/ 	.word	0x00000040


	//   ....[1]....
        /*024c*/ 	.word	0x00006450


	//   ....[2]....
        /*0250*/ 	.word	0x00006490


	//----- nvinfo : EIATTR_MAX_THREADS
	.align		4
.L_206:
        /*0254*/ 	.byte	0x04, 0x05
        /*0256*/ 	.short	(.L_208 - .L_207)
.L_207:
        /*0258*/ 	.word	0x00000100
        /*025c*/ 	.word	0x00000001
        /*0260*/ 	.word	0x00000001


	//----- nvinfo : EIATTR_CRS_STACK_SIZE
	.align		4
.L_208:
        /*0264*/ 	.byte	0x04, 0x1e
        /*0266*/ 	.short	(.L_210 - .L_209)
.L_209:
        /*0268*/ 	.word	0x00000000


	//----- nvinfo : EIATTR_CBANK_PARAM_SIZE
	.align		4
.L_210:
        /*026c*/ 	.byte	0x03, 0x19
        /*026e*/ 	.short	0x0021


	//----- nvinfo : EIATTR_PARAM_CBANK
	.align		4
        /*0270*/ 	.byte	0x04, 0x0a
        /*0272*/ 	.short	(.L_212 - .L_211)
	.align		4
.L_211:
        /*0274*/ 	.word	index@(.nv.constant0._ZN6thrust24THRUST_300001_SM_1000_NS8cuda_cub4core6detail13_kernel_agentINS1_8__reduce11ReduceAgentINS0_12zip_iteratorIN4cuda3std3__45tupleIJNS0_10device_ptrIdEENS0_17counting_iteratorIlNS0_11use_defaultESF_SF_EEEEEEEPNSB_IJdlEEESJ_lNS1_9__extrema9arg_max_fIdl11_comparatorEEEEJSI_SK_lSO_EEEvDpT0_)
        /*0278*/ 	.short	0x0380
        /*027a*/ 	.short	0x0021


	//----- nvinfo : EIATTR_SW_WAR
	.align		4
.L_212:
        /*027c*/ 	.byte	0x04, 0x36
        /*027e*/ 	.short	(.L_214 - .L_213)
.L_213:
        /*0280*/ 	.word	0x00000008
.L_214:


//--------------------- .nv.info._ZN6thrust24THRUST_300001_SM_1000_NS8cuda_cub4core6detail13_kernel_agentINS1_8__reduce11ReduceAgentIPN4cuda3std3__45tupleIJdlEEESC_SB_iNS1_9__extrema9arg_max_fIdl11_comparatorEEEEJSC_SC_iSG_EEEvDpT0_ --------------------------
	.section	.nv.info._ZN6thrust24THRUST_300001_SM_1000_NS8cuda_cub4core6detail13_kernel_agentINS1_8__reduce11ReduceAgentIPN4cuda3std3__45tupleIJdlEEESC_SB_iNS1_9__extrema9arg_max_fIdl11_comparatorEEEEJSC_SC_iSG_EEEvDpT0_,"",@"SHT_CUDA_INFO"
	.sectionflags	@""
	.align	4


	//----- nvinfo : EIATTR_CUDA_API_VERSION
	.align		4
        /*0000*/ 	.byte	0x04, 0x37
        /*0002*/ 	.short	(.L_216 - .L_215)
.L_215:
        /*0004*/ 	.word	0x00000082


	//----- nvinfo : EIATTR_KPARAM_INFO
	.align		4
.L_216:
        /*0008*/ 	.byte	0x04, 0x17
        /*000a*/ 	.short	(.L_218 - .L_217)
.L_217:
        /*000c*/ 	.word	0x00000000
        /*0010*/ 	.short	0x0003
        /*0012*/ 	.short	0x0014
        /*0014*/ 	.byte	0x00, 0xf0, 0x05, 0x00


	//----- nvinfo : EIATTR_KPARAM_INFO
	.align		4
.L_218:
        /*0018*/ 	.byte	0x04, 0x17
        /*001a*/ 	.short	(.L_220 - .L_219)
.L_219:
        /*001c*/ 	.word	0x00000000
        /*0020*/ 	.short	0x0002
        /*0022*/ 	.short	0x0010
        /*0024*/ 	.byte	0x00, 0xf0, 0x11, 0x00


	//----- nvinfo : EIATTR_KPARAM_INFO
	.align		4
.L_220:
        /*0028*/ 	.byte	0x04, 0x17
        /*002a*/ 	.short	(.L_222 - .L_221)
.L_221:
        /*002c*/ 	.word	0x00000000
        /*0030*/ 	.short	0x0001
        /*0032*/ 	.short	0x0008
        /*0034*/ 	.byte	0x00, 0xf5, 0x21, 0x00


	//----- nvinfo : EIATTR_KPARAM_INFO
	.align		4
.L_222:
        /*0038*/ 	.byte	0x04, 0x17
        /*003a*/ 	.short	(.L_224 - .L_223)
.L_223:
        /*003c*/ 	.word	0x00000000
        /*0040*/ 	.short	0x0000
        /*0042*/ 	.short	0x0000
        /*0044*/ 	.byte	0x00, 0xf5, 0x21, 0x00


	//----- nvinfo : EIATTR_SPARSE_MMA_MASK
	.align		4
.L_224:
        /*0048*/ 	.byte	0x03, 0x50
        /*004a*/ 	.short	0x0000


	//----- nvinfo : EIATTR_MAXREG_COUNT
	.align		4
        /*004c*/ 	.byte	0x03, 0x1b
        /*004e*/ 	.short	0x00ff


	//----- nvinfo : EIATTR_NUM_BARRIERS
	.align		4
        /*0050*/ 	.byte	0x02, 0x4c
        /*0052*/ 	.byte	0x01
	.zero		1


	//----- nvinfo : EIATTR_MERCURY_ISA_VERSION
	.align		4
        /*0054*/ 	.byte	0x03, 0x5f
        /*0056*/ 	.short	0x0101


	//----- nvinfo : EIATTR_COOP_GROUP_MASK_REGIDS
	.align		4
        /*0058*/ 	.byte	0x04, 0x29
        /*005a*/ 	.short	(.L_226 - .L_225)


	//   ....[0]....
.L_225:
        /*005c*/ 	.word	0xffffffff


	//   ....[1]....
        /*0060*/ 	.word	0xffffffff


	//   ....[2]....
        /*0064*/ 	.word	0xffffffff


	//   ....[3]....
        /*0068*/ 	.word	0xffffffff


	//   ....[4]....
        /*006c*/ 	.word	0xffffffff


	//   ....[5]....
        /*0070*/ 	.word	0xffffffff


	//   ....[6]....
        /*0074*/ 	.word	0xffffffff


	//   ....[7]....
        /*0078*/ 	.word	0xffffffff


	//   ....[8]....
        /*007c*/ 	.word	0xffffffff


	//   ....[9]....
        /*0080*/ 	.word	0xffffffff


	//   ....[10]....
        /*0084*/ 	.word	0xffffffff


	//   ....[11]....
        /*0088*/ 	.word	0xffffffff


	//   ....[12]....
        /*008c*/ 	.word	0xffffffff


	//   ....[13]....
        /*0090*/ 	.word	0xffffffff


	//   ....[14]....
        /*0094*/ 	.word	0xffffffff


	//   ....[15]....
        /*0098*/ 	.word	0xffffffff


	//   ....[16]....
        /*009c*/ 	.word	0xffffffff


	//   ....[17]....
        /*00a0*/ 	.word	0xffffffff


	//   ....[18]....
        /*00a4*/ 	.word	0xffffffff


	//   ....[19]....
        /*00a8*/ 	.word	0xffffffff


	//   ....[20]....
        /*00ac*/ 	.word	0xffffffff


	//   ....[21]....
        /*00b0*/ 	.word	0xffffffff


	//   ....[22]....
        /*00b4*/ 	.word	0xffffffff


	//   ....[23]....
        /*00b8*/ 	.word	0xffffffff


	//   ....[24]....
        /*00bc*/ 	.word	0xffffffff


	//   ....[25]....
        /*00c0*/ 	.word	0xffffffff


	//   ....[26]....
        /*00c4*/ 	.word	0xffffffff


	//   ....[27]....
        /*00c8*/ 	.word	0xffffffff


	//   ....[28]....
        /*00cc*/ 	.word	0xffffffff


	//   ....[29]....
        /*00d0*/ 	.word	0xffffffff


	//   ....[30]....
        /*00d4*/ 	.word	0xffffffff


	//   ....[31]....
        /*00d8*/ 	.word	0xffffffff


	//   ....[32]....
        /*00dc*/ 	.word	0xffffffff


	//   ....[33]....
        /*00e0*/ 	.word	0xffffffff


	//   ....[34]....
        /*00e4*/ 	.word	0xffffffff


	//   ....[35]....
        /*00e8*/ 	.word	0xffffffff


	//   ....[36]....
        /*00ec*/ 	.word	0xffffffff


	//   ....[37]....
        /*00f0*/ 	.word	0xffffffff


	//   ....[38]....
        /*00f4*/ 	.word	0xffffffff


	//   ....[39]....
        /*00f8*/ 	.word	0xffffffff


	//   ....[40]....
        /*00fc*/ 	.word	0xffffffff


	//   ....[41]....
        /*0100*/ 	.word	0xffffffff


	//   ....[42]....
        /*0104*/ 	.word	0xffffffff


	//   ....[43]....
        /*0108*/ 	.word	0xffffffff


	//   ....[44]....
        /*010c*/ 	.word	0xffffffff


	//   ....[45]....
        /*0110*/ 	.word	0xffffffff


	//   ....[46]....
        /*0114*/ 	.word	0xffffffff


	//   ....[47]....
        /*0118*/ 	.word	0xffffffff


	//   ....[48]....
        /*011c*/ 	.word	0xffffffff


	//   ....[49]....
        /*0120*/ 	.word	0xffffffff


	//   ....[50]....
        /*0124*/ 	.word	0xffffffff


	//   ....[51]....
        /*0128*/ 	.word	0xffffffff


	//   ....[52]....
        /*012c*/ 	.word	0xffffffff


	//   ....[53]....
        /*0130*/ 	.word	0xffffffff


	//   ....[54]....
        /*0134*/ 	.word	0xffffffff


	//   ....[55]....
        /*0138*/ 	.word	0xffffffff


	//   ....[56]....
        /*013c*/ 	.word	0xffffffff


	//   ....[57]....
        /*0140*/ 	.word	0xffffffff


	//   ....[58]....
        /*0144*/ 	.word	0xffffffff


	//   ....[59]....
        /*0148*/ 	.word	0xffffffff


	//----- nvinfo : EIATTR_COOP_GROUP_INSTR_OFFSETS
	.align		4
.L_226:
        /*014c*/ 	.byte	0x04, 0x28
        /*014e*/ 	.short	(.L_228 - .L_227)


	//   ....[0]....
.L_227:
        /*0150*/ 	.word	0x00000b70


	//   ....[1]....
        /*0154*/ 	.word	0x00000ba0


	//   ....[2]....
        /*0158*/ 	.word	0x00000bc0


	//   ....[3]....
        /*015c*/ 	.word	0x00000bd0


	//   ....[4]....
        /*0160*/ 	.word	0x00000d60


	//   ....[5]....
        /*0164*/ 	.word	0x00000d90


	//   ....[6]....
        /*0168*/ 	.word	0x00000dc0


	//   ....[7]....
        /*016c*/ 	.word	0x00000de0


	//   ....[8]....
        /*0170*/ 	.word	0x00000f60


	//   ....[9]....
        /*0174*/ 	.word	0x00000f90


	//   ....[10]....
        /*0178*/ 	.word	0x00000fc0


	//   ....[11]....
        /*017c*/ 	.word	0x00000fe0


	//   ....[12]....
        /*0180*/ 	.word	0x00001160


	//   ....[13]....
        /*0184*/ 	.word	0x00001190


	//   ....[14]....
        /*0188*/ 	.word	0x000011c0


	//   ....[15]....
        /*018c*/ 	.word	0x000011e0


	//   ....[16]....
        /*0190*/ 	.word	0x00001360


	//   ....[17]....
        /*0194*/ 	.word	0x000013a0


	//   ....[18]....
        /*0198*/ 	.word	0x000013d0


	//   ....[19]....
        /*019c*/ 	.word	0x000013e0


	//   ....[20]....
        /*01a0*/ 	.word	0x00002140


	//   ....[21]....
        /*01a4*/ 	.word	0x00002150


	//   ....[22]....
        /*01a8*/ 	.word	0x00002160


	//   ....[23]....
        /*01ac*/ 	.word	0x00002180


	//   ....[24]....
        /*01b0*/ 	.word	0x00002300


	//   ....[25]....
        /*01b4*/ 	.word	0x00002340


	//   ....[26]....
        /*01b8*/ 	.word	0x00002370


	//   ....[27]....
        /*01bc*/ 	.word	0x00002390


	//   ....[28]....
        /*01c0*/ 	.word	0x00002510


	//   ....[29]....
        /*01c4*/ 	.word	0x00002550


	//   ....[30]....
        /*01c8*/ 	.word	0x00002580


	//   ....[31]....
        /*01cc*/ 	.word	0x000025a0


	//   ....[32]....
        /*01d0*/ 	.word	0x00002720


	//   ....[33]....
        /*01d4*/ 	.word	0x00002760


	//   ....[34]....
        /*01d8*/ 	.word	0x00002790


	//   ....[35]....
        /*01dc*/ 	.word	0x000027b0


	//   ....[36]....
        /*01e0*/ 	.word	0x00002930


	//   ....[37]....
        /*01e4*/ 	.word	0x00002970


	//   ....[38]....
        /*01e8*/ 	.word	0x000029b0


	//   ....[39]....
        /*01ec*/ 	.word	0x000029c0


	//   ....[40]....
        /*01f0*/ 	.word	0x00004d80


	//   ....[41]....
        /*01f4*/ 	.word	0x00004db0


	//   ....[42]....
        /*01f8*/ 	.word	0x00004dd0


	//   ....[43]....
        /*01fc*/ 	.word	0x00004de0


	//   ....[44]....
        /*0200*/ 	.word	0x00004f70


	//   ....[45]....
        /*0204*/ 	.word	0x00004fa0


	//   ....[46]....
        /*0208*/ 	.word	0x00004fd0


	//   ....[47]....
        /*020c*/ 	.word	0x00004ff0


	//   ....[48]....
        /*0210*/ 	.word	0x00005170


	//   ....[49]....
        /*0214*/ 	.word	0x000051a0


	//   ....[50]....
        /*0218*/ 	.word	0x000051d0


	//   ....[51]....
        /*021c*/ 	.word	0x000051f0


	//   ....[52]....
        /*0220*/ 	.word	0x00005370


	//   ....[53]....
        /*0224*/ 	.word	0x000053a0


	//   ....[54]....
        /*0228*/ 	.word	0x000053d0


	//   ....[55]....
        /*022c*/ 	.word	0x000053f0


	//   ....[56]....
        /*0230*/ 	.word	0x00005570


	//   ....[57]....
        /*0234*/ 	.word	0x000055a0


	//   ....[58]....
        /*0238*/ 	.word	0x000055d0


	//   ....[59]....
        /*023c*/ 	.word	0x000055f0


	//----- nvinfo : EIATTR_VRC_CTA_INIT_COUNT
	.align		4
.L_228:
        /*0240*/ 	.byte	0x02, 0x4a
	.zero		1
	.zero		1


	//----- nvinfo : EIATTR_EXIT_INSTR_OFFSETS
	.align		4
        /*0244*/ 	.byte	0x04, 0x1c
        /*0246*/ 	.short	(.L_230 - .L_229)


	//   ....[0]....
.L_229:
        /*0248*/ 	.word	0x00000030


	//   ....[1]....
        /*024c*/ 	.word	0x00006290


	//   ....[2]....
        /*0250*/ 	.word	0x000062d0


	//----- nvinfo : EIATTR_MAX_THREADS
	.align		4
.L_230:
        /*0254*/ 	.byte	0x04, 0x05
        /*0256*/ 	.short	(.L_232 - .L_231)
.L_231:
        /*0258*/ 	.word	0x00000100
        /*025c*/ 	.word	0x00000001
        /*0260*/ 	.word	0x00000001


	//----- nvinfo : EIATTR_CRS_STACK_SIZE
	.align		4
.L_232:
        /*0264*/ 	.byte	0x04, 0x1e
        /*0266*/ 	.short	(.L_234 - .L_233)
.L_233:
        /*0268*/ 	.word	0x00000000


	//----- nvinfo : EIATTR_CBANK_PARAM_SIZE
	.align		4
.L_234:
        /*026c*/ 	.byte	0x03, 0x19
        /*026e*/ 	.short	0x0015


	//----- nvinfo : EIATTR_PARAM_CBANK
	.align		4
        /*0270*/ 	.byte	0x04, 0x0a
        /*0272*/ 	.short	(.L_236 - .L_235)
	.align		4
.L_235:
        /*0274*/ 	.word	index@(.nv.constant0._ZN6thrust24THRUST_300001_SM_1000_NS8cuda_cub4core6detail13_kernel_agentINS1_8__reduce11ReduceAgentIPN4cuda3std3__45tupleIJdlEEESC_SB_iNS1_9__extrema9arg_max_fIdl11_comparatorEEEEJSC_SC_iSG_EEEvDpT0_)
        /*0278*/ 	.short	0x0380
        /*027a*/ 	.short	0x0015


	//----- nvinfo : EIATTR_SW_WAR
	.align		4
.L_236:
        /*027c*/ 	.byte	0x04, 0x36
        /*027e*/ 	.short	(.L_238 - .L_237)
.L_237:
        /*0280*/ 	.word	0x00000008
.L_238:


//--------------------- .nv.info._ZN6thrust24THRUST_300001_SM_1000_NS8cuda_cub4core6detail13_kernel_agentINS1_8__reduce10DrainAgentIiEEJN3cub18CUB_300001_SM_10009GridQueueIjEEiEEEvDpT0_ --------------------------
	.section	.nv.info._ZN6thrust24THRUST_300001_SM_1000_NS8cuda_cub4core6detail13_kernel_agentINS1_8__reduce10DrainAgentIiEEJN3cub18CUB_300001_SM_10009GridQueueIjEEiEEEvDpT0_,"",@"SHT_CUDA_INFO"
	.sectionflags	@""
	.align	4


	//----- nvinfo : EIATTR_CUDA_API_VERSION
	.align		4
        /*0000*/ 	.byte	0x04, 0x37
        /*0002*/ 	.short	(.L_240 - .L_239)
.L_239:
        /*0004*/ 	.word	0x00000082


	//----- nvinfo : EIATTR_KPARAM_INFO
	.align		4
.L_240:
        /*0008*/ 	.byte	0x04, 0x17
        /*000a*/ 	.short	(.L_242 - .L_241)
.L_241:
        /*000c*/ 	.word	0x00000000
        /*0010*/ 	.short	0x0001
        /*0012*/ 	.short	0x0008
        /*0014*/ 	.byte	0x00, 0xf0, 0x11, 0x00


	//----- nvinfo : EIATTR_KPARAM_INFO
	.align		4
.L_242:
        /*0018*/ 	.byte	0x04, 0x17
        /*001a*/ 	.short	(.L_244 - .L_243)
.L_243:
        /*001c*/ 	.word	0x00000000
        /*0020*/ 	.short	0x0000
        /*0022*/ 	.short	0x0000
        /*0024*/ 	.byte	0x00, 0xf0, 0x21, 0x00


	//----- nvinfo : EIATTR_SPARSE_MMA_MASK
	.align		4
.L_244:
        /*0028*/ 	.byte	0x03, 0x50
        /*002a*/ 	.short	0x0000


	//----- nvinfo : EIATTR_MAXREG_COUNT
	.align		4
        /*002c*/ 	.byte	0x03, 0x1b
        /*002e*/ 	.short	0x00ff


	//----- nvinfo : EIATTR_MERCURY_ISA_VERSION
	.align		4
        /*0030*/ 	.byte	0x03, 0x5f
        /*0032*/ 	.short	0x0101


	//----- nvinfo : EIATTR_VRC_CTA_INIT_COUNT
	.align		4
        /*0034*/ 	.byte	0x02, 0x4a
	.zero		1
	.zero		1


	//----- nvinfo : EIATTR_EXIT_INSTR_OFFSETS
	.align		4
        /*0038*/ 	.byte	0x04, 0x1c
        /*003a*/ 	.short	(.L_246 - .L_245)


	//   ....[0]....
.L_245:
        /*003c*/ 	.word	0x00000060


	//----- nvinfo : EIATTR_MAX_THREADS
	.align		4
.L_246:
        /*0040*/ 	.byte	0x04, 0x05
        /*0042*/ 	.short	(.L_248 - .L_247)
.L_247:
        /*0044*/ 	.word	0x00000001
        /*0048*/ 	.word	0x00000001
        /*004c*/ 	.word	0x00000001


	//----- nvinfo : EIATTR_CBANK_PARAM_SIZE
	.align		4
.L_248:
        /*0050*/ 	.byte	0x03, 0x19
        /*0052*/ 	.short	0x000c


	//----- nvinfo : EIATTR_PARAM_CBANK
	.align		4
        /*0054*/ 	.byte	0x04, 0x0a
        /*0056*/ 	.short	(.L_250 - .L_249)
	.align		4
.L_249:
        /*0058*/ 	.word	index@(.nv.constant0._ZN6thrust24THRUST_300001_SM_1000_NS8cuda_cub4core6detail13_kernel_agentINS1_8__reduce10DrainAgentIiEEJN3cub18CUB_300001_SM_10009GridQueueIjEEiEEEvDpT0_)
        /*005c*/ 	.short	0x0380
        /*005e*/ 	.short	0x000c


	//----- nvinfo : EIATTR_SW_WAR
	.align		4
.L_250:
        /*0060*/ 	.byte	0x04, 0x36
        /*0062*/ 	.short	(.L_252 - .L_251)
.L_251:
        /*0064*/ 	.word	0x00000008
.L_252:


//--------------------- .nv.info._ZN6thrust24THRUST_300001_SM_1000_NS8cuda_cub4core6detail13_kernel_agentINS1_8__reduce11ReduceAgentINS0_12zip_iteratorIN4cuda3std3__45tupleIJNS0_10device_ptrIdEENS0_17counting_iteratorIlNS0_11use_defaultESF_SF_EEEEEEEPNSB_IJdlEEESJ_iNS1_9__extrema9arg_max_fIdl11_comparatorEEEEJSI_SK_iN3cub18CUB_300001_SM_100013GridEvenShareIiEENSR_9GridQueueIjEESO_EEEvDpT0_ --------------------------
	.section	.nv.info._ZN6thrust24THRUST_300001_SM_1000_NS8cuda_cub4core6detail13_kernel_agentINS1_8__reduce11ReduceAgentINS0_12zip_iteratorIN4cuda3std3__45tupleIJNS0_10device_ptrIdEENS0_17counting_iteratorIlNS0_11use_defaultESF_SF_EEEEEEEPNSB_IJdlEEESJ_iNS1_9__extrema9arg_max_fIdl11_comparatorEEEEJSI_SK_iN3cub18CUB_300001_SM_100013GridEvenShareIiEENSR_9GridQueueIjEESO_EEEvDpT0_,"",@"SHT_CUDA_INFO"
	.sectionflags	@""
	.align	4


	//----- nvinfo : EIATTR_CUDA_API_VERSION
	.align		4
        /*0000*/ 	.byte	0x04, 0x37
        /*0002*/ 	.short	(.L_254 - .L_253)
.L_253:
        /*0004*/ 	.word	0x00000082


	//----- nvinfo : EIATTR_KPARAM_INFO
	.align		4
.L_254:
        /*0008*/ 	.byte	0x04, 0x17
        /*000a*/ 	.short	(.L_256 - .L_255)
.L_255:
        /*000c*/ 	.word	0x00000000
        /*0010*/ 	.short	0x0005
        /*0012*/ 	.short	0x0050
        /*0014*/ 	.byte	0x00, 0xf0, 0x05, 0x00


	//----- nvinfo : EIATTR_KPARAM_INFO
	.align		4
.L_256:
        /*0018*/ 	.byte	0x04, 0x17
        /*001a*/ 	.short	(.L_258 - .L_257)
.L_257:
        /*001c*/ 	.word	0x00000000
        /*0020*/ 	.short	0x0004
        /*0022*/ 	.short	0x0048
        /*0024*/ 	.byte	0x00, 0xf0, 0x21, 0x00


	//----- nvinfo : EIATTR_KPARAM_INFO
	.align		4
.L_258:
        /*0028*/ 	.byte	0x04, 0x17
        /*002a*/ 	.short	(.L_260 - .L_259)
.L_259:
        /*002c*/ 	.word	0x00000000
        /*0030*/ 	.short	0x0003
        /*0032*/ 	.short	0x001c
        /*0034*/ 	.byte	0x00, 0xf0, 0xa1, 0x00


	//----- nvinfo : EIATTR_KPARAM_INFO
	.align		4
.L_260:
        /*0038*/ 	.byte	0x04, 0x17
        /*003a*/ 	.short	(.L_262 - .L_261)
.L_261:
        /*003c*/ 	.word	0x00000000
        /*0040*/ 	.short	0x0002
        /*0042*/ 	.short	0x0018
        /*0044*/ 	.byte	0x00, 0xf0, 0x11, 0x00


	//----- nvinfo : EIATTR_KPARAM_INFO
	.align		4
.L_262:
        /*0048*/ 	.byte	0x04, 0x17
        /*004a*/ 	.short	(.L_264 - .L_263)
.L_263:
        /*004c*/ 	.word	0x00000000
        /*0050*/ 	.short	0x0001
        /*0052*/ 	.short	0x0010
        /*0054*/ 	.byte	0x00, 0xf5, 0x21, 0x00


	//----- nvinfo : EIATTR_KPARAM_INFO
	.align		4
.L_264:
        /*0058*/ 	.byte	0x04, 0x17
        /*005a*/ 	.short	(.L_266 - .L_265)
.L_265:
        /*005c*/ 	.word	0x00000000
        /*0060*/ 	.short	0x0000
        /*0062*/ 	.short	0x0000
        /*0064*/ 	.byte	0x00, 0xf0, 0x41, 0x00


	//----- nvinfo : EIATTR_SPARSE_MMA_MASK
	.align		4
.L_266:
        /*0068*/ 	.byte	0x03, 0x50
        /*006a*/ 	.short	0x0000


	//----- nvinfo : EIATTR_MAXREG_COUNT
	.align		4
        /*006c*/ 	.byte	0x03, 0x1b
        /*006e*/ 	.short	0x00ff


	//----- nvinfo : EIATTR_NUM_BARRIERS
	.align		4
        /*0070*/ 	.byte	0x02, 0x4c
        /*0072*/ 	.byte	0x01
	.zero		1


	//----- nvinfo : EIATTR_MERCURY_ISA_VERSION
	.align		4
        /*0074*/ 	.byte	0x03, 0x5f
        /*0076*/ 	.short	0x0101


	//----- nvinfo : EIATTR_COOP_GROUP_MASK_REGIDS
	.align		4
        /*0078*/ 	.byte	0x04, 0x29
        /*007a*/ 	.short	(.L_268 - .L_267)


	//   ....[0]....
.L_267:
        /*007c*/ 	.word	0xffffffff


	//   ....[1]....
        /*0080*/ 	.word	0xffffffff


	//   ....[2]....
        /*0084*/ 	.word	0xffffffff


	//   ....[3]....
        /*0088*/ 	.word	0xffffffff


	//   ....[4]....
        /*008c*/ 	.word	0xffffffff


	//   ....[5]....
        /*0090*/ 	.word	0xffffffff


	//   ....[6]....
        /*0094*/ 	.word	0xffffffff


	//   ....[7]....
        /*0098*/ 	.word	0xffffffff


	//   ....[8]....
        /*009c*/ 	.word	0xffffffff


	//   ....[9]....
        /*00a0*/ 	.word	0xffffffff


	//   ....[10]....
        /*00a4*/ 	.word	0xffffffff


	//   ....[11]....
        /*00a8*/ 	.word	0xffffffff


	//   ....[12]....
        /*00ac*/ 	.word	0xffffffff


	//   ....[13]....
        /*00b0*/ 	.word	0xffffffff


	//   ....[14]....
        /*00b4*/ 	.word	0xffffffff


	//   ....[15]....
        /*00b8*/ 	.word	0xffffffff


	//   ....[16]....
        /*00bc*/ 	.word	0xffffffff


	//   ....[17]....
        /*00c0*/ 	.word	0xffffffff


	//   ....[18]....
        /*00c4*/ 	.word	0xffffffff


	//   ....[19]....
        /*00c8*/ 	.word	0xffffffff


	//   ....[20]....
        /*00cc*/ 	.word	0xffffffff


	//   ....[21]....
        /*00d0*/ 	.word	0xffffffff


	//   ....[22]....
        /*00d4*/ 	.word	0xffffffff


	//   ....[23]....
        /*00d8*/ 	.word	0xffffffff


	//   ....[24]....
        /*00dc*/ 	.word	0xffffffff


	//   ....[25]....
        /*00e0*/ 	.word	0xffffffff


	//   ....[26]....
        /*00e4*/ 	.word	0xffffffff


	//   ....[27]....
        /*00e8*/ 	.word	0xffffffff


	//   ....[28]....
        /*00ec*/ 	.word	0xffffffff


	//   ....[29]....
        /*00f0*/ 	.word	0xffffffff


	//   ....[30]....
        /*00f4*/ 	.word	0xffffffff


	//   ....[31]....
        /*00f8*/ 	.word	0xffffffff


	//   ....[32]....
        /*00fc*/ 	.word	0xffffffff


	//   ....[33]....
        /*0100*/ 	.word	0xffffffff


	//   ....[34]....
        /*0104*/ 	.word	0xffffffff


	//   ....[35]....
        /*0108*/ 	.word	0xffffffff


	//   ....[36]....
        /*010c*/ 	.word	0xffffffff


	//   ....[37]....
        /*0110*/ 	.word	0xffffffff


	//   ....[38]....
        /*0114*/ 	.word	0xffffffff


	//   ....[39]....
        /*0118*/ 	.word	0xffffffff


	//   ....[40]....
        /*011c*/ 	.word	0xffffffff


	//   ....[41]....
        /*0120*/ 	.word	0xffffffff


	//   ....[42]....
        /*0124*/ 	.word	0xffffffff


	//   ....[43]....
        /*0128*/ 	.word	0xffffffff


	//   ....[44]....
        /*012c*/ 	.word	0xffffffff


	//   ....[45]....
        /*0130*/ 	.word	0xffffffff


	//   ....[46]....
        /*0134*/ 	.word	0xffffffff


	//   ....[47]....
        /*0138*/ 	.word	0xffffffff


	//   ....[48]....
        /*013c*/ 	.word	0xffffffff


	//   ....[49]....
        /*0140*/ 	.word	0xffffffff


	//   ....[50]....
        /*0144*/ 	.word	0xffffffff


	//   ....[51]....
        /*0148*/ 	.word	0xffffffff


	//   ....[52]....
        /*014c*/ 	.word	0xffffffff


	//   ....[53]....
        /*0150*/ 	.word	0xffffffff


	//   ....[54]....
        /*0154*/ 	.word	0xffffffff


	//   ....[55]....
        /*0158*/ 	.word	0xffffffff


	//   ....[56]....
        /*015c*/ 	.word	0xffffffff


	//   ....[57]....
        /*0160*/ 	.word	0xffffffff


	//   ....[58]....
        /*0164*/ 	.word	0xffffffff


	//   ....[59]....
        /*0168*/ 	.word	0xffffffff


	//----- nvinfo : EIATTR_COOP_GROUP_INSTR_OFFSETS
	.align		4
.L_268:
        /*016c*/ 	.byte	0x04, 0x28
        /*016e*/ 	.short	(.L_270 - .L_269)


	//   ....[0]....
.L_269:
        /*0170*/ 	.word	0x00000cd0


	//   ....[1]....
        /*0174*/ 	.word	0x00000d00


	//   ....[2]....
        /*0178*/ 	.word	0x00000d20


	//   ....[3]....
        /*017c*/ 	.word	0x00000d30


	//   ....[4]....
        /*0180*/ 	.word	0x00000ec0


	//   ....[5]....
        /*0184*/ 	.word	0x00000ef0


	//   ....[6]....
        /*0188*/ 	.word	0x00000f20


	//   ....[7]....
        /*018c*/ 	.word	0x00000f40


	//   ....[8]....
        /*0190*/ 	.word	0x000010c0


	//   ....[9]....
        /*0194*/ 	.word	0x00001100


	//   ....[10]....
        /*0198*/ 	.word	0x00001130


	//   ....[11]....
        /*019c*/ 	.word	0x00001140


	//   ....[12]....
        /*01a0*/ 	.word	0x000012c0


	//   ....[13]....
        /*01a4*/ 	.word	0x000012f0


	//   ....[14]....
        /*01a8*/ 	.word	0x00001320


	//   ....[15]....
        /*01ac*/ 	.word	0x00001340


	//   ....[16]....
        /*01b0*/ 	.word	0x000014c0


	//   ....[17]....
        /*01b4*/ 	.word	0x000014f0


	//   ....[18]....
        /*01b8*/ 	.word	0x00001520


	//   ....[19]....
        /*01bc*/ 	.word	0x00001540


	//   ....[20]....
        /*01c0*/ 	.word	0x000022b0


	//   ....[21]....
        /*01c4*/ 	.word	0x000022c0


	//   ....[22]....
        /*01c8*/ 	.word	0x000022d0


	//   ....[23]....
        /*01cc*/ 	.word	0x000022f0


	//   ....[24]....
        /*01d0*/ 	.word	0x00002470


	//   ....[25]....
        /*01d4*/ 	.word	0x000024b0


	//   ....[26]....
        /*01d8*/ 	.word	0x000024e0


	//   ....[27]....
        /*01dc*/ 	.word	0x00002500


	//   ....[28]....
        /*01e0*/ 	.word	0x00002680


	//   ....[29]....
        /*01e4*/ 	.word	0x000026c0


	//   ....[30]....
        /*01e8*/ 	.word	0x000026f0


	//   ....[31]....
        /*01ec*/ 	.word	0x00002710


	//   ....[32]....
        /*01f0*/ 	.word	0x00002890


	//   ....[33]....
        /*01f4*/ 	.word	0x000028d0


	//   ....[34]....
        /*01f8*/ 	.word	0x00002900


	//   ....[35]....
        /*01fc*/ 	.word	0x00002920


	//   ....[36]....
        /*0200*/ 	.word	0x00002aa0


	//   ....[37]....
        /*0204*/ 	.word	0x00002ae0


	//   ....[38]....
        /*0208*/ 	.word	0x00002b10


	//   ....[39]....
        /*020c*/ 	.word	0x00002b30


	//   ....[40]....
        /*0210*/ 	.word	0x000051f0


	//   ....[41]....
        /*0214*/ 	.word	0x00005220


	//   ....[42]....
        /*0218*/ 	.word	0x00005240


	//   ....[43]....
        /*021c*/ 	.word	0x00005250


	//   ....[44]....
        /*0220*/ 	.word	0x000053e0


	//   ....[45]....
        /*0224*/ 	.word	0x00005410


	//   ....[46]....
        /*0228*/ 	.word	0x00005440


	//   ....[47]....
        /*022c*/ 	.word	0x00005460


	//   ....[48]....
        /*0230*/ 	.word	0x000055e0


	//   ....[49]....
        /*0234*/ 	.word	0x00005610


	//   ....[50]....
        /*0238*/ 	.word	0x00005640


	//   ....[51]....
        /*023c*/ 	.word	0x00005660


	//   ....[52]....
        /*0240*/ 	.word	0x000057e0


	//   ....[53]....
        /*0244*/ 	.word	0x00005810


	//   ....[54]....
        /*0248*/ 	.word	0x00005840


	//   ....[55]....
        /*024c*/ 	.word	0x00005860


	//   ....[56]....
        /*0250*/ 	.word	0x000059e0


	//   ....[57]....
        /*0254*/ 	.word	0x00005a10


	//   ....[58]....
        /*0258*/ 	.word	0x00005a40


	//   ....[59]....
        /*025c*/ 	.word	0x00005a60


	//----- nvinfo : EIATTR_VRC_CTA_INIT_COUNT
	.align		4
.L_270:
        /*0260*/ 	.byte	0x02, 0x4a
	.zero		1
	.zero		1


	//----- nvinfo : EIATTR_EXIT_INSTR_OFFSETS
	.align		4
        /*0264*/ 	.byte	0x04, 0x1c
        /*0266*/ 	.short	(.L_272 - .L_271)


	//   ....[0]....
.L_271:
        /*0268*/ 	.word	0x00006710


	//   ....[1]....
        /*026c*/ 	.word	0x00006770


	//----- nvinfo : EIATTR_MAX_THREADS
	.align		4
.L_272:
        /*0270*/ 	.byte	0x04, 0x05
        /*0272*/ 	.short	(.L_274 - .L_273)
.L_273:
        /*0274*/ 	.word	0x00000100
        /*0278*/ 	.word	0x00000001
        /*027c*/ 	.word	0x00000001


	//----- nvinfo : EIATTR_CRS_STACK_SIZE
	.align		4
.L_274:
        /*0280*/ 	.byte	0x04, 0x1e
        /*0282*/ 	.short	(.L_276 - .L_275)
.L_275:
        /*0284*/ 	.word	0x00000000


	//----- nvinfo : EIATTR_CBANK_PARAM_SIZE
	.align		4
.L_276:
        /*0288*/ 	.byte	0x03, 0x19
        /*028a*/ 	.short	0x0051


	//----- nvinfo : EIATTR_PARAM_CBANK
	.align		4
        /*028c*/ 	.byte	0x04, 0x0a
        /*028e*/ 	.short	(.L_278 - .L_277)
	.align		4
.L_277:
        /*0290*/ 	.word	index@(.nv.constant0._ZN6thrust24THRUST_300001_SM_1000_NS8cuda_cub4core6detail13_kernel_agentINS1_8__reduce11ReduceAgentINS0_12zip_iteratorIN4cuda3std3__45tupleIJNS0_10device_ptrIdEENS0_17counting_iteratorIlNS0_11use_defaultESF_SF_EEEEEEEPNSB_IJdlEEESJ_iNS1_9__extrema9arg_max_fIdl11_comparatorEEEEJSI_SK_iN3cub18CUB_300001_SM_100013GridEvenShareIiEENSR_9GridQueueIjEESO_EEEvDpT0_)
        /*0294*/ 	.short	0x0380
        /*0296*/ 	.short	0x0051


	//----- nvinfo : EIATTR_SW_WAR
	.align		4
.L_278:
        /*0298*/ 	.byte	0x04, 0x36
        /*029a*/ 	.short	(.L_280 - .L_279)
.L_279:
        /*029c*/ 	.word	0x00000008
.L_280:


//--------------------- .nv.info._ZN6thrust24THRUST_300001_SM_1000_NS8cuda_cub4core6detail13_kernel_agentINS1_8__reduce11ReduceAgentINS0_12zip_iteratorIN4cuda3std3__45tupleIJNS0_10device_ptrIdEENS0_17counting_iteratorIlNS0_11use_defaultESF_SF_EEEEEEEPNSB_IJdlEEESJ_iNS1_9__extrema9arg_max_fIdl11_comparatorEEEEJSI_SK_iSO_EEEvDpT0_ --------------------------
	.section	.nv.info._ZN6thrust24THRUST_300001_SM_1000_NS8cuda_cub4core6detail13_kernel_agentINS1_8__reduce11ReduceAgentINS0_12zip_iteratorIN4cuda3std3__45tupleIJNS0_10device_ptrIdEENS0_17counting_iteratorIlNS0_11use_defaultESF_SF_EEEEEEEPNSB_IJdlEEESJ_iNS1_9__extrema9arg_max_fIdl11_comparatorEEEEJSI_SK_iSO_EEEvDpT0_,"",@"SHT_CUDA_INFO"
	.sectionflags	@""
	.align	4


	//----- nvinfo : EIATTR_CUDA_API_VERSION
	.align		4
        /*0000*/ 	.byte	0x04, 0x37
        /*0002*/ 	.short	(.L_282 - .L_281)
.L_281:
        /*0004*/ 	.word	0x00000082


	//----- nvinfo : EIATTR_KPARAM_INFO
	.align		4
.L_282:
        /*0008*/ 	.byte	0x04, 0x17
        /*000a*/ 	.short	(.L_284 - .L_283)
.L_283:
        /*000c*/ 	.word	0x00000000
        /*0010*/ 	.short	0x0003
        /*0012*/ 	.short	0x001c
        /*0014*/ 	.byte	0x00, 0xf0, 0x05, 0x00


	//----- nvinfo : EIATTR_KPARAM_INFO
	.align		4
.L_284:
        /*0018*/ 	.byte	0x04, 0x17
        /*001a*/ 	.short	(.L_286 - .L_285)
.L_285:
        /*001c*/ 	.word	0x00000000
        /*0020*/ 	.short	0x0002
        /*0022*/ 	.short	0x0018
        /*0024*/ 	.byte	0x00, 0xf0, 0x11, 0x00


	//----- nvinfo : EIATTR_KPARAM_INFO
	.align		4
.L_286:
        /*0028*/ 	.byte	0x04, 0x17
        /*002a*/ 	.short	(.L_288 - .L_287)
.L_287:
        /*002c*/ 	.word	0x00000000
        /*0030*/ 	.short	0x0001
        /*0032*/ 	.short	0x0010
        /*0034*/ 	.byte	0x00, 0xf5, 0x21, 0x00


	//----- nvinfo : EIATTR_KPARAM_INFO
	.align		4
.L_288:
        /*0038*/ 	.byte	0x04, 0x17
        /*003a*/ 	.short	(.L_290 - .L_289)
.L_289:
        /*003c*/ 	.word	0x00000000
        /*0040*/ 	.short	0x0000
        /*0042*/ 	.short	0x0000
        /*0044*/ 	.byte	0x00, 0xf0, 0x41, 0x00


	//----- nvinfo : EIATTR_SPARSE_MMA_MASK
	.align		4
.L_290:
        /*0048*/ 	.byte	0x03, 0x50
        /*004a*/ 	.short	0x0000


	//----- nvinfo : EIATTR_MAXREG_COUNT
	.align		4
        /*004c*/ 	.byte	0x03, 0x1b
        /*004e*/ 	.short	0x00ff


	//----- nvinfo : EIATTR_NUM_BARRIERS
	.align		4
        /*0050*/ 	.byte	0x02, 0x4c
        /*0052*/ 	.byte	0x01
	.zero		1


	//----- nvinfo : EIATTR_MERCURY_ISA_VERSION
	.align		4
        /*0054*/ 	.byte	0x03, 0x5f
        /*0056*/ 	.short	0x0101


	//----- nvinfo : EIATTR_COOP_GROUP_MASK_REGIDS
	.align		4
        /*0058*/ 	.byte	0x04, 0x29
        /*005a*/ 	.short	(.L_292 - .L_291)


	//   ....[0]....
.L_291:
        /*005c*/ 	.word	0xffffffff


	//   ....[1]....
        /*0060*/ 	.word	0xffffffff


	//   ....[2]....
        /*0064*/ 	.word	0xffffffff


	//   ....[3]....
        /*0068*/ 	.word	0xffffffff


	//   ....[4]....
        /*006c*/ 	.word	0xffffffff


	//   ....[5]....
        /*0070*/ 	.word	0xffffffff


	//   ....[6]....
        /*0074*/ 	.word	0xffffffff


	//   ....[7]....
        /*0078*/ 	.word	0xffffffff


	//   ....[8]....
        /*007c*/ 	.word	0xffffffff


	//   ....[9]....
        /*0080*/ 	.word	0xffffffff


	//   ....[10]....
        /*0084*/ 	.word	0xffffffff


	//   ....[11]....
        /*0088*/ 	.word	0xffffffff


	//   ....[12]....
        /*008c*/ 	.word	0xffffffff


	//   ....[13]....
        /*0090*/ 	.word	0xffffffff


	//   ....[14]....
        /*0094*/ 	.word	0xffffffff


	//   ....[15]....
        /*0098*/ 	.word	0xffffffff


	//   ....[16]....
        /*009c*/ 	.word	0xffffffff


	//   ....[17]....
        /*00a0*/ 	.word	0xffffffff


	//   ....[18]....
        /*00a4*/ 	.word	0xffffffff


	//   ....[19]....
        /*00a8*/ 	.word	0xffffffff


	//   ....[20]....
        /*00ac*/ 	.word	0xffffffff


	//   ....[21]....
        /*00b0*/ 	.word	0xffffffff


	//   ....[22]....
        /*00b4*/ 	.word	0xffffffff


	//   ....[23]....
        /*00b8*/ 	.word	0xffffffff


	//   ....[24]....
        /*00bc*/ 	.word	0xffffffff


	//   ....[25]....
        /*00c0*/ 	.word	0xffffffff


	//   ....[26]....
        /*00c4*/ 	.word	0xffffffff


	//   ....[27]....
        /*00c8*/ 	.word	0xffffffff


	//   ....[28]....
        /*00cc*/ 	.word	0xffffffff


	//   ....[29]....
        /*00d0*/ 	.word	0xffffffff


	//   ....[30]....
        /*00d4*/ 	.word	0xffffffff


	//   ....[31]....
        /*00d8*/ 	.word	0xffffffff


	//   ....[32]....
        /*00dc*/ 	.word	0xffffffff


	//   ....[33]....
        /*00e0*/ 	.word	0xffffffff


	//   ....[34]....
        /*00e4*/ 	.word	0xffffffff


	//   ....[35]....
        /*00e8*/ 	.word	0xffffffff


	//   ....[36]....
        /*00ec*/ 	.word	0xffffffff


	//   ....[37]....
        /*00f0*/ 	.word	0xffffffff


	//   ....[38]....
        /*00f4*/ 	.word	0xffffffff


	//   ....[39]....
        /*00f8*/ 	.word	0xffffffff


	//   ....[40]....
        /*00fc*/ 	.word	0xffffffff


	//   ....[41]....
        /*0100*/ 	.word	0xffffffff


	//   ....[42]....
        /*0104*/ 	.word	0xffffffff


	//   ....[43]....
        /*0108*/ 	.word	0xffffffff


	//   ....[44]....
        /*010c*/ 	.word	0xffffffff


	//   ....[45]....
        /*0110*/ 	.word	0xffffffff


	//   ....[46]....
        /*0114*/ 	.word	0xffffffff


	//   ....[47]....
        /*0118*/ 	.word	0xffffffff


	//   ....[48]....
        /*011c*/ 	.word	0xffffffff


	//   ....[49]....
        /*0120*/ 	.word	0xffffffff


	//   ....[50]....
        /*0124*/ 	.word	0xffffffff


	//   ....[51]....
        /*0128*/ 	.word	0xffffffff


	//   ....[52]....
        /*012c*/ 	.word	0xffffffff


	//   ....[53]....
        /*0130*/ 	.word	0xffffffff


	//   ....[54]....
        /*0134*/ 	.word	0xffffffff


	//   ....[55]....
        /*0138*/ 	.word	0xffffffff


	//   ....[56]....
        /*013c*/ 	.word	0xffffffff


	//   ....[57]....
        /*0140*/ 	.word	0xffffffff


	//   ....[58]....
        /*0144*/ 	.word	0xffffffff


	//   ....[59]....
        /*0148*/ 	.word	0xffffffff


	//----- nvinfo : EIATTR_COOP_GROUP_INSTR_OFFSETS
	.align		4
.L_292:
        /*014c*/ 	.byte	0x04, 0x28
        /*014e*/ 	.short	(.L_294 - .L_293)


	//   ....[0]....
.L_293:
        /*0150*/ 	.word	0x00000c90


	//   ....[1]....
        /*0154*/ 	.word	0x00000cc0


	//   ....[2]....
        /*0158*/ 	.word	0x00000ce0


	//   ....[3]....
        /*015c*/ 	.word	0x00000cf0


	//   ....[4]....
        /*0160*/ 	.word	0x00000e80


	//   ....[5]....
        /*0164*/ 	.word	0x00000eb0


	//   ....[6]....
        /*0168*/ 	.word	0x00000ee0


	//   ....[7]....
        /*016c*/ 	.word	0x00000f00


	//   ....[8]....
        /*0170*/ 	.word	0x00001080


	//   ....[9]....
        /*0174*/ 	.word	0x000010b0


	//   ....[10]....
        /*0178*/ 	.word	0x000010e0


	//   ....[11]....
        /*017c*/ 	.word	0x00001100


	//   ....[12]....
        /*0180*/ 	.word	0x00001280


	//   ....[13]....
        /*0184*/ 	.word	0x000012b0


	//   ....[14]....
        /*0188*/ 	.word	0x000012e0


	//   ....[15]....
        /*018c*/ 	.word	0x00001300


	//   ....[16]....
        /*0190*/ 	.word	0x00001480


	//   ....[17]....
        /*0194*/ 	.word	0x000014b0


	//   ....[18]....
        /*0198*/ 	.word	0x000014e0


	//   ....[19]....
        /*019c*/ 	.word	0x00001500


	//   ....[20]....
        /*01a0*/ 	.word	0x00002260


	//   ....[21]....
        /*01a4*/ 	.word	0x00002270


	//   ....[22]....
        /*01a8*/ 	.word	0x00002280


	//   ....[23]....
        /*01ac*/ 	.word	0x000022a0


	//   ....[24]....
        /*01b0*/ 	.word	0x00002420


	//   ....[25]....
        /*01b4*/ 	.word	0x00002460


	//   ....[26]....
        /*01b8*/ 	.word	0x00002490


	//   ....[27]....
        /*01bc*/ 	.word	0x000024b0


	//   ....[28]....
        /*01c0*/ 	.word	0x00002630


	//   ....[29]....
        /*01c4*/ 	.word	0x00002670


	//   ....[30]....
        /*01c8*/ 	.word	0x000026a0


	//   ....[31]....
        /*01cc*/ 	.word	0x000026c0


	//   ....[32]....
        /*01d0*/ 	.word	0x00002840


	//   ....[33]....
        /*01d4*/ 	.word	0x00002880


	//   ....[34]....
        /*01d8*/ 	.word	0x000028b0


	//   ....[35]....
        /*01dc*/ 	.word	0x000028d0


	//   ....[36]....
        /*01e0*/ 	.word	0x00002a50


	//   ....[37]....
        /*01e4*/ 	.word	0x00002a90


	//   ....[38]....
        /*01e8*/ 	.word	0x00002ac0


	//   ....[39]....
        /*01ec*/ 	.word	0x00002ae0


	//   ....[40]....
        /*01f0*/ 	.word	0x00004f90


	//   ....[41]....
        /*01f4*/ 	.word	0x00004fc0


	//   ....[42]....
        /*01f8*/ 	.word	0x00004fe0


	//   ....[43]....
        /*01fc*/ 	.word	0x00004ff0


	//   ....[44]....
        /*0200*/ 	.word	0x00005180


	//   ....[45]....
        /*0204*/ 	.word	0x000051b0


	//   ....[46]....
        /*0208*/ 	.word	0x000051e0


	//   ....[47]....
        /*020c*/ 	.word	0x00005200


	//   ....[48]....
        /*0210*/ 	.word	0x00005380


	//   ....[49]....
        /*0214*/ 	.word	0x000053b0


	//   ....[50]....
        /*0218*/ 	.word	0x000053e0


	//   ....[51]....
        /*021c*/ 	.word	0x00005400


	//   ....[52]....
        /*0220*/ 	.word	0x00005580


	//   ....[53]....
        /*0224*/ 	.word	0x000055c0


	//   ....[54]....
        /*0228*/ 	.word	0x000055f0


	//   ....[55]....
        /*022c*/ 	.word	0x00005600


	//   ....[56]....
        /*0230*/ 	.word	0x00005780


	//   ....[57]....
        /*0234*/ 	.word	0x000057b0


	//   ....[58]....
        /*0238*/ 	.word	0x000057e0


	//   ....[59]....
        /*023c*/ 	.word	0x00005800


	//----- nvinfo : EIATTR_VRC_CTA_INIT_COUNT
	.align		4
.L_294:
        /*0240*/ 	.byte	0x02, 0x4a
	.zero		1
	.zero		1


	//----- nvinfo : EIATTR_EXIT_INSTR_OFFSETS
	.align		4
        /*0244*/ 	.byte	0x04, 0x1c
        /*0246*/ 	.short	(.L_296 - .L_295)


	//   ....[0]....
.L_295:
        /*0248*/ 	.word	0x00000030


	//   ....[1]....
        /*024c*/ 	.word	0x000064a0


	//   ....[2]....
        /*0250*/ 	.word	0x000064e0


	//----- nvinfo : EIATTR_MAX_THREADS
	.align		4
.L_296:
        /*0254*/ 	.byte	0x04, 0x05
        /*0256*/ 	.short	(.L_298 - .L_297)
.L_297:
        /*0258*/ 	.word	0x00000100
        /*025c*/ 	.word	0x00000001
        /*0260*/ 	.word	0x00000001


	//----- nvinfo : EIATTR_CRS_STACK_SIZE
	.align		4
.L_298:
        /*0264*/ 	.byte	0x04, 0x1e
        /*0266*/ 	.short	(.L_300 - .L_299)
.L_299:
        /*0268*/ 	.word	0x00000000


	//----- nvinfo : EIATTR_CBANK_PARAM_SIZE
	.align		4
.L_300:
        /*026c*/ 	.byte	0x03, 0x19
        /*026e*/ 	.short	0x001d


	//----- nvinfo : EIATTR_PARAM_CBANK
	.align		4
        /*0270*/ 	.byte	0x04, 0x0a
        /*0272*/ 	.short	(.L_302 - .L_301)
	.align		4
.L_301:
        /*0274*/ 	.word	index@(.nv.constant0._ZN6thrust24THRUST_300001_SM_1000_NS8cuda_cub4core6detail13_kernel_agentINS1_8__reduce11ReduceAgentINS0_12zip_iteratorIN4cuda3std3__45tupleIJNS0_10device_ptrIdEENS0_17counting_iteratorIlNS0_11use_defaultESF_SF_EEEEEEEPNSB_IJdlEEESJ_iNS1_9__extrema9arg_max_fIdl11_comparatorEEEEJSI_SK_iSO_EEEvDpT0_)
        /*0278*/ 	.short	0x0380
        /*027a*/ 	.short	0x001d


	//----- nvinfo : EIATTR_SW_WAR
	.align		4
.L_302:
        /*027c*/ 	.byte	0x04, 0x36
        /*027e*/ 	.short	(.L_304 - .L_303)
.L_303:
        /*0280*/ 	.word	0x00000008
.L_304:


//--------------------- .nv.info._Z10swapKernelPdiii --------------------------
	.section	.nv.info._Z10swapKernelPdiii,"",@"SHT_CUDA_INFO"
	.sectionflags	@""
	.align	4


	//----- nvinfo : EIATTR_CUDA_API_VERSION
	.align		4
        /*0000*/ 	.byte	0x04, 0x37
        /*0002*/ 	.short	(.L_306 - .L_305)
.L_305:
        /*0004*/ 	.word	0x00000082


	//----- nvinfo : EIATTR_KPARAM_INFO
	.align		4
.L_306:
        /*0008*/ 	.byte	0x04, 0x17
        /*000a*/ 	.short	(.L_308 - .L_307)
.L_307:
        /*000c*/ 	.word	0x00000000
        /*0010*/ 	.short	0x0003
        /*0012*/ 	.short	0x0010
        /*0014*/ 	.byte	0x00, 0xf0, 0x11, 0x00


	//----- nvinfo : EIATTR_KPARAM_INFO
	.align		4
.L_308:
        /*0018*/ 	.byte	0x04, 0x17
        /*001a*/ 	.short	(.L_310 - .L_309)
.L_309:
        /*001c*/ 	.word	0x00000000
        /*0020*/ 	.short	0x0002
        /*0022*/ 	.short	0x000c
        /*0024*/ 	.byte	0x00, 0xf0, 0x11, 0x00


	//----- nvinfo : EIATTR_KPARAM_INFO
	.align		4
.L_310:
        /*0028*/ 	.byte	0x04, 0x17
        /*002a*/ 	.short	(.L_312 - .L_311)
.L_311:
        /*002c*/ 	.word	0x00000000
        /*0030*/ 	.short	0x0001
        /*0032*/ 	.short	0x0008
        /*0034*/ 	.byte	0x00, 0xf0, 0x11, 0x00


	//----- nvinfo : EIATTR_KPARAM_INFO
	.align		4
.L_312:
        /*0038*/ 	.byte	0x04, 0x17
        /*003a*/ 	.short	(.L_314 - .L_313)
.L_313:
        /*003c*/ 	.word	0x00000000
        /*0040*/ 	.short	0x0000
        /*0042*/ 	.short	0x0000
        /*0044*/ 	.byte	0x00, 0xf5, 0x21, 0x00


	//----- nvinfo : EIATTR_SPARSE_MMA_MASK
	.align		4
.L_314:
        /*0048*/ 	.byte	0x03, 0x50
        /*004a*/ 	.short	0x0000


	//----- nvinfo : EIATTR_MAXREG_COUNT
	.align		4
        /*004c*/ 	.byte	0x03, 0x1b
        /*004e*/ 	.short	0x00ff


	//----- nvinfo : EIATTR_MERCURY_ISA_VERSION
	.align		4
        /*0050*/ 	.byte	0x03, 0x5f
        /*0052*/ 	.short	0x0101


	//----- nvinfo : EIATTR_VRC_CTA_INIT_COUNT
	.align		4
        /*0054*/ 	.byte	0x02, 0x4a
	.zero		1
	.zero		1


	//----- nvinfo : EIATTR_EXIT_INSTR_OFFSETS
	.align		4
        /*0058*/ 	.byte	0x04, 0x1c
        /*005a*/ 	.short	(.L_316 - .L_315)


	//   ....[0]....
.L_315:
        /*005c*/ 	.word	0x00000090


	//   ....[1]....
        /*0060*/ 	.word	0x00000400


	//   ....[2]....
        /*0064*/ 	.word	0x00000670


	//----- nvinfo : EIATTR_CRS_STACK_SIZE
	.align		4
.L_316:
        /*0068*/ 	.byte	0x04, 0x1e
        /*006a*/ 	.short	(.L_318 - .L_317)
.L_317:
        /*006c*/ 	.word	0x00000000


	//----- nvinfo : EIATTR_CBANK_PARAM_SIZE
	.align		4
.L_318:
        /*0070*/ 	.byte	0x03, 0x19
        /*0072*/ 	.short	0x0014


	//----- nvinfo : EIATTR_PARAM_CBANK
	.align		4
        /*0074*/ 	.byte	0x04, 0x0a
        /*0076*/ 	.short	(.L_320 - .L_319)
	.align		4
.L_319:
        /*0078*/ 	.word	index@(.nv.constant0._Z10swapKernelPdiii)
        /*007c*/ 	.short	0x0380
        /*007e*/ 	.short	0x0014


	//----- nvinfo : EIATTR_SW_WAR
	.align		4
.L_320:
        /*0080*/ 	.byte	0x04, 0x36
        /*0082*/ 	.short	(.L_322 - .L_321)
.L_321:
        /*0084*/ 	.word	0x00000008
.L_322:


//--------------------- .nv.info._Z12divideKernelPdii --------------------------
	.section	.nv.info._Z12divideKernelPdii,"",@"SHT_CUDA_INFO"
	.sectionflags	@""
	.align	4


	//----- nvinfo : EIATTR_CUDA_API_VERSION
	.align		4
        /*0000*/ 	.byte	0x04, 0x37
        /*0002*/ 	.short	(.L_324 - .L_323)
.L_323:
        /*0004*/ 	.word	0x00000082


	//----- nvinfo : EIATTR_KPARAM_INFO
	.align		4
.L_324:
        /*0008*/ 	.byte	0x04, 0x17
        /*000a*/ 	.short	(.L_326 - .L_325)
.L_325:
        /*000c*/ 	.word	0x00000000
        /*0010*/ 	.short	0x0002
        /*0012*/ 	.short	0x000c
        /*0014*/ 	.byte	0x00, 0xf0, 0x11, 0x00


	//----- nvinfo : EIATTR_KPARAM_INFO
	.align		4
.L_326:
        /*0018*/ 	.byte	0x04, 0x17
        /*001a*/ 	.short	(.L_328 - .L_327)
.L_327:
        /*001c*/ 	.word	0x00000000
        /*0020*/ 	.short	0x0001
        /*0022*/ 	.short	0x0008
        /*0024*/ 	.byte	0x00, 0xf0, 0x11, 0x00


	//----- nvinfo : EIATTR_KPARAM_INFO
	.align		4
.L_328:
        /*0028*/ 	.byte	0x04, 0x17
        /*002a*/ 	.short	(.L_330 - .L_329)
.L_329:
        /*002c*/ 	.word	0x00000000
        /*0030*/ 	.short	0x0000
        /*0032*/ 	.short	0x0000
        /*0034*/ 	.byte	0x00, 0xf5, 0x21, 0x00


	//----- nvinfo : EIATTR_SPARSE_MMA_MASK
	.align		4
.L_330:
        /*0038*/ 	.byte	0x03, 0x50
        /*003a*/ 	.short	0x0000


	//----- nvinfo : EIATTR_MAXREG_COUNT
	.align		4
        /*003c*/ 	.byte	0x03, 0x1b
        /*003e*/ 	.short	0x00ff


	//----- nvinfo : EIATTR_MERCURY_ISA_VERSION
	.align		4
        /*0040*/ 	.byte	0x03, 0x5f
        /*0042*/ 	.short	0x0101


	//----- nvinfo : EIATTR_VRC_CTA_INIT_COUNT
	.align		4
        /*0044*/ 	.byte	0x02, 0x4a
	.zero		1
	.zero		1


	//----- nvinfo : EIATTR_EXIT_INSTR_OFFSETS
	.align		4
        /*0048*/ 	.byte	0x04, 0x1c
        /*004a*/ 	.short	(.L_332 - .L_331)


	//   ....[0]....
.L_331:
        /*004c*/ 	.word	0x000000a0


	//   ....[1]....
        /*0050*/ 	.word	0x000005b0


	//   ....[2]....
        /*0054*/ 	.word	0x00000b80


	//----- nvinfo : EIATTR_CRS_STACK_SIZE
	.align		4
.L_332:
        /*0058*/ 	.byte	0x04, 0x1e
        /*005a*/ 	.short	(.L_334 - .L_333)
.L_333:
        /*005c*/ 	.word	0x00000000


	//----- nvinfo : EIATTR_CBANK_PARAM_SIZE
	.align		4
.L_334:
        /*0060*/ 	.byte	0x03, 0x19
        /*0062*/ 	.short	0x0010


	//----- nvinfo : EIATTR_PARAM_CBANK
	.align		4
        /*0064*/ 	.byte	0x04, 0x0a
        /*0066*/ 	.short	(.L_336 - .L_335)
	.align		4
.L_335:
        /*0068*/ 	.word	index@(.nv.constant0._Z12divideKernelPdii)
        /*006c*/ 	.short	0x0380
        /*006e*/ 	.short	0x0010


	//----- nvinfo : EIATTR_SW_WAR
	.align		4
.L_336:
        /*0070*/ 	.byte	0x04, 0x36
        /*0072*/ 	.short	(.L_338 - .L_337)
.L_337:
        /*0074*/ 	.word	0x00000008
.L_338:


//--------------------- .nv.info._Z21subtractProductKernelPdii --------------------------
	.section	.nv.info._Z21subtractProductKernelPdii,"",@"SHT_CUDA_INFO"
	.sectionflags	@""
	.align	4


	//----- nvinfo : EIATTR_CUDA_API_VERSION
	.align		4
        /*0000*/ 	.byte	0x04, 0x37
        /*0002*/ 	.short	(.L_340 - .L_339)
.L_339:
        /*0004*/ 	.word	0x00000082


	//----- nvinfo : EIATTR_KPARAM_INFO
	.align		4
.L_340:
        /*0008*/ 	.byte	0x04, 0x17
        /*000a*/ 	.short	(.L_342 - .L_341)
.L_341:
        /*000c*/ 	.word	0x00000000
        /*0010*/ 	.short	0x0002
        /*0012*/ 	.short	0x000c
        /*0014*/ 	.byte	0x00, 0xf0, 0x11, 0x00


	//----- nvinfo : EIATTR_KPARAM_INFO
	.align		4
.L_342:
        /*0018*/ 	.byte	0x04, 0x17
        /*001a*/ 	.short	(.L_344 - .L_343)
.L_343:
        /*001c*/ 	.word	0x00000000
        /*0020*/ 	.short	0x0001
        /*0022*/ 	.short	0x0008
        /*0024*/ 	.byte	0x00, 0xf0, 0x11, 0x00


	//----- nvinfo : EIATTR_KPARAM_INFO
	.align		4
.L_344:
        /*0028*/ 	.byte	0x04, 0x17
        /*002a*/ 	.short	(.L_346 - .L_345)
.L_345:
        /*002c*/ 	.word	0x00000000
        /*0030*/ 	.short	0x0000
        /*0032*/ 	.short	0x0000
        /*0034*/ 	.byte	0x00, 0xf5, 0x21, 0x00


	//----- nvinfo : EIATTR_SPARSE_MMA_MASK
	.align		4
.L_346:
        /*0038*/ 	.byte	0x03, 0x50
        /*003a*/ 	.short	0x0000


	//----- nvinfo : EIATTR_MAXREG_COUNT
	.align		4
        /*003c*/ 	.byte	0x03, 0x1b
        /*003e*/ 	.short	0x00ff


	//----- nvinfo : EIATTR_MERCURY_ISA_VERSION
	.align		4
        /*0040*/ 	.byte	0x03, 0x5f
        /*0042*/ 	.short	0x0101


	//----- nvinfo : EIATTR_VRC_CTA_INIT_COUNT
	.align		4
        /*0044*/ 	.byte	0x02, 0x4a
	.zero		1
	.zero		1


	//----- nvinfo : EIATTR_EXIT_INSTR_OFFSETS
	.align		4
        /*0048*/ 	.byte	0x04, 0x1c
        /*004a*/ 	.short	(.L_348 - .L_347)


	//   ....[0]....
.L_347:
        /*004c*/ 	.word	0x000000a0


	//   ....[1]....
        /*0050*/ 	.word	0x00000950


	//----- nvinfo : EIATTR_CRS_STACK_SIZE
	.align		4
.L_348:
        /*0054*/ 	.byte	0x04, 0x1e
        /*0056*/ 	.short	(.L_350 - .L_349)
.L_349:
        /*0058*/ 	.word	0x00000000


	//----- nvinfo : EIATTR_CBANK_PARAM_SIZE
	.align		4
.L_350:
        /*005c*/ 	.byte	0x03, 0x19
        /*005e*/ 	.short	0x0010


	//----- nvinfo : EIATTR_PARAM_CBANK
	.align		4
        /*0060*/ 	.byte	0x04, 0x0a
        /*0062*/ 	.short	(.L_352 - .L_351)
	.align		4
.L_351:
        /*0064*/ 	.word	index@(.nv.constant0._Z21subtractProductKernelPdii)
        /*0068*/ 	.short	0x0380
        /*006a*/ 	.short	0x0010


	//----- nvinfo : EIATTR_SW_WAR
	.align		4
.L_352:
        /*006c*/ 	.byte	0x04, 0x36
        /*006e*/ 	.short	(.L_354 - .L_353)
.L_353:
        /*0070*/ 	.word	0x00000008
.L_354:


//--------------------- .nv.callgraph             --------------------------
	.section	.nv.callgraph,"",@"SHT_CUDA_CALLGRAPH"
	.align	4
	.sectionentsize	8
	.align		4
        /*0000*/ 	.word	0x00000000
	.align		4
        /*0004*/ 	.word	0xffffffff
	.align		4
        /*0008*/ 	.word	0x00000000
	.align		4
        /*000c*/ 	.word	0xfffffffe
	.align		4
        /*0010*/ 	.word	0x00000000
	.align		4
        /*0014*/ 	.word	0xfffffffd
	.align		4
        /*0018*/ 	.word	0x00000000
	.align		4
        /*001c*/ 	.word	0xfffffffc


//--------------------- .nv.constant4             --------------------------
	.section	.nv.constant4,"a",@progbits
	.align	8
	.align		8
.nv.constant4:
        /*0000*/ 	.dword	_ZN34_INTERNAL_ad2c3f19_4_k_cu_81ffc50d4cuda3std3__45__cpo5beginE
	.align		8
        /*0008*/ 	.dword	_ZN34_INTERNAL_ad2c3f19_4_k_cu_81ffc50d4cuda3std3__45__cpo3endE
	.align		8
        /*0010*/ 	.dword	_ZN34_INTERNAL_ad2c3f19_4_k_cu_81ffc50d4cuda3std3__45__cpo6cbeginE
	.align		8
        /*0018*/ 	.dword	_ZN34_INTERNAL_ad2c3f19_4_k_cu_81ffc50d4cuda3std3__45__cpo4cendE
	.align		8
        /*0020*/ 	.dword	_ZN34_INTERNAL_ad2c3f19_4_k_cu_81ffc50d4cuda3std3__45__cpo6rbeginE
	.align		8
        /*0028*/ 	.dword	_ZN34_INTERNAL_ad2c3f19_4_k_cu_81ffc50d4cuda3std3__45__cpo4rendE
	.align		8
        /*0030*/ 	.dword	_ZN34_INTERNAL_ad2c3f19_4_k_cu_81ffc50d4cuda3std3__45__cpo7crbeginE
	.align		8
        /*0038*/ 	.dword	_ZN34_INTERNAL_ad2c3f19_4_k_cu_81ffc50d4cuda3std3__45__cpo5crendE
	.align		8
        /*0040*/ 	.dword	_ZN34_INTERNAL_ad2c3f19_4_k_cu_81ffc50d4cuda3std3__436_GLOBAL__N__ad2c3f19_4_k_cu_81ffc50d6ignoreE
	.align		8
        /*0048*/ 	.dword	_ZN34_INTERNAL_ad2c3f19_4_k_cu_81ffc50d4cuda3std3__419piecewise_constructE
	.align		8
        /*0050*/ 	.dword	_ZN34_INTERNAL_ad2c3f19_4_k_cu_81ffc50d4cuda3std3__48in_placeE
	.align		8
        /*0058*/ 	.dword	_ZN34_INTERNAL_ad2c3f19_4_k_cu_81ffc50d4cuda3std3__420unreachable_sentinelE
	.align		8
        /*0060*/ 	.dword	_ZN34_INTERNAL_ad2c3f19_4_k_cu_81ffc50d4cuda3std3__47nulloptE
	.align		8
        /*0068*/ 	.dword	_ZN34_INTERNAL_ad2c3f19_4_k_cu_81ffc50d4cuda3std3__48unexpectE
	.align		8
        /*0070*/ 	.dword	_ZN34_INTERNAL_ad2c3f19_4_k_cu_81ffc50d4cuda3std6ranges3__45__cpo4swapE
	.align		8
        /*0078*/ 	.dword	_ZN34_INTERNAL_ad2c3f19_4_k_cu_81ffc50d4cuda3std6ranges3__45__cpo9iter_moveE
	.align		8
        /*0080*/ 	.dword	_ZN34_INTERNAL_ad2c3f19_4_k_cu_81ffc50d4cuda3std6ranges3__45__cpo5beginE
	.align		8
        /*0088*/ 	.dword	_ZN34_INTERNAL_ad2c3f19_4_k_cu_81ffc50d4cuda3std6ranges3__45__cpo3endE
	.align		8
        /*0090*/ 	.dword	_ZN34_INTERNAL_ad2c3f19_4_k_cu_81ffc50d4cuda3std6ranges3__45__cpo6cbeginE
	.align		8
        /*0098*/ 	.dword	_ZN34_INTERNAL_ad2c3f19_4_k_cu_81ffc50d4cuda3std6ranges3__45__cpo4cendE
	.align		8
        /*00a0*/ 	.dword	_ZN34_INTERNAL_ad2c3f19_4_k_cu_81ffc50d4cuda3std6ranges3__45__cpo7advanceE
	.align		8
        /*00a8*/ 	.dword	_ZN34_INTERNAL_ad2c3f19_4_k_cu_81ffc50d4cuda3std6ranges3__45__cpo9iter_swapE
	.align		8
        /*00b0*/ 	.dword	_ZN34_INTERNAL_ad2c3f19_4_k_cu_81ffc50d4cuda3std6ranges3__45__cpo4nextE
	.align		8
        /*00b8*/ 	.dword	_ZN34_INTERNAL_ad2c3f19_4_k_cu_81ffc50d4cuda3std6ranges3__45__cpo4prevE
	.align		8
        /*00c0*/ 	.dword	_ZN34_INTERNAL_ad2c3f19_4_k_cu_81ffc50d4cuda3std6ranges3__45__cpo4dataE
	.align		8
        /*00c8*/ 	.dword	_ZN34_INTERNAL_ad2c3f19_4_k_cu_81ffc50d4cuda3std6ranges3__45__cpo5cdataE
	.align		8
        /*00d0*/ 	.dword	_ZN34_INTERNAL_ad2c3f19_4_k_cu_81ffc50d4cuda3std6ranges3__45__cpo4sizeE
	.align		8
        /*00d8*/ 	.dword	_ZN34_INTERNAL_ad2c3f19_4_k_cu_81ffc50d4cuda3std6ranges3__45__cpo5ssizeE
	.align		8
        /*00e0*/ 	.dword	_ZN34_INTERNAL_ad2c3f19_4_k_cu_81ffc50d4cuda3std6ranges3__45__cpo8distanceE
	.align		8
        /*00e8*/ 	.dword	_ZN34_INTERNAL_ad2c3f19_4_k_cu_81ffc50d6thrust24THRUST_300001_SM_1000_NS8cuda_cub3parE
	.align		8
        /*00f0*/ 	.dword	_ZN34_INTERNAL_ad2c3f19_4_k_cu_81ffc50d6thrust24THRUST_300001_SM_1000_NS8cuda_cub10par_nosyncE
	.align		8
        /*00f8*/ 	.dword	_ZN34_INTERNAL_ad2c3f19_4_k_cu_81ffc50d6thrust24THRUST_300001_SM_1000_NS6system6detail10sequential3seqE
	.align		8
        /*0100*/ 	.dword	_ZN34_INTERNAL_ad2c3f19_4_k_cu_81ffc50d6thrust24THRUST_300001_SM_1000_NS6system3cpp3parE
	.align		8
        /*0108*/ 	.dword	_ZN34_INTERNAL_ad2c3f19_4_k_cu_81ffc50d6thrust24THRUST_300001_SM_1000_NS12placeholders2_1E
	.align		8
        /*0110*/ 	.dword	_ZN34_INTERNAL_ad2c3f19_4_k_cu_81ffc50d6thrust24THRUST_300001_SM_1000_NS12placeholders2_2E
	.align		8
        /*0118*/ 	.dword	_ZN34_INTERNAL_ad2c3f19_4_k_cu_81ffc50d6thrust24THRUST_300001_SM_1000_NS12placeholders2_3E
	.align		8
        /*0120*/ 	.dword	_ZN34_INTERNAL_ad2c3f19_4_k_cu_81ffc50d6thrust24THRUST_300001_SM_1000_NS12placeholders2_4E
	.align		8
        /*0128*/ 	.dword	_ZN34_INTERNAL_ad2c3f19_4_k_cu_81ffc50d6thrust24THRUST_300001_SM_1000_NS12placeholders2_5E
	.align		8
        /*0130*/ 	.dword	_ZN34_INTERNAL_ad2c3f19_4_k_cu_81ffc50d6thrust24THRUST_300001_SM_1000_NS12placeholders2_6E
	.align		8
        /*0138*/ 	.dword	_ZN34_INTERNAL_ad2c3f19_4_k_cu_81ffc50d6thrust24THRUST_300001_SM_1000_NS12placeholders2_7E
	.align		8
        /*0140*/ 	.dword	_ZN34_INTERNAL_ad2c3f19_4_k_cu_81ffc50d6thrust24THRUST_300001_SM_1000_NS12placeholders2_8E
	.align		8
        /*0148*/ 	.dword	_ZN34_INTERNAL_ad2c3f19_4_k_cu_81ffc50d6thrust24THRUST_300001_SM_1000_NS12placeholders2_9E
	.align		8
        /*0150*/ 	.dword	_ZN34_INTERNAL_ad2c3f19_4_k_cu_81ffc50d6thrust24THRUST_300001_SM_1000_NS12placeholders3_10E
	.align		8
        /*0158*/ 	.dword	_ZN34_INTERNAL_ad2c3f19_4_k_cu_81ffc50d6thrust24THRUST_300001_SM_1000_NS3seqE
	.align		8
        /*0160*/ 	.dword	_ZN34_INTERNAL_ad2c3f19_4_k_cu_81ffc50d6thrust24THRUST_300001_SM_1000_NS6deviceE


//--------------------- .text._ZN3cub18CUB_300001_SM_10006detail11EmptyKernelIvEEvv --------------------------
	.section	.text._ZN3cub18CUB_300001_SM_10006detail11EmptyKernelIvEEvv,"ax",@progbits
	.align	128
        .global         _ZN3cub18CUB_300001_SM_10006detail11EmptyKernelIvEEvv
        .type           _ZN3cub18CUB_300001_SM_10006detail11EmptyKernelIvEEvv,@function
        .size           _ZN3cub18CUB_300001_SM_10006detail11EmptyKernelIvEEvv,(.L_x_732 - _ZN3cub18CUB_300001_SM_10006detail11EmptyKernelIvEEvv)
        .other          _ZN3cub18CUB_300001_SM_10006detail11EmptyKernelIvEEvv,@"STO_CUDA_ENTRY STV_DEFAULT"
_ZN3cub18CUB_300001_SM_10006detail11EmptyKernelIvEEvv:
.text._ZN3cub18CUB_300001_SM_10006detail11EmptyKernelIvEEvv:
[----:B------:R-:W-:Y:S01]  /*0000*/  LDC R1, c[0x0][0x37c] ;  /* 0x0000df00ff017b82 */ /* 0x000fe20000000800 */
[----:B------:R-:W-:Y:S05]  /*0010*/  EXIT ;  /* 0x000000000000794d */ /* 0x000fea0003800000 */
.L_x_0:
[----:B------:R-:W-:-:S00]  /*0020*/  BRA `(.L_x_0) ;  /* 0xfffffffc00fc7947 */ /* 0x000fc0000383ffff */
[----:B------:R-:W-:-:S00]  /*0030*/  NOP ;  /* 0x0000000000007918 */ /* 0x000fc00000000000 */
        /* <DEDUP_REMOVED lines=12> */
.L_x_732:


//--------------------- .text._ZN6thrust24THRUST_300001_SM_1000_NS8cuda_cub4core6detail13_kernel_agentINS1_8__reduce11ReduceAgentIPN4cuda3std3__45tupleIJdlEEESC_SB_lNS1_9__extrema9arg_max_fIdl11_comparatorEEEEJSC_SC_iSG_EEEvDpT0_ --------------------------
	.section	.text._ZN6thrust24THRUST_300001_SM_1000_NS8cuda_cub4core6detail13_kernel_agentINS1_8__reduce11ReduceAgentIPN4cuda3std3__45tupleIJdlEEESC_SB_lNS1_9__extrema9arg_max_fIdl11_comparatorEEEEJSC_SC_iSG_EEEvDpT0_,"ax",@progbits
	.align	128
        .global         _ZN6thrust24THRUST_300001_SM_1000_NS8cuda_cub4core6detail13_kernel_agentINS1_8__reduce11ReduceAgentIPN4cuda3std3__45tupleIJdlEEESC_SB_lNS1_9__extrema9arg_max_fIdl11_comparatorEEEEJSC_SC_iSG_EEEvDpT0_
        .type           _ZN6thrust24THRUST_300001_SM_1000_NS8cuda_cub4core6detail13_kernel_agentINS1_8__reduce11ReduceAgentIPN4cuda3std3__45tupleIJdlEEESC_SB_lNS1_9__extrema9arg_max_fIdl11_comparatorEEEEJSC_SC_iSG_EEEvDpT0_,@function
        .size           _ZN6thrust24THRUST_300001_SM_1000_NS8cuda_cub4core6detail13_kernel_agentINS1_8__reduce11ReduceAgentIPN4cuda3std3__45tupleIJdlEEESC_SB_lNS1_9__extrema9arg_max_fIdl11_comparatorEEEEJSC_SC_iSG_EEEvDpT0_,(.L_x_733 - _ZN6thrust24THRUST_300001_SM_1000_NS8cuda_cub4core6detail13_kernel_agentINS1_8__reduce11ReduceAgentIPN4cuda3std3__45tupleIJdlEEESC_SB_lNS1_9__extrema9arg_max_fIdl11_comparatorEEEEJSC_SC_iSG_EEEvDpT0_)
        .other          _ZN6thrust24THRUST_300001_SM_1000_NS8cuda_cub4core6detail13_kernel_agentINS1_8__reduce11ReduceAgentIPN4cuda3std3__45tupleIJdlEEESC_SB_lNS1_9__extrema9arg_max_fIdl11_comparatorEEEEJSC_SC_iSG_EEEvDpT0_,@"STO_CUDA_ENTRY STV_DEFAULT"
_ZN6thrust24THRUST_300001_SM_1000_NS8cuda_cub4core6detail13_kernel_agentINS1_8__reduce11ReduceAgentIPN4cuda3std3__45tupleIJdlEEESC_SB_lNS1_9__extrema9arg_max_fIdl11_comparatorEEEEJSC_SC_iSG_EEEvDpT0_:
.text._ZN6thrust24THRUST_300001_SM_1000_NS8cuda_cub4core6detail13_kernel_agentINS1_8__reduce11ReduceAgentIPN4cuda3std3__45tupleIJdlEEESC_SB_lNS1_9__extrema9arg_max_fIdl11_comparatorEEEEJSC_SC_iSG_EEEvDpT0_:
[----:B------:R-:W-:Y:S01]  /*0000*/  LDC R1, c[0x0][0x37c] ;  /* 0x0000df00ff017b82 */ /* 0x000fe20000000800 */
[----:B------:R-:W0:Y:S02]  /*0010*/  LDCU UR8, c[0x0][0x390] ;  /* 0x00007200ff0877ac */ /* 0x000e240008000800 */
[----:B0-----:R-:W-:-:S13]  /*0020*/  ISETP.NE.AND P0, PT, RZ, UR8, PT ;  /* 0x00000008ff007c0c */ /* 0x001fda000bf05270 */
[----:B------:R-:W-:Y:S05]  /*0030*/  @!P0 EXIT ;  /* 0x000000000000894d */ /* 0x000fea0003800000 */
[----:B------:R-:W-:Y:S01]  /*0040*/  UISETP.GT.AND UP0, UPT, UR8, 0x4ff, UPT ;  /* 0x000004ff0800788c */ /* 0x000fe2000bf04270 */
[----:B------:R-:W-:Y:S01]  /*0050*/  BSSY.RECONVERGENT B0, `(.L_x_1) ;  /* 0x00006c1000007945 */ /* 0x000fe20003800200 */
[----:B------:R-:W0:Y:S07]  /*0060*/  LDCU.64 UR10, c[0x0][0x358] ;  /* 0x00006b00ff0a77ac */ /* 0x000e2e0008000a00 */
[----:B------:R-:W-:Y:S05]  /*0070*/  BRA.U UP0, `(.L_x_2) ;  /* 0x0000003900807547 */ /* 0x000fea000b800000 */
[----:B------:R-:W1:Y:S01]  /*0080*/  S2R R0, SR_TID.X ;  /* 0x0000000000007919 */ /* 0x000e620000002100 */
[----:B------:R-:W2:Y:S01]  /*0090*/  LDCU UR4, c[0x0][0x390] ;  /* 0x00007200ff0477ac */ /* 0x000ea20008000800 */
[----:B------:R-:W-:Y:S01]  /*00a0*/  BSSY.RECONVERGENT B1, `(.L_x_3) ;  /* 0x000000b000017945 */ /* 0x000fe20003800200 */
[----:B------:R-:W-:Y:S02]  /*00b0*/  CS2R R14, SRZ ;  /* 0x00000000000e7805 */ /* 0x000fe4000001ff00 */
[----:B------:R-:W-:Y:S02]  /*00c0*/  CS2R R12, SRZ ;  /* 0x00000000000c7805 */ /* 0x000fe4000001ff00 */
[----:B-1----:R-:W-:Y:S01]  /*00d0*/  ISETP.GE.AND P0, PT, R0, UR8, PT ;  /* 0x0000000800007c0c */ /* 0x002fe2000bf06270 */
[----:B------:R-:W-:-:S12]  /*00e0*/  IMAD.MOV.U32 R19, RZ, RZ, R0 ;  /* 0x000000ffff137224 */ /* 0x000fd800078e0000 */
[----:B--2---:R-:W-:Y:S05]  /*00f0*/  @P0 BRA `(.L_x_4) ;  /* 0x0000000000140947 */ /* 0x004fea0003800000 */
[----:B------:R-:W1:Y:S02]  /*0100*/  LDC.64 R2, c[0x0][0x380] ;  /* 0x0000e000ff027b82 */ /* 0x000e640000000a00 */
[----:B-1----:R-:W-:-:S05]  /*0110*/  IMAD.WIDE.U32 R2, R0, 0x10, R2 ;  /* 0x0000001000027825 */ /* 0x002fca00078e0002 */
[----:B0-----:R1:W5:Y:S04]  /*0120*/  LDG.E.64.CONSTANT R14, desc[UR10][R2.64] ;  /* 0x0000000a020e7981 */ /* 0x001368000c1e9b00 */
[----:B------:R1:W5:Y:S01]  /*0130*/  LDG.E.64.CONSTANT R12, desc[UR10][R2.64+0x8] ;  /* 0x0000080a020c7981 */ /* 0x000362000c1e9b00 */
[----:B------:R-:W-:-:S07]  /*0140*/  VIADD R19, R0, 0x100 ;  /* 0x0000010000137836 */ /* 0x000fce0000000000 */
.L_x_4:
[----:B0-----:R-:W-:Y:S05]  /*0150*/  BSYNC.RECONVERGENT B1 ;  /* 0x0000000000017941 */ /* 0x001fea0003800200 */
.L_x_3:
[----:B------:R-:W-:Y:S01]  /*0160*/  ISETP.GE.AND P0, PT, R19, UR8, PT ;  /* 0x0000000813007c0c */ /* 0x000fe2000bf06270 */
[----:B------:R-:W-:-:S12]  /*0170*/  BSSY.RECONVERGENT B1, `(.L_x_5) ;  /* 0x0000099000017945 */ /* 0x000fd80003800200 */
[----:B------:R-:W-:Y:S05]  /*0180*/  @P0 BRA `(.L_x_6) ;  /* 0x00000008005c0947 */ /* 0x000fea0003800000 */
[----:B------:R-:W-:Y:S01]  /*0190*/  LOP3.LUT R4, RZ, R19, RZ, 0x33, !PT ;  /* 0x00000013ff047212 */ /* 0x000fe200078e33ff */
[----:B------:R-:W-:Y:S04]  /*01a0*/  BSSY.RECONVERGENT B2, `(.L_x_7) ;  /* 0x000002e000027945 */ /* 0x000fe80003800200 */
[----:B------:R-:W-:-:S05]  /*01b0*/  VIADD R4, R4, UR8 ;  /* 0x0000000804047c36 */ /* 0x000fca0008000000 */
[----:B-1----:R-:W-:-:S04]  /*01c0*/  LOP3.LUT R2, R4, 0x300, RZ, 0xc0, !PT ;  /* 0x0000030004027812 */ /* 0x002fc800078ec0ff */
[----:B------:R-:W-:-:S13]  /*01d0*/  ISETP.NE.AND P0, PT, R2, 0x300, PT ;  /* 0x000003000200780c */ /* 0x000fda0003f05270 */
[----:B------:R-:W-:Y:S05]  /*01e0*/  @!P0 BRA `(.L_x_8) ;  /* 0x0000000000a48947 */ /* 0x000fea0003800000 */
[----:B------:R-:W0:Y:S01]  /*01f0*/  LDC.64 R2, c[0x0][0x380] ;  /* 0x0000e000ff027b82 */ /* 0x000e220000000a00 */
[----:B------:R-:W-:-:S04]  /*0200*/  LEA.HI R5, R4, 0x1, RZ, 0x18 ;  /* 0x0000000104057811 */ /* 0x000fc800078fc0ff */
[----:B------:R-:W-:-:S05]  /*0210*/  LOP3.LUT R5, R5, 0x3, RZ, 0xc0, !PT ;  /* 0x0000000305057812 */ /* 0x000fca00078ec0ff */
[----:B------:R-:W-:Y:S02]  /*0220*/  IMAD.MOV R5, RZ, RZ, -R5 ;  /* 0x000000ffff057224 */ /* 0x000fe400078e0a05 */
[----:B0-----:R-:W-:-:S04]  /*0230*/  IMAD.WIDE.U32 R2, R19, 0x10, R2 ;  /* 0x0000001013027825 */ /* 0x001fc800078e0002 */
[----:B------:R-:W-:-:S07]  /*0240*/  IMAD.MOV.U32 R16, RZ, RZ, R2 ;  /* 0x000000ffff107224 */ /* 0x000fce00078e0002 */
.L_x_11:
[----:B------:R-:W-:-:S05]  /*0250*/  IMAD.MOV.U32 R2, RZ, RZ, R16 ;  /* 0x000000ffff027224 */ /* 0x000fca00078e0010 */
[----:B------:R-:W2:Y:S04]  /*0260*/  LDG.E.64.CONSTANT R8, desc[UR10][R2.64] ;  /* 0x0000000a02087981 */ /* 0x000ea8000c1e9b00 */
[----:B------:R-:W3:Y:S01]  /*0270*/  LDG.E.64.CONSTANT R10, desc[UR10][R2.64+0x8] ;  /* 0x0000080a020a7981 */ /* 0x000ee2000c1e9b00 */
[----:B------:R-:W-:Y:S01]  /*0280*/  VIADD R5, R5, 0x1 ;  /* 0x0000000105057836 */ /* 0x000fe20000000000 */
[----:B------:R-:W-:Y:S01]  /*0290*/  BSSY.RECONVERGENT B3, `(.L_x_9) ;  /* 0x000001b000037945 */ /* 0x000fe20003800200 */
[----:B-----5:R-:W-:Y:S01]  /*02a0*/  IMAD.MOV.U32 R21, RZ, RZ, R13 ;  /* 0x000000ffff157224 */ /* 0x020fe200078e000d */
[----:B------:R-:W-:Y:S01]  /*02b0*/  IADD3 R16, P3, PT, R2, 0x1000, RZ ;  /* 0x0000100002107810 */ /* 0x000fe20007f7e0ff */
[----:B------:R-:W-:Y:S01]  /*02c0*/  IMAD.MOV.U32 R17, RZ, RZ, R12 ;  /* 0x000000ffff117224 */ /* 0x000fe200078e000c */
[----:B------:R-:W-:Y:S01]  /*02d0*/  ISETP.NE.AND P2, PT, R5, RZ, PT ;  /* 0x000000ff0500720c */ /* 0x000fe20003f45270 */
[----:B------:R-:W-:-:S02]  /*02e0*/  IMAD.MOV.U32 R6, RZ, RZ, R14 ;  /* 0x000000ffff067224 */ /* 0x000fc400078e000e */
[----:B------:R-:W-:Y:S01]  /*02f0*/  IMAD.MOV.U32 R7, RZ, RZ, R15 ;  /* 0x000000ffff077224 */ /* 0x000fe200078e000f */
[----:B--2---:R-:W-:Y:S01]  /*0300*/  DSETP.GEU.AND P0, PT, |R14|, |R8|, PT ;  /* 0x400000080e00722a */ /* 0x004fe20003f0e200 */
[----:B------:R-:W-:Y:S02]  /*0310*/  IMAD.MOV.U32 R14, RZ, RZ, R8 ;  /* 0x000000ffff0e7224 */ /* 0x000fe400078e0008 */
[----:B---3--:R-:W-:Y:S02]  /*0320*/  IMAD.MOV.U32 R12, RZ, RZ, R10 ;  /* 0x000000ffff0c7224 */ /* 0x008fe400078e000a */
[----:B------:R-:W-:Y:S02]  /*0330*/  IMAD.MOV.U32 R13, RZ, RZ, R11 ;  /* 0x000000ffff0d7224 */ /* 0x000fe400078e000b */
[----:B------:R-:W-:-:S07]  /*0340*/  IMAD.MOV.U32 R15, RZ, RZ, R9 ;  /* 0x000000ffff0f7224 */ /* 0x000fce00078e0009 */
[----:B------:R-:W-:Y:S05]  /*0350*/  @!P0 BRA `(.L_x_10) ;  /* 0x0000000000388947 */ /* 0x000fea0003800000 */
[----:B------:R-:W-:Y:S01]  /*0360*/  DSETP.GEU.AND P0, PT, |R8|, |R6|, PT ;  /* 0x400000060800722a */ /* 0x000fe20003f0e200 */
[----:B------:R-:W-:Y:S02]  /*0370*/  IMAD.MOV.U32 R14, RZ, RZ, R6 ;  /* 0x000000ffff0e7224 */ /* 0x000fe400078e0006 */
[----:B------:R-:W-:Y:S02]  /*0380*/  IMAD.MOV.U32 R15, RZ, RZ, R7 ;  /* 0x000000ffff0f7224 */ /* 0x000fe400078e0007 */
[----:B------:R-:W-:Y:S02]  /*0390*/  IMAD.MOV.U32 R12, RZ, RZ, R17 ;  /* 0x000000ffff0c7224 */ /* 0x000fe400078e0011 */
[----:B------:R-:W-:-:S07]  /*03a0*/  IMAD.MOV.U32 R13, RZ, RZ, R21 ;  /* 0x000000ffff0d7224 */ /* 0x000fce00078e0015 */
[----:B------:R-:W-:Y:S05]  /*03b0*/  @!P0 BRA `(.L_x_10) ;  /* 0x0000000000208947 */ /* 0x000fea0003800000 */
[CC--:B------:R-:W-:Y:S02]  /*03c0*/  ISETP.GE.U32.AND P1, PT, R17.reuse, R10.reuse, PT ;  /* 0x0000000a1100720c */ /* 0x0c0fe40003f26070 */
[----:B------:R-:W-:Y:S02]  /*03d0*/  ISETP.LT.U32.AND P0, PT, R17, R10, PT ;  /* 0x0000000a1100720c */ /* 0x000fe40003f01070 */
[CC--:B------:R-:W-:Y:S02]  /*03e0*/  ISETP.GE.AND.EX P1, PT, R21.reuse, R11.reuse, PT, P1 ;  /* 0x0000000b1500720c */ /* 0x0c0fe40003f26310 */
[----:B------:R-:W-:Y:S02]  /*03f0*/  ISETP.LT.AND.EX P0, PT, R21, R11, PT, P0 ;  /* 0x0000000b1500720c */ /* 0x000fe40003f01300 */
[----:B------:R-:W-:Y:S02]  /*0400*/  FSEL R14, R6, R8, !P1 ;  /* 0x00000008060e7208 */ /* 0x000fe40004800000 */
[----:B------:R-:W-:-:S02]  /*0410*/  FSEL R15, R7, R9, !P1 ;  /* 0x00000009070f7208 */ /* 0x000fc40004800000 */
[----:B------:R-:W-:Y:S02]  /*0420*/  SEL R12, R17, R10, P0 ;  /* 0x0000000a110c7207 */ /* 0x000fe40000000000 */
[----:B------:R-:W-:-:S07]  /*0430*/  SEL R13, R21, R11, P0 ;  /* 0x0000000b150d7207 */ /* 0x000fce0000000000 */
.L_x_10:
[----:B------:R-:W-:Y:S05]  /*0440*/  BSYNC.RECONVERGENT B3 ;  /* 0x0000000000037941 */ /* 0x000fea0003800200 */
.L_x_9:
[----:B------:R-:W-:Y:S02]  /*0450*/  IMAD.X R3, RZ, RZ, R3, P3 ;  /* 0x000000ffff037224 */ /* 0x000fe400018e0603 */
[----:B------:R-:W-:Y:S01]  /*0460*/  VIADD R19, R19, 0x100 ;  /* 0x0000010013137836 */ /* 0x000fe20000000000 */
[----:B------:R-:W-:Y:S06]  /*0470*/  @P2 BRA `(.L_x_11) ;  /* 0xfffffffc00742947 */ /* 0x000fec000383ffff */
.L_x_8:
[----:B------:R-:W-:Y:S05]  /*0480*/  BSYNC.RECONVERGENT B2 ;  /* 0x0000000000027941 */ /* 0x000fea0003800200 */
.L_x_7:
[----:B------:R-:W0:Y:S01]  /*0490*/  LDC.64 R8, c[0x0][0x380] ;  /* 0x0000e000ff087b82 */ /* 0x000e220000000a00 */
[----:B------:R-:W-:-:S13]  /*04a0*/  ISETP.GE.U32.AND P0, PT, R4, 0x300, PT ;  /* 0x000003000400780c */ /* 0x000fda0003f06070 */
[----:B------:R-:W-:Y:S05]  /*04b0*/  @!P0 BRA `(.L_x_6) ;  /* 0x0000000400908947 */ /* 0x000fea0003800000 */
.L_x_20:
[----:B0-----:R-:W-:-:S05]  /*04c0*/  IMAD.WIDE R20, R19, 0x10, R8 ;  /* 0x0000001013147825 */ /* 0x001fca00078e0208 */
[----:B------:R-:W2:Y:S04]  /*04d0*/  LDG.E.64.CONSTANT R10, desc[UR10][R20.64] ;  /* 0x0000000a140a7981 */ /* 0x000ea8000c1e9b00 */
[----:B------:R-:W3:Y:S04]  /*04e0*/  LDG.E.64.CONSTANT R16, desc[UR10][R20.64+0x8] ;  /* 0x0000080a14107981 */ /* 0x000ee8000c1e9b00 */
[----:B-----5:R0:W5:Y:S04]  /*04f0*/  LDG.E.64.CONSTANT R6, desc[UR10][R20.64+0x1000] ;  /* 0x0010000a14067981 */ /* 0x020168000c1e9b00 */
[----:B------:R0:W5:Y:S01]  /*0500*/  LDG.E.64.CONSTANT R4, desc[UR10][R20.64+0x1008] ;  /* 0x0010080a14047981 */ /* 0x000162000c1e9b00 */
[----:B------:R-:W-:Y:S01]  /*0510*/  BSSY.RECONVERGENT B2, `(.L_x_12) ;  /* 0x0000015000027945 */ /* 0x000fe20003800200 */
[----:B--2---:R-:W-:Y:S01]  /*0520*/  DSETP.GEU.AND P0, PT, |R14|, |R10|, PT ;  /* 0x4000000a0e00722a */ /* 0x004fe20003f0e200 */
[----:B------:R-:W-:-:S02]  /*0530*/  IMAD.MOV.U32 R2, RZ, RZ, R10 ;  /* 0x000000ffff027224 */ /* 0x000fc400078e000a */
[----:B------:R-:W-:Y:S02]  /*0540*/  IMAD.MOV.U32 R3, RZ, RZ, R11 ;  /* 0x000000ffff037224 */ /* 0x000fe400078e000b */
[----:B---3--:R-:W-:Y:S02]  /*0550*/  IMAD.MOV.U32 R23, RZ, RZ, R16 ;  /* 0x000000ffff177224 */ /* 0x008fe400078e0010 */
[----:B------:R-:W-:-:S07]  /*0560*/  IMAD.MOV.U32 R25, RZ, RZ, R17 ;  /* 0x000000ffff197224 */ /* 0x000fce00078e0011 */
[----:B0-----:R-:W-:Y:S05]  /*0570*/  @!P0 BRA `(.L_x_13) ;  /* 0x0000000000388947 */ /* 0x001fea0003800000 */
[----:B------:R-:W-:Y:S01]  /*0580*/  DSETP.GEU.AND P0, PT, |R10|, |R14|, PT ;  /* 0x4000000e0a00722a */ /* 0x000fe20003f0e200 */
[----:B------:R-:W-:Y:S02]  /*0590*/  IMAD.MOV.U32 R23, RZ, RZ, R12 ;  /* 0x000000ffff177224 */ /* 0x000fe400078e000c */
[----:B------:R-:W-:Y:S02]  /*05a0*/  IMAD.MOV.U32 R25, RZ, RZ, R13 ;  /* 0x000000ffff197224 */ /* 0x000fe400078e000d */
[----:B------:R-:W-:Y:S02]  /*05b0*/  IMAD.MOV.U32 R2, RZ, RZ, R14 ;  /* 0x000000ffff027224 */ /* 0x000fe400078e000e */
[----:B------:R-:W-:-:S07]  /*05c0*/  IMAD.MOV.U32 R3, RZ, RZ, R15 ;  /* 0x000000ffff037224 */ /* 0x000fce00078e000f */
[----:B------:R-:W-:Y:S05]  /*05d0*/  @!P0 BRA `(.L_x_13) ;  /* 0x0000000000208947 */ /* 0x000fea0003800000 */
[CC--:B------:R-:W-:Y:S02]  /*05e0*/  ISETP.LT.U32.AND P1, PT, R12.reuse, R16.reuse, PT ;  /* 0x000000100c00720c */ /* 0x0c0fe40003f21070 */
[CC--:B------:R-:W-:Y:S02]  /*05f0*/  ISETP.GE.U32.AND P0, PT, R12.reuse, R16.reuse, PT ;  /* 0x000000100c00720c */ /* 0x0c0fe40003f06070 */
[CC--:B------:R-:W-:Y:S02]  /*0600*/  ISETP.LT.AND.EX P1, PT, R13.reuse, R17.reuse, PT, P1 ;  /* 0x000000110d00720c */ /* 0x0c0fe40003f21310 */
[CC--:B------:R-:W-:Y:S02]  /*0610*/  ISETP.GE.AND.EX P0, PT, R13.reuse, R17.reuse, PT, P0 ;  /* 0x000000110d00720c */ /* 0x0c0fe40003f06300 */
[----:B------:R-:W-:Y:S02]  /*0620*/  SEL R23, R12, R16, P1 ;  /* 0x000000100c177207 */ /* 0x000fe40000800000 */
[----:B------:R-:W-:-:S02]  /*0630*/  SEL R25, R13, R17, P1 ;  /* 0x000000110d197207 */ /* 0x000fc40000800000 */
[----:B------:R-:W-:Y:S02]  /*0640*/  FSEL R2, R14, R10, !P0 ;  /* 0x0000000a0e027208 */ /* 0x000fe40004000000 */
[----:B------:R-:W-:-:S07]  /*0650*/  FSEL R3, R15, R11, !P0 ;  /* 0x0000000b0f037208 */ /* 0x000fce0004000000 */
.L_x_13:
[----:B------:R-:W-:Y:S05]  /*0660*/  BSYNC.RECONVERGENT B2 ;  /* 0x0000000000027941 */ /* 0x000fea0003800200 */
.L_x_12:
[----:B------:R0:W5:Y:S04]  /*0670*/  LDG.E.64.CONSTANT R14, desc[UR10][R20.64+0x2000] ;  /* 0x0020000a140e7981 */ /* 0x000168000c1e9b00 */
[----:B------:R0:W5:Y:S04]  /*0680*/  LDG.E.64.CONSTANT R12, desc[UR10][R20.64+0x2008] ;  /* 0x0020080a140c7981 */ /* 0x000168000c1e9b00 */
[----:B------:R0:W5:Y:S04]  /*0690*/  LDG.E.64.CONSTANT R10, desc[UR10][R20.64+0x3000] ;  /* 0x0030000a140a7981 */ /* 0x000168000c1e9b00 */
[----:B------:R0:W5:Y:S02]  /*06a0*/  LDG.E.64.CONSTANT R16, desc[UR10][R20.64+0x3008] ;  /* 0x0030080a14107981 */ /* 0x000164000c1e9b00 */
[----:B-----5:R-:W-:Y:S01]  /*06b0*/  DSETP.GEU.AND P0, PT, |R2|, |R6|, PT ;  /* 0x400000060200722a */ /* 0x020fe20003f0e200 */
[----:B------:R-:W-:Y:S01]  /*06c0*/  BSSY.RECONVERGENT B2, `(.L_x_14) ;  /* 0x0000014000027945 */ /* 0x000fe20003800200 */
[----:B------:R-:W-:-:S02]  /*06d0*/  IMAD.MOV.U32 R26, RZ, RZ, R6 ;  /* 0x000000ffff1a7224 */ /* 0x000fc400078e0006 */
[----:B------:R-:W-:Y:S02]  /*06e0*/  IMAD.MOV.U32 R27, RZ, RZ, R7 ;  /* 0x000000ffff1b7224 */ /* 0x000fe400078e0007 */
[----:B------:R-:W-:Y:S02]  /*06f0*/  IMAD.MOV.U32 R29, RZ, RZ, R4 ;  /* 0x000000ffff1d7224 */ /* 0x000fe400078e0004 */
[----:B------:R-:W-:-:S06]  /*0700*/  IMAD.MOV.U32 R18, RZ, RZ, R5 ;  /* 0x000000ffff127224 */ /* 0x000fcc00078e0005 */
[----:B0-----:R-:W-:Y:S05]  /*0710*/  @!P0 BRA `(.L_x_15) ;  /* 0x0000000000388947 */ /* 0x001fea0003800000 */
        /* <DEDUP_REMOVED lines=14> */
.L_x_15:
[----:B------:R-:W-:Y:S05]  /*0800*/  BSYNC.RECONVERGENT B2 ;  /* 0x0000000000027941 */ /* 0x000fea0003800200 */
.L_x_14:
[----:B------:R-:W-:Y:S01]  /*0810*/  DSETP.GEU.AND P0, PT, |R26|, |R14|, PT ;  /* 0x4000000e1a00722a */ /* 0x000fe20003f0e200 */
[----:B------:R-:W-:Y:S01]  /*0820*/  BSSY.RECONVERGENT B2, `(.L_x_16) ;  /* 0x0000014000027945 */ /* 0x000fe20003800200 */
[----:B------:R-:W-:Y:S02]  /*0830*/  IMAD.MOV.U32 R2, RZ, RZ, R14 ;  /* 0x000000ffff027224 */ /* 0x000fe400078e000e */
[----:B------:R-:W-:Y:S02]  /*0840*/  IMAD.MOV.U32 R3, RZ, RZ, R15 ;  /* 0x000000ffff037224 */ /* 0x000fe400078e000f */
[----:B------:R-:W-:Y:S02]  /*0850*/  IMAD.MOV.U32 R5, RZ, RZ, R12 ;  /* 0x000000ffff057224 */ /* 0x000fe400078e000c */
[----:B------:R-:W-:-:S06]  /*0860*/  IMAD.MOV.U32 R7, RZ, RZ, R13 ;  /* 0x000000ffff077224 */ /* 0x000fcc00078e000d */
        /* <DEDUP_REMOVED lines=15> */
.L_x_17:
[----:B------:R-:W-:Y:S05]  /*0960*/  BSYNC.RECONVERGENT B2 ;  /* 0x0000000000027941 */ /* 0x000fea0003800200 */
.L_x_16:
        /* <DEDUP_REMOVED lines=21> */
.L_x_19:
[----:B------:R-:W-:Y:S05]  /*0ac0*/  BSYNC.RECONVERGENT B2 ;  /* 0x0000000000027941 */ /* 0x000fea0003800200 */
.L_x_18:
[----:B------:R-:W-:-:S05]  /*0ad0*/  VIADD R19, R19, 0x400 ;  /* 0x0000040013137836 */ /* 0x000fca0000000000 */
[----:B------:R-:W-:-:S13]  /*0ae0*/  ISETP.GE.AND P0, PT, R19, UR4, PT ;  /* 0x0000000413007c0c */ /* 0x000fda000bf06270 */
[----:B------:R-:W-:Y:S05]  /*0af0*/  @!P0 BRA `(.L_x_20) ;  /* 0xfffffff800708947 */ /* 0x000fea000383ffff */
.L_x_6:
[----:B------:R-:W-:Y:S05]  /*0b00*/  BSYNC.RECONVERGENT B1 ;  /* 0x0000000000017941 */ /* 0x000fea0003800200 */
.L_x_5:
[----:B------:R-:W2:Y:S02]  /*0b10*/  LDCU UR6, c[0x0][0x390] ;  /* 0x00007200ff0677ac */ /* 0x000ea40008000800 */
[----:B--2---:R-:W-:-:S09]  /*0b20*/  UISETP.GE.AND UP0, UPT, UR6, 0x100, UPT ;  /* 0x000001000600788c */ /* 0x004fd2000bf06270 */
[----:B------:R-:W-:Y:S05]  /*0b30*/  BRA.U !UP0, `(.L_x_21) ;  /* 0x0000001508507547 */ /* 0x000fea000b800000 */
[----:B0-----:R-:W0:Y:S01]  /*0b40*/  S2R R9, SR_LANEID ;  /* 0x0000000000097919 */ /* 0x001e220000000000 */
[----:B------:R-:W-:Y:S01]  /*0b50*/  BSSY.RECONVERGENT B1, `(.L_x_22) ;  /* 0x000001f000017945 */ /* 0x000fe20003800200 */
[----:B-----5:R-:W-:Y:S01]  /*0b60*/  IMAD.MOV.U32 R11, RZ, RZ, R12 ;  /* 0x000000ffff0b7224 */ /* 0x020fe200078e000c */
[----:B------:R2:W3:Y:S01]  /*0b70*/  SHFL.DOWN PT, R4, R14, 0x1, 0x1f ;  /* 0x08201f000e047f89 */ /* 0x0004e200000e0000 */
[----:B------:R-:W-:Y:S02]  /*0b80*/  IMAD.MOV.U32 R16, RZ, RZ, R13 ;  /* 0x000000ffff107224 */ /* 0x000fe400078e000d */
[----:B-1----:R-:W-:Y:S01]  /*0b90*/  IMAD.MOV.U32 R2, RZ, RZ, R14 ;  /* 0x000000ffff027224 */ /* 0x002fe200078e000e */
[----:B------:R2:W1:Y:S01]  /*0ba0*/  SHFL.DOWN PT, R5, R15, 0x1, 0x1f ;  /* 0x08201f000f057f89 */ /* 0x00046200000e0000 */
[----:B------:R-:W-:-:S03]  /*0bb0*/  IMAD.MOV.U32 R3, RZ, RZ, R15 ;  /* 0x000000ffff037224 */ /* 0x000fc600078e000f */
[----:B------:R2:W4:Y:S04]  /*0bc0*/  SHFL.DOWN PT, R7, R12, 0x1, 0x1f ;  /* 0x08201f000c077f89 */ /* 0x00052800000e0000 */
[----:B------:R2:W1:Y:S01]  /*0bd0*/  SHFL.DOWN PT, R17, R13, 0x1, 0x1f ;  /* 0x08201f000d117f89 */ /* 0x00046200000e0000 */
[----:B0-----:R-:W-:-:S13]  /*0be0*/  ISETP.GT.AND P0, PT, R9, 0x1e, PT ;  /* 0x0000001e0900780c */ /* 0x001fda0003f04270 */
[----:B-1234-:R-:W-:Y:S05]  /*0bf0*/  @P0 BRA `(.L_x_23) ;  /* 0x0000000000500947 */ /* 0x01efea0003800000 */
[----:B------:R-:W-:Y:S01]  /*0c00*/  DSETP.GEU.AND P0, PT, |R14|, |R4|, PT ;  /* 0x400000040e00722a */ /* 0x000fe20003f0e200 */
[----:B------:R-:W-:Y:S02]  /*0c10*/  IMAD.MOV.U32 R11, RZ, RZ, R7 ;  /* 0x000000ffff0b7224 */ /* 0x000fe400078e0007 */
[----:B------:R-:W-:Y:S02]  /*0c20*/  IMAD.MOV.U32 R16, RZ, RZ, R17 ;  /* 0x000000ffff107224 */ /* 0x000fe400078e0011 */
        /* <DEDUP_REMOVED lines=9> */
[CC--:B------:R-:W-:Y:S02]  /*0cc0*/  ISETP.LT.U32.AND P1, PT, R12.reuse, R7.reuse, PT ;  /* 0x000000070c00720c */ /* 0x0c0fe40003f21070 */
[C---:B------:R-:W-:Y:S02]  /*0cd0*/  ISETP.GE.U32.AND P0, PT, R12.reuse, R7, PT ;  /* 0x000000070c00720c */ /* 0x040fe40003f06070 */
[CC--:B------:R-:W-:Y:S02]  /*0ce0*/  ISETP.LT.AND.EX P1, PT, R13.reuse, R17.reuse, PT, P1 ;  /* 0x000000110d00720c */ /* 0x0c0fe40003f21310 */
[C---:B------:R-:W-:Y:S02]  /*0cf0*/  ISETP.GE.AND.EX P0, PT, R13.reuse, R17, PT, P0 ;  /* 0x000000110d00720c */ /* 0x040fe40003f06300 */
[----:B------:R-:W-:Y:S02]  /*0d00*/  SEL R11, R12, R7, P1 ;  /* 0x000000070c0b7207 */ /* 0x000fe40000800000 */
[----:B------:R-:W-:-:S02]  /*0d10*/  SEL R16, R13, R17, P1 ;  /* 0x000000110d107207 */ /* 0x000fc40000800000 */
[----:B------:R-:W-:Y:S02]  /*0d20*/  FSEL R2, R14, R4, !P0 ;  /* 0x000000040e027208 */ /* 0x000fe40004000000 */
[----:B------:R-:W-:-:S07]  /*0d30*/  FSEL R3, R15, R5, !P0 ;  /* 0x000000050f037208 */ /* 0x000fce0004000000 */
.L_x_23:
[----:B------:R-:W-:Y:S05]  /*0d40*/  BSYNC.RECONVERGENT B1 ;  /* 0x0000000000017941 */ /* 0x000fea0003800200 */
.L_x_22:
[----:B------:R-:W-:Y:S01]  /*0d50*/  ISETP.GT.AND P0, PT, R9, 0x1d, PT ;  /* 0x0000001d0900780c */ /* 0x000fe20003f04270 */
[----:B------:R0:W1:Y:S01]  /*0d60*/  SHFL.DOWN PT, R6, R2, 0x2, 0x1f ;  /* 0x08401f0002067f89 */ /* 0x00006200000e0000 */
[----:B------:R-:W-:Y:S01]  /*0d70*/  BSSY.RECONVERGENT B1, `(.L_x_24) ;  /* 0x000001d000017945 */ /* 0x000fe20003800200 */
[----:B------:R-:W-:Y:S02]  /*0d80*/  IMAD.MOV.U32 R8, RZ, RZ, R11 ;  /* 0x000000ffff087224 */ /* 0x000fe400078e000b */
[----:B------:R0:W2:Y:S01]  /*0d90*/  SHFL.DOWN PT, R7, R3, 0x2, 0x1f ;  /* 0x08401f0003077f89 */ /* 0x0000a200000e0000 */
[----:B------:R-:W-:Y:S02]  /*0da0*/  IMAD.MOV.U32 R10, RZ, RZ, R16 ;  /* 0x000000ffff0a7224 */ /* 0x000fe400078e0010 */
[----:B------:R-:W-:Y:S01]  /*0db0*/  IMAD.MOV.U32 R4, RZ, RZ, R2 ;  /* 0x000000ffff047224 */ /* 0x000fe200078e0002 */
[----:B------:R0:W3:Y:S01]  /*0dc0*/  SHFL.DOWN PT, R12, R11, 0x2, 0x1f ;  /* 0x08401f000b0c7f89 */ /* 0x0000e200000e0000 */
[----:B------:R-:W-:-:S03]  /*0dd0*/  IMAD.MOV.U32 R5, RZ, RZ, R3 ;  /* 0x000000ffff057224 */ /* 0x000fc600078e0003 */
[----:B------:R0:W4:Y:S01]  /*0de0*/  SHFL.DOWN PT, R13, R16, 0x2, 0x1f ;  /* 0x08401f00100d7f89 */ /* 0x00012200000e0000 */
[----:B------:R-:W-:Y:S05]  /*0df0*/  @P0 BRA `(.L_x_25) ;  /* 0x0000000000500947 */ /* 0x000fea0003800000 */
[----:B-12---:R-:W-:Y:S01]  /*0e00*/  DSETP.GEU.AND P0, PT, |R2|, |R6|, PT ;  /* 0x400000060200722a */ /* 0x006fe20003f0e200 */
[----:B---3--:R-:W-:Y:S02]  /*0e10*/  IMAD.MOV.U32 R8, RZ, RZ, R12 ;  /* 0x000000ffff087224 */ /* 0x008fe400078e000c */
[----:B----4-:R-:W-:Y:S02]  /*0e20*/  IMAD.MOV.U32 R10, RZ, RZ, R13 ;  /* 0x000000ffff0a7224 */ /* 0x010fe400078e000d */
        /* <DEDUP_REMOVED lines=17> */
.L_x_25:
[----:B------:R-:W-:Y:S05]  /*0f40*/  BSYNC.RECONVERGENT B1 ;  /* 0x0000000000017941 */ /* 0x000fea0003800200 */
.L_x_24:
[----:B------:R-:W-:Y:S01]  /*0f50*/  ISETP.GT.AND P0, PT, R9, 0x1b, PT ;  /* 0x0000001b0900780c */ /* 0x000fe20003f04270 */
[----:B-1----:R1:W1:Y:S01]  /*0f60*/  SHFL.DOWN PT, R6, R4, 0x4, 0x1f ;  /* 0x08801f0004067f89 */ /* 0x00226200000e0000 */
[----:B------:R-:W-:Y:S01]  /*0f70*/  BSSY.RECONVERGENT B1, `(.L_x_26) ;  /* 0x000001d000017945 */ /* 0x000fe20003800200 */
[----:B0-----:R-:W-:Y:S02]  /*0f80*/  IMAD.MOV.U32 R11, RZ, RZ, R8 ;  /* 0x000000ffff0b7224 */ /* 0x001fe400078e0008 */
[----:B--2---:R0:W2:Y:S01]  /*0f90*/  SHFL.DOWN PT, R7, R5, 0x4, 0x1f ;  /* 0x08801f0005077f89 */ /* 0x0040a200000e0000 */
[----:B---3--:R-:W-:Y:S02]  /*0fa0*/  IMAD.MOV.U32 R12, RZ, RZ, R10 ;  /* 0x000000ffff0c7224 */ /* 0x008fe400078e000a */
[----:B------:R-:W-:Y:S01]  /*0fb0*/  IMAD.MOV.U32 R2, RZ, RZ, R4 ;  /* 0x000000ffff027224 */ /* 0x000fe200078e0004 */
[----:B----4-:R0:W3:Y:S01]  /*0fc0*/  SHFL.DOWN PT, R13, R8, 0x4, 0x1f ;  /* 0x08801f00080d7f89 */ /* 0x0100e200000e0000 */
        /* <DEDUP_REMOVED lines=23> */
.L_x_27:
[----:B------:R-:W-:Y:S05]  /*1140*/  BSYNC.RECONVERGENT B1 ;  /* 0x0000000000017941 */ /* 0x000fea0003800200 */
.L_x_26:
[----:B------:R-:W-:Y:S01]  /*1150*/  ISETP.GT.AND P0, PT, R9, 0x17, PT ;  /* 0x000000170900780c */ /* 0x000fe20003f04270 */
[----:B-1----:R1:W1:Y:S01]  /*1160*/  SHFL.DOWN PT, R6, R2, 0x8, 0x1f ;  /* 0x09001f0002067f89 */ /* 0x00226200000e0000 */
[----:B------:R-:W-:Y:S01]  /*1170*/  BSSY.RECONVERGENT B1, `(.L_x_28) ;  /* 0x000001d000017945 */ /* 0x000fe20003800200 */
[----:B0-----:R-:W-:Y:S02]  /*1180*/  IMAD.MOV.U32 R8, RZ, RZ, R11 ;  /* 0x000000ffff087224 */ /* 0x001fe400078e000b */
[----:B--2---:R0:W2:Y:S01]  /*1190*/  SHFL.DOWN PT, R7, R3, 0x8, 0x1f ;  /* 0x09001f0003077f89 */ /* 0x0040a200000e0000 */
[----:B------:R-:W-:Y:S02]  /*11a0*/  IMAD.MOV.U32 R10, RZ, RZ, R12 ;  /* 0x000000ffff0a7224 */ /* 0x000fe400078e000c */
[----:B------:R-:W-:Y:S01]  /*11b0*/  IMAD.MOV.U32 R4, RZ, RZ, R2 ;  /* 0x000000ffff047224 */ /* 0x000fe200078e0002 */
[----:B------:R0:W0:Y:S01]  /*11c0*/  SHFL.DOWN PT, R14, R11, 0x8, 0x1f ;  /* 0x09001f000b0e7f89 */ /* 0x00002200000e0000 */
[----:B------:R-:W-:-:S03]  /*11d0*/  IMAD.MOV.U32 R5, RZ, RZ, R3 ;  /* 0x000000ffff057224 */ /* 0x000fc600078e0003 */
[----:B---3--:R3:W0:Y:S01]  /*11e0*/  SHFL.DOWN PT, R13, R12, 0x8, 0x1f ;  /* 0x09001f000c0d7f89 */ /* 0x00862200000e0000 */
[----:B------:R-:W-:Y:S05]  /*11f0*/  @P0 BRA `(.L_x_29) ;  /* 0x0000000000500947 */ /* 0x000fea0003800000 */
[----:B-12---:R-:W-:Y:S01]  /*1200*/  DSETP.GEU.AND P0, PT, |R2|, |R6|, PT ;  /* 0x400000060200722a */ /* 0x006fe20003f0e200 */
[----:B0-----:R-:W-:Y:S02]  /*1210*/  IMAD.MOV.U32 R8, RZ, RZ, R14 ;  /* 0x000000ffff087224 */ /* 0x001fe400078e000e */
        /* <DEDUP_REMOVED lines=18> */
.L_x_29:
[----:B------:R-:W-:Y:S05]  /*1340*/  BSYNC.RECONVERGENT B1 ;  /* 0x0000000000017941 */ /* 0x000fea0003800200 */
.L_x_28:
[----:B------:R-:W-:Y:S01]  /*1350*/  ISETP.GT.AND P0, PT, R9, 0xf, PT ;  /* 0x0000000f0900780c */ /* 0x000fe20003f04270 */
[----:B-1----:R1:W1:Y:S01]  /*1360*/  SHFL.DOWN PT, R6, R4, 0x10, 0x1f ;  /* 0x0a001f0004067f89 */ /* 0x00226200000e0000 */
[----:B------:R-:W-:Y:S01]  /*1370*/  BSSY.RECONVERGENT B1, `(.L_x_30) ;  /* 0x000001d000017945 */ /* 0x000fe20003800200 */
[----:B0-----:R-:W-:Y:S02]  /*1380*/  IMAD.MOV.U32 R14, RZ, RZ, R8 ;  /* 0x000000ffff0e7224 */ /* 0x001fe400078e0008 */
[----:B--2---:R0:W2:Y:S01]  /*1390*/  SHFL.DOWN PT, R7, R5, 0x10, 0x1f ;  /* 0x0a001f0005077f89 */ /* 0x0040a200000e0000 */
[----:B----4-:R-:W-:Y:S02]  /*13a0*/  IMAD.MOV.U32 R15, RZ, RZ, R10 ;  /* 0x000000ffff0f7224 */ /* 0x010fe400078e000a */
[----:B------:R-:W-:Y:S01]  /*13b0*/  IMAD.MOV.U32 R2, RZ, RZ, R4 ;  /* 0x000000ffff027224 */ /* 0x000fe200078e0004 */
[----:B------:R0:W4:Y:S01]  /*13c0*/  SHFL.DOWN PT, R11, R8, 0x10, 0x1f ;  /* 0x0a001f00080b7f89 */ /* 0x00012200000e0000 */
[----:B------:R-:W-:-:S03]  /*13d0*/  IMAD.MOV.U32 R3, RZ, RZ, R5 ;  /* 0x000000ffff037224 */ /* 0x000fc600078e0005 */
[----:B------:R0:W0:Y:S01]  /*13e0*/  SHFL.DOWN PT, R13, R10, 0x10, 0x1f ;  /* 0x0a001f000a0d7f89 */ /* 0x00002200000e0000 */
[----:B------:R-:W-:Y:S05]  /*13f0*/  @P0 BRA `(.L_x_31) ;  /* 0x0000000000500947 */ /* 0x000fea0003800000 */
[----:B-12---:R-:W-:Y:S01]  /*1400*/  DSETP.GEU.AND P0, PT, |R4|, |R6|, PT ;  /* 0x400000060400722a */ /* 0x006fe20003f0e200 */
[----:B----4-:R-:W-:Y:S02]  /*1410*/  IMAD.MOV.U32 R14, RZ, RZ, R11 ;  /* 0x000000ffff0e7224 */ /* 0x010fe400078e000b */
[----:B0-----:R-:W-:Y:S02]  /*1420*/  IMAD.MOV.U32 R15, RZ, RZ, R13 ;  /* 0x000000ffff0f7224 */ /* 0x001fe400078e000d */
        /* <DEDUP_REMOVED lines=17> */
.L_x_31:
[----:B------:R-:W-:Y:S05]  /*1540*/  BSYNC.RECONVERGENT B1 ;  /* 0x0000000000017941 */ /* 0x000fea0003800200 */
.L_x_30:
[----:B------:R-:W-:Y:S01]  /*1550*/  ISETP.NE.AND P0, PT, R9, RZ, PT ;  /* 0x000000ff0900720c */ /* 0x000fe20003f05270 */
[----:B------:R-:W-:-:S12]  /*1560*/  BSSY.RECONVERGENT B1, `(.L_x_32) ;  /* 0x000000a000017945 */ /* 0x000fd80003800200 */
[----:B------:R-:W-:Y:S05]  /*1570*/  @P0 BRA `(.L_x_33) ;  /* 0x0000000000200947 */ /* 0x000fea0003800000 */
[----:B-1----:R-:W1:Y:S01]  /*1580*/  S2R R6, SR_CgaCtaId ;  /* 0x0000000000067919 */ /* 0x002e620000008800 */
[----:B0-----:R-:W-:Y:S02]  /*1590*/  MOV R5, 0x400 ;  /* 0x0000040000057802 */ /* 0x001fe40000000f00 */
[----:B------:R-:W-:-:S04]  /*15a0*/  SHF.R.U32.HI R4, RZ, 0x1, R0 ;  /* 0x00000001ff047819 */ /* 0x000fc80000011600 */
[----:B------:R-:W-:Y:S02]  /*15b0*/  LOP3.LUT R4, R4, 0x1f0, RZ, 0xc0, !PT ;  /* 0x000001f004047812 */ /* 0x000fe400078ec0ff */
[----:B-1----:R-:W-:-:S05]  /*15c0*/  LEA R5, R6, R5, 0x18 ;  /* 0x0000000506057211 */ /* 0x002fca00078ec0ff */
[----:B------:R-:W-:-:S05]  /*15d0*/  IMAD.IADD R5, R4, 0x1, R5 ;  /* 0x0000000104057824 */ /* 0x000fca00078e0205 */
[----:B------:R0:W-:Y:S04]  /*15e0*/  STS.64 [R5+0x10], R14 ;  /* 0x0000100e05007388 */ /* 0x0001e80000000a00 */
[----:B------:R0:W-:Y:S02]  /*15f0*/  STS.64 [R5+0x8], R2 ;  /* 0x0000080205007388 */ /* 0x0001e40000000a00 */
.L_x_33:
[----:B------:R-:W-:Y:S05]  /*1600*/  BSYNC.RECONVERGENT B1 ;  /* 0x0000000000017941 */ /* 0x000fea0003800200 */
.L_x_32:
[----:B------:R-:W-:Y:S01]  /*1610*/  BAR.SYNC.DEFER_BLOCKING 0x0 ;  /* 0x0000000000007b1d */ /* 0x000fe20000010000 */
[----:B------:R-:W-:-:S13]  /*1620*/  ISETP.NE.AND P1, PT, R0, RZ, PT ;  /* 0x000000ff0000720c */ /* 0x000fda0003f25270 */
[----:B------:R-:W-:Y:S05]  /*1630*/  @P1 BRA `(.L_x_34) ;  /* 0x0000005400881947 */ /* 0x000fea0003800000 */
[----:B0-----:R-:W0:Y:S01]  /*1640*/  S2R R5, SR_CgaCtaId ;  /* 0x0000000000057919 */ /* 0x001e220000008800 */
[----:B------:R-:W-:Y:S01]  /*1650*/  MOV R0, 0x400 ;  /* 0x0000040000007802 */ /* 0x000fe20000000f00 */
[----:B------:R-:W-:Y:S03]  /*1660*/  BSSY.RECONVERGENT B1, `(.L_x_35) ;  /* 0x000001a000017945 */ /* 0x000fe60003800200 */
[----:B0-----:R-:W-:-:S05]  /*1670*/  LEA R0, R5, R0, 0x18 ;  /* 0x0000000005007211 */ /* 0x001fca00078ec0ff */
[----:B------:R-:W0:Y:S04]  /*1680*/  LDS.64 R16, [R0+0x18] ;  /* 0x0000180000107984 */ /* 0x000e280000000a00 */
[----:B-12---:R-:W1:Y:S04]  /*1690*/  LDS.128 R4, [R0+0x20] ;  /* 0x0000200000047984 */ /* 0x006e680000000c00 */
[----:B---3--:R2:W3:Y:S04]  /*16a0*/  LDS.64 R12, [R0+0x80] ;  /* 0x00008000000c7984 */ /* 0x0084e80000000a00 */
[----:B----4-:R2:W4:Y:S01]  /*16b0*/  LDS.128 R8, [R0+0x30] ;  /* 0x0000300000087984 */ /* 0x0105220000000c00 */
[----:B0-----:R-:W-:Y:S01]  /*16c0*/  DSETP.GEU.AND P0, PT, |R2|, |R16|, PT ;  /* 0x400000100200722a */ /* 0x001fe20003f0e200 */
[----:B------:R-:W-:-:S02]  /*16d0*/  IMAD.MOV.U32 R24, RZ, RZ, R16 ;  /* 0x000000ffff187224 */ /* 0x000fc400078e0010 */
[----:B------:R-:W-:Y:S02]  /*16e0*/  IMAD.MOV.U32 R25, RZ, RZ, R17 ;  /* 0x000000ffff197224 */ /* 0x000fe400078e0011 */
[----:B-1----:R-:W-:Y:S02]  /*16f0*/  IMAD.MOV.U32 R26, RZ, RZ, R4 ;  /* 0x000000ffff1a7224 */ /* 0x002fe400078e0004 */
[----:B------:R-:W-:-:S07]  /*1700*/  IMAD.MOV.U32 R27, RZ, RZ, R5 ;  /* 0x000000ffff1b7224 */ /* 0x000fce00078e0005 */
[----:B--234-:R-:W-:Y:S05]  /*1710*/  @!P0 BRA `(.L_x_36) ;  /* 0x0000000000388947 */ /* 0x01cfea0003800000 */
        /* <DEDUP_REMOVED lines=14> */
.L_x_36:
[----:B------:R-:W-:Y:S05]  /*1800*/  BSYNC.RECONVERGENT B1 ;  /* 0x0000000000017941 */ /* 0x000fea0003800200 */
.L_x_35:
[----:B------:R0:W1:Y:S01]  /*1810*/  LDS.128 R16, [R0+0x40] ;  /* 0x0000400000107984 */ /* 0x0000620000000c00 */
[----:B------:R-:W-:Y:S01]  /*1820*/  DSETP.GEU.AND P0, PT, |R24|, |R6|, PT ;  /* 0x400000061800722a */ /* 0x000fe20003f0e200 */
[----:B------:R-:W-:Y:S01]  /*1830*/  BSSY.RECONVERGENT B1, `(.L_x_37) ;  /* 0x0000015000017945 */ /* 0x000fe20003800200 */
[----:B------:R-:W-:Y:S01]  /*1840*/  IMAD.MOV.U32 R4, RZ, RZ, R6 ;  /* 0x000000ffff047224 */ /* 0x000fe200078e0006 */
[----:B------:R0:W2:Y:S01]  /*1850*/  LDS.128 R20, [R0+0x50] ;  /* 0x0000500000147984 */ /* 0x0000a20000000c00 */
        /* <DEDUP_REMOVED lines=18> */
.L_x_38:
[----:B------:R-:W-:Y:S05]  /*1980*/  BSYNC.RECONVERGENT B1 ;  /* 0x0000000000017941 */ /* 0x000fea0003800200 */
.L_x_37:
[----:B------:R-:W-:Y:S01]  /*1990*/  DSETP.GEU.AND P0, PT, |R4|, |R10|, PT ;  /* 0x4000000a0400722a */ /* 0x000fe20003f0e200 */
[----:B------:R-:W-:Y:S01]  /*19a0*/  BSSY.RECONVERGENT B1, `(.L_x_39) ;  /* 0x0000014000017945 */ /* 0x000fe20003800200 */
[----:B------:R-:W-:Y:S02]  /*19b0*/  IMAD.MOV.U32 R2, RZ, RZ, R10 ;  /* 0x000000ffff027224 */ /* 0x000fe400078e000a */
[----:B------:R-:W-:Y:S02]  /*19c0*/  IMAD.MOV.U32 R3, RZ, RZ, R11 ;  /* 0x000000ffff037224 */ /* 0x000fe400078e000b */
[----:B-1----:R-:W-:Y:S02]  /*19d0*/  IMAD.MOV.U32 R27, RZ, RZ, R16 ;  /* 0x000000ffff1b7224 */ /* 0x002fe400078e0010 */
        /* <DEDUP_REMOVED lines=16> */
.L_x_40:
[----:B------:R-:W-:Y:S05]  /*1ae0*/  BSYNC.RECONVERGENT B1 ;  /* 0x0000000000017941 */ /* 0x000fea0003800200 */
.L_x_39:
[----:B------:R0:W1:Y:S01]  /*1af0*/  LDS.128 R8, [R0+0x60] ;  /* 0x0000600000087984 */ /* 0x0000620000000c00 */
[----:B------:R-:W-:Y:S01]  /*1b00*/  DSETP.GEU.AND P0, PT, |R2|, |R18|, PT ;  /* 0x400000120200722a */ /* 0x000fe20003f0e200 */
[----:B------:R-:W-:Y:S01]  /*1b10*/  BSSY.RECONVERGENT B1, `(.L_x_41) ;  /* 0x0000015000017945 */ /* 0x000fe20003800200 */
[----:B------:R-:W-:Y:S01]  /*1b20*/  IMAD.MOV.U32 R14, RZ, RZ, R18 ;  /* 0x000000ffff0e7224 */ /* 0x000fe200078e0012 */
[----:B------:R0:W3:Y:S01]  /*1b30*/  LDS.128 R4, [R0+0x70] ;  /* 0x0000700000047984 */ /* 0x0000e20000000c00 */
[----:B------:R-:W-:Y:S02]  /*1b40*/  IMAD.MOV.U32 R15, RZ, RZ, R19 ;  /* 0x000000ffff0f7224 */ /* 0x000fe400078e0013 */
[----:B--2---:R-:W-:Y:S02]  /*1b50*/  IMAD.MOV.U32 R17, RZ, RZ, R20 ;  /* 0x000000ffff117224 */ /* 0x004fe400078e0014 */
        /* <DEDUP_REMOVED lines=16> */
.L_x_42:
[----:B------:R-:W-:Y:S05]  /*1c60*/  BSYNC.RECONVERGENT B1 ;  /* 0x0000000000017941 */ /* 0x000fea0003800200 */
.L_x_41:
        /* <DEDUP_REMOVED lines=21> */
.L_x_44:
[----:B------:R-:W-:Y:S05]  /*1dc0*/  BSYNC.RECONVERGENT B1 ;  /* 0x0000000000017941 */ /* 0x000fea0003800200 */
.L_x_43:
[----:B------:R-:W-:Y:S01]  /*1dd0*/  DSETP.GEU.AND P0, PT, |R2|, |R10|, PT ;  /* 0x4000000a0200722a */ /* 0x000fe20003f0e200 */
[----:B------:R-:W-:Y:S01]  /*1de0*/  BSSY.RECONVERGENT B1, `(.L_x_45) ;  /* 0x0000014000017945 */ /* 0x000fe20003800200 */
[----:B------:R-:W-:Y:S02]  /*1df0*/  IMAD.MOV.U32 R8, RZ, RZ, R10 ;  /* 0x000000ffff087224 */ /* 0x000fe400078e000a */
[----:B------:R-:W-:Y:S02]  /*1e00*/  IMAD.MOV.U32 R9, RZ, RZ, R11 ;  /* 0x000000ffff097224 */ /* 0x000fe400078e000b */
[----:B---3--:R-:W-:Y:S02]  /*1e10*/  IMAD.MOV.U32 R17, RZ, RZ, R4 ;  /* 0x000000ffff117224 */ /* 0x008fe400078e0004 */
        /* <DEDUP_REMOVED lines=16> */
.L_x_46:
[----:B------:R-:W-:Y:S05]  /*1f20*/  BSYNC.RECONVERGENT B1 ;  /* 0x0000000000017941 */ /* 0x000fea0003800200 */
.L_x_45:
        /* <DEDUP_REMOVED lines=19> */
[----:B------:R-:W-:Y:S01]  /*2060*/  SEL R15, R0, R13, P2 ;  /* 0x0000000d000f7207 */ /* 0x000fe20001000000 */
[----:B------:R-:W-:Y:S06]  /*2070*/  BRA `(.L_x_34) ;  /* 0x0000004800f87947 */ /* 0x000fec0003800000 */
.L_x_21:
[----:B------:R-:W2:Y:S01]  /*2080*/  S2R R4, SR_LANEID ;  /* 0x0000000000047919 */ /* 0x000ea20000000000 */
[----:B-1----:R-:W-:Y:S01]  /*2090*/  LOP3.LUT R2, R0, 0x3e0, RZ, 0xc0, !PT ;  /* 0x000003e000027812 */ /* 0x002fe200078ec0ff */
[----:B------:R-:W-:Y:S01]  /*20a0*/  BSSY.RECONVERGENT B1, `(.L_x_47) ;  /* 0x0000024000017945 */ /* 0x000fe20003800200 */
[----:B-----5:R-:W-:Y:S02]  /*20b0*/  IMAD.MOV.U32 R16, RZ, RZ, R12 ;  /* 0x000000ffff107224 */ /* 0x020fe400078e000c */
[----:B------:R-:W-:Y:S02]  /*20c0*/  IMAD.MOV.U32 R18, RZ, RZ, R13 ;  /* 0x000000ffff127224 */ /* 0x000fe400078e000d */
[----:B------:R-:W-:Y:S01]  /*20d0*/  VIADD R3, R2, 0x20 ;  /* 0x0000002002037836 */ /* 0x000fe20000000000 */
[----:B------:R-:W-:-:S04]  /*20e0*/  LOP3.LUT R2, RZ, R2, RZ, 0x33, !PT ;  /* 0x00000002ff027212 */ /* 0x000fc800078e33ff */
[----:B------:R-:W-:Y:S01]  /*20f0*/  ISETP.GT.AND P0, PT, R3, UR6, PT ;  /* 0x0000000603007c0c */ /* 0x000fe2000bf04270 */
[----:B------:R-:W-:Y:S02]  /*2100*/  VIADD R2, R2, UR6 ;  /* 0x0000000602027c36 */ /* 0x000fe40008000000 */
[----:B------:R-:W-:-:S03]  /*2110*/  IMAD.MOV.U32 R3, RZ, RZ, R15 ;  /* 0x000000ffff037224 */ /* 0x000fc600078e000f */
[----:B------:R-:W-:Y:S01]  /*2120*/  SEL R5, R2, 0x1f, P0 ;  /* 0x0000001f02057807 */ /* 0x000fe20000000000 */
[----:B------:R-:W-:-:S04]  /*2130*/  IMAD.MOV.U32 R2, RZ, RZ, R14 ;  /* 0x000000ffff027224 */ /* 0x000fc800078e000e */
[----:B------:R1:W3:Y:S04]  /*2140*/  SHFL.DOWN PT, R6, R14, 0x1, R5 ;  /* 0x082000000e067989 */ /* 0x0002e800000e0005 */
[----:B------:R1:W4:Y:S04]  /*2150*/  SHFL.DOWN PT, R7, R15, 0x1, R5 ;  /* 0x082000000f077989 */ /* 0x00032800000e0005 */
[----:B0-----:R1:W0:Y:S01]  /*2160*/  SHFL.DOWN PT, R9, R12, 0x1, R5 ;  /* 0x082000000c097989 */ /* 0x00122200000e0005 */
[----:B--2---:R-:W-:-:S03]  /*2170*/  ISETP.GE.AND P0, PT, R4, R5, PT ;  /* 0x000000050400720c */ /* 0x004fc60003f06270 */
[----:B------:R1:W2:Y:S10]  /*2180*/  SHFL.DOWN PT, R11, R13, 0x1, R5 ;  /* 0x082000000d0b7989 */ /* 0x0002b400000e0005 */
[----:B-1----:R-:W-:Y:S05]  /*2190*/  @P0 BRA `(.L_x_48) ;  /* 0x0000000000500947 */ /* 0x002fea0003800000 */
[----:B---34-:R-:W-:Y:S01]  /*21a0*/  DSETP.GEU.AND P0, PT, |R14|, |R6|, PT ;  /* 0x400000060e00722a */ /* 0x018fe20003f0e200 */
[----:B0-----:R-:W-:Y:S02]  /*21b0*/  IMAD.MOV.U32 R16, RZ, RZ, R9 ;  /* 0x000000ffff107224 */ /* 0x001fe400078e0009 */
[----:B--2---:R-:W-:Y:S02]  /*21c0*/  IMAD.MOV.U32 R18, RZ, RZ, R11 ;  /* 0x000000ffff127224 */ /* 0x004fe400078e000b */
        /* <DEDUP_REMOVED lines=17> */
.L_x_48:
[----:B------:R-:W-:Y:S05]  /*22e0*/  BSYNC.RECONVERGENT B1 ;  /* 0x0000000000017941 */ /* 0x000fea0003800200 */
.L_x_47:
[----:B---3--:R-:W-:Y:S01]  /*22f0*/  VIADD R6, R4, 0x2 ;  /* 0x0000000204067836 */ /* 0x008fe20000000000 */
[----:B------:R1:W3:Y:S01]  /*2300*/  SHFL.DOWN PT, R8, R2, 0x2, R5 ;  /* 0x0840000002087989 */ /* 0x0002e200000e0005 */
[----:B------:R-:W-:Y:S01]  /*2310*/  BSSY.RECONVERGENT B1, `(.L_x_49) ;  /* 0x000001e000017945 */ /* 0x000fe20003800200 */
[----:B------:R-:W-:Y:S02]  /*2320*/  IMAD.MOV.U32 R10, RZ, RZ, R16 ;  /* 0x000000ffff0a7224 */ /* 0x000fe400078e0010 */
[----:B------:R-:W-:Y:S01]  /*2330*/  ISETP.GT.AND P0, PT, R6, R5, PT ;  /* 0x000000050600720c */ /* 0x000fe20003f04270 */
[----:B0-----:R1:W0:Y:S01]  /*2340*/  SHFL.DOWN PT, R9, R3, 0x2, R5 ;  /* 0x0840000003097989 */ /* 0x00122200000e0005 */
[----:B------:R-:W-:Y:S02]  /*2350*/  IMAD.MOV.U32 R12, RZ, RZ, R18 ;  /* 0x000000ffff0c7224 */ /* 0x000fe400078e0012 */
[----:B------:R-:W-:Y:S01]  /*2360*/  IMAD.MOV.U32 R6, RZ, RZ, R2 ;  /* 0x000000ffff067224 */ /* 0x000fe200078e0002 */
[----:B--2---:R1:W2:Y:S01]  /*2370*/  SHFL.DOWN PT, R11, R16, 0x2, R5 ;  /* 0x08400000100b7989 */ /* 0x0042a200000e0005 */
[----:B----4-:R-:W-:-:S03]  /*2380*/  IMAD.MOV.U32 R7, RZ, RZ, R3 ;  /* 0x000000ffff077224 */ /* 0x010fc600078e0003 */
[----:B------:R1:W4:Y:S04]  /*2390*/  SHFL.DOWN PT, R13, R18, 0x2, R5 ;  /* 0x08400000120d7989 */ /* 0x00032800000e0005 */
[----:B------:R-:W-:Y:S05]  /*23a0*/  @P0 BRA `(.L_x_50) ;  /* 0x0000000000500947 */ /* 0x000fea0003800000 */
[----:B0--3--:R-:W-:Y:S01]  /*23b0*/  DSETP.GEU.AND P0, PT, |R2|, |R8|, PT ;  /* 0x400000080200722a */ /* 0x009fe20003f0e200 */
[----:B--2---:R-:W-:Y:S02]  /*23c0*/  IMAD.MOV.U32 R10, RZ, RZ, R11 ;  /* 0x000000ffff0a7224 */ /* 0x004fe400078e000b */
        /* <DEDUP_REMOVED lines=18> */
.L_x_50:
[----:B------:R-:W-:Y:S05]  /*24f0*/  BSYNC.RECONVERGENT B1 ;  /* 0x0000000000017941 */ /* 0x000fea0003800200 */
.L_x_49:
[----:B-1----:R-:W-:Y:S01]  /*2500*/  VIADD R2, R4, 0x4 ;  /* 0x0000000404027836 */ /* 0x002fe20000000000 */
[----:B---3--:R1:W3:Y:S01]  /*2510*/  SHFL.DOWN PT, R8, R6, 0x4, R5 ;  /* 0x0880000006087989 */ /* 0x0082e200000e0005 */
[----:B------:R-:W-:Y:S01]  /*2520*/  BSSY.RECONVERGENT B1, `(.L_x_51) ;  /* 0x000001e000017945 */ /* 0x000fe20003800200 */
[----:B------:R-:W-:Y:S02]  /*2530*/  IMAD.MOV.U32 R14, RZ, RZ, R10 ;  /* 0x000000ffff0e7224 */ /* 0x000fe400078e000a */
[----:B------:R-:W-:Y:S01]  /*2540*/  ISETP.GT.AND P0, PT, R2, R5, PT ;  /* 0x000000050200720c */ /* 0x000fe20003f04270 */
[----:B0-----:R1:W0:Y:S01]  /*2550*/  SHFL.DOWN PT, R9, R7, 0x4, R5 ;  /* 0x0880000007097989 */ /* 0x00122200000e0005 */
[----:B------:R-:W-:Y:S02]  /*2560*/  IMAD.MOV.U32 R16, RZ, RZ, R12 ;  /* 0x000000ffff107224 */ /* 0x000fe400078e000c */
[----:B------:R-:W-:Y:S01]  /*2570*/  IMAD.MOV.U32 R2, RZ, RZ, R6 ;  /* 0x000000ffff027224 */ /* 0x000fe200078e0006 */
[----:B--2---:R1:W2:Y:S01]  /*2580*/  SHFL.DOWN PT, R11, R10, 0x4, R5 ;  /* 0x088000000a0b7989 */ /* 0x0042a200000e0005 */
[----:B------:R-:W-:-:S03]  /*2590*/  IMAD.MOV.U32 R3, RZ, RZ, R7 ;  /* 0x000000ffff037224 */ /* 0x000fc600078e0007 */
[----:B----4-:R1:W4:Y:S04]  /*25a0*/  SHFL.DOWN PT, R13, R12, 0x4, R5 ;  /* 0x088000000c0d7989 */ /* 0x01032800000e0005 */
        /* <DEDUP_REMOVED lines=21> */
.L_x_52:
[----:B------:R-:W-:Y:S05]  /*2700*/  BSYNC.RECONVERGENT B1 ;  /* 0x0000000000017941 */ /* 0x000fea0003800200 */
.L_x_51:
        /* <DEDUP_REMOVED lines=32> */
.L_x_54:
[----:B------:R-:W-:Y:S05]  /*2910*/  BSYNC.RECONVERGENT B1 ;  /* 0x0000000000017941 */ /* 0x000fea0003800200 */
.L_x_53:
        /* <DEDUP_REMOVED lines=32> */
.L_x_56:
[----:B------:R-:W-:Y:S05]  /*2b20*/  BSYNC.RECONVERGENT B1 ;  /* 0x0000000000017941 */ /* 0x000fea0003800200 */
.L_x_55:
[----:B------:R-:W-:Y:S01]  /*2b30*/  ISETP.NE.AND P0, PT, R4, RZ, PT ;  /* 0x000000ff0400720c */ /* 0x000fe20003f05270 */
[----:B------:R-:W-:-:S12]  /*2b40*/  BSSY.RECONVERGENT B1, `(.L_x_57) ;  /* 0x000000a000017945 */ /* 0x000fd80003800200 */
[----:B------:R-:W-:Y:S05]  /*2b50*/  @P0 BRA `(.L_x_58) ;  /* 0x0000000000200947 */ /* 0x000fea0003800000 */
[----:B-1----:R-:W1:Y:S01]  /*2b60*/  S2R R6, SR_CgaCtaId ;  /* 0x0000000000067919 */ /* 0x002e620000008800 */
[----:B------:R-:W-:Y:S02]  /*2b70*/  MOV R5, 0x400 ;  /* 0x0000040000057802 */ /* 0x000fe40000000f00 */
[----:B------:R-:W-:-:S04]  /*2b80*/  SHF.R.U32.HI R4, RZ, 0x1, R0 ;  /* 0x00000001ff047819 */ /* 0x000fc80000011600 */
[----:B------:R-:W-:Y:S02]  /*2b90*/  LOP3.LUT R4, R4, 0x1f0, RZ, 0xc0, !PT ;  /* 0x000001f004047812 */ /* 0x000fe400078ec0ff */
[----:B-1----:R-:W-:-:S05]  /*2ba0*/  LEA R5, R6, R5, 0x18 ;  /* 0x0000000506057211 */ /* 0x002fca00078ec0ff */
[----:B------:R-:W-:-:S05]  /*2bb0*/  IMAD.IADD R5, R4, 0x1, R5 ;  /* 0x0000000104057824 */ /* 0x000fca00078e0205 */
[----:B------:R1:W-:Y:S04]  /*2bc0*/  STS.64 [R5+0x10], R14 ;  /* 0x0000100e05007388 */ /* 0x0003e80000000a00 */
[----:B------:R1:W-:Y:S02]  /*2bd0*/  STS.64 [R5+0x8], R2 ;  /* 0x0000080205007388 */ /* 0x0003e40000000a00 */
.L_x_58:
[----:B------:R-:W-:Y:S05]  /*2be0*/  BSYNC.RECONVERGENT B1 ;  /* 0x0000000000017941 */ /* 0x000fea0003800200 */
.L_x_57:
[----:B------:R-:W-:Y:S01]  /*2bf0*/  BAR.SYNC.DEFER_BLOCKING 0x0 ;  /* 0x0000000000007b1d */ /* 0x000fe20000010000 */
[----:B------:R-:W-:-:S13]  /*2c00*/  ISETP.NE.AND P1, PT, R0, RZ, PT ;  /* 0x000000ff0000720c */ /* 0x000fda0003f25270 */
[----:B------:R-:W-:Y:S05]  /*2c10*/  @P1 BRA `(.L_x_34) ;  /* 0x0000004000101947 */ /* 0x000fea0003800000 */
[----:B------:R-:W-:Y:S01]  /*2c20*/  UISETP.GE.AND UP0, UPT, UR6, 0x21, UPT ;  /* 0x000000210600788c */ /* 0x000fe2000bf06270 */
[----:B--2---:R-:W-:Y:S02]  /*2c30*/  IMAD.MOV.U32 R11, RZ, RZ, R14 ;  /* 0x000000ffff0b7224 */ /* 0x004fe400078e000e */
[----:B---3--:R-:W-:Y:S02]  /*2c40*/  IMAD.MOV.U32 R8, RZ, RZ, R15 ;  /* 0x000000ffff087224 */ /* 0x008fe400078e000f */
[----:B------:R-:W-:Y:S02]  /*2c50*/  IMAD.MOV.U32 R4, RZ, RZ, R2 ;  /* 0x000000ffff047224 */ /* 0x000fe400078e0002 */
[----:B-1----:R-:W-:Y:S02]  /*2c60*/  IMAD.MOV.U32 R5, RZ, RZ, R3 ;  /* 0x000000ffff057224 */ /* 0x002fe400078e0003 */
[----:B------:R-:W-:Y:S05]  /*2c70*/  BRA.U !UP0, `(.L_x_59) ;  /* 0x00000001086c7547 */ /* 0x000fea000b800000 */
[----:B------:R-:W1:Y:S01]  /*2c80*/  S2UR UR5, SR_CgaCtaId ;  /* 0x00000000000579c3 */ /* 0x000e620000008800 */
[----:B------:R-:W-:Y:S01]  /*2c90*/  UMOV UR4, 0x400 ;  /* 0x0000040000047882 */ /* 0x000fe20000000000 */
[----:B------:R-:W-:Y:S01]  /*2ca0*/  BSSY.RECONVERGENT B1, `(.L_x_59) ;  /* 0x0000018000017945 */ /* 0x000fe20003800200 */
[----:B-1----:R-:W-:-:S09]  /*2cb0*/  ULEA UR4, UR5, UR4, 0x18 ;  /* 0x0000000405047291 */ /* 0x002fd2000f8ec0ff */
[----:B------:R-:W1:Y:S04]  /*2cc0*/  LDS.64 R6, [UR4+0x18] ;  /* 0x00001804ff067984 */ /* 0x000e680008000a00 */
[----:B----4-:R-:W2:Y:S01]  /*2cd0*/  LDS.64 R12, [UR4+0x20] ;  /* 0x00002004ff0c7984 */ /* 0x010ea20008000a00 */
[----:B-1----:R-:W-:Y:S01]  /*2ce0*/  DSETP.GEU.AND P0, PT, |R2|, |R6|, PT ;  /* 0x400000060200722a */ /* 0x002fe20003f0e200 */
[----:B------:R-:W-:Y:S02]  /*2cf0*/  IMAD.MOV.U32 R4, RZ, RZ, R6 ;  /* 0x000000ffff047224 */ /* 0x000fe400078e0006 */
[----:B------:R-:W-:Y:S02]  /*2d00*/  IMAD.MOV.U32 R5, RZ, RZ, R7 ;  /* 0x000000ffff057224 */ /* 0x000fe400078e0007 */
[----:B--2---:R-:W-:-:S02]  /*2d10*/  IMAD.MOV.U32 R11, RZ, RZ, R12 ;  /* 0x000000ffff0b7224 */ /* 0x004fc400078e000c */
        /* <DEDUP_REMOVED lines=16> */
.L_x_60:
[----:B------:R-:W-:Y:S05]  /*2e20*/  BSYNC.RECONVERGENT B1 ;  /* 0x0000000000017941 */ /* 0x000fea0003800200 */
.L_x_59:
[----:B------:R-:W-:Y:S01]  /*2e30*/  UISETP.GE.AND UP0, UPT, UR6, 0x41, UPT ;  /* 0x000000410600788c */ /* 0x000fe2000bf06270 */
[----:B0-----:R-:W-:Y:S02]  /*2e40*/  IMAD.MOV.U32 R9, RZ, RZ, R11 ;  /* 0x000000ffff097224 */ /* 0x001fe400078e000b */
[----:B------:R-:W-:Y:S02]  /*2e50*/  IMAD.MOV.U32 R0, RZ, RZ, R8 ;  /* 0x000000ffff007224 */ /* 0x000fe400078e0008 */
[----:B------:R-:W-:Y:S02]  /*2e60*/  IMAD.MOV.U32 R2, RZ, RZ, R4 ;  /* 0x000000ffff027224 */ /* 0x000fe400078e0004 */
[----:B------:R-:W-:Y:S02]  /*2e70*/  IMAD.MOV.U32 R3, RZ, RZ, R5 ;  /* 0x000000ffff037224 */ /* 0x000fe400078e0005 */
[----:B------:R-:W-:Y:S05]  /*2e80*/  BRA.U !UP0, `(.L_x_61) ;  /* 0x00000001086c7547 */ /* 0x000fea000b800000 */
[----:B------:R-:W0:Y:S01]  /*2e90*/  S2UR UR5, SR_CgaCtaId ;  /* 0x00000000000579c3 */ /* 0x000e220000008800 */
[----:B------:R-:W-:Y:S01]  /*2ea0*/  UMOV UR4, 0x400 ;  /* 0x0000040000047882 */ /* 0x000fe20000000000 */
[----:B------:R-:W-:Y:S01]  /*2eb0*/  BSSY.RECONVERGENT B1, `(.L_x_61) ;  /* 0x0000018000017945 */ /* 0x000fe20003800200 */
[----:B0-----:R-:W-:-:S09]  /*2ec0*/  ULEA UR4, UR5, UR4, 0x18 ;  /* 0x0000000405047291 */ /* 0x001fd2000f8ec0ff */
[----:B------:R-:W0:Y:S04]  /*2ed0*/  LDS.64 R6, [UR4+0x28] ;  /* 0x00002804ff067984 */ /* 0x000e280008000a00 */
[----:B----4-:R-:W1:Y:S01]  /*2ee0*/  LDS.64 R12, [UR4+0x30] ;  /* 0x00003004ff0c7984 */ /* 0x010e620008000a00 */
[----:B0-----:R-:W-:Y:S01]  /*2ef0*/  DSETP.GEU.AND P0, PT, |R4|, |R6|, PT ;  /* 0x400000060400722a */ /* 0x001fe20003f0e200 */
[----:B------:R-:W-:Y:S02]  /*2f00*/  IMAD.MOV.U32 R2, RZ, RZ, R6 ;  /* 0x000000ffff027224 */ /* 0x000fe400078e0006 */
[----:B------:R-:W-:Y:S02]  /*2f10*/  IMAD.MOV.U32 R3, RZ, RZ, R7 ;  /* 0x000000ffff037224 */ /* 0x000fe400078e0007 */
[----:B-1----:R-:W-:-:S02]  /*2f20*/  IMAD.MOV.U32 R9, RZ, RZ, R12 ;  /* 0x000000ffff097224 */ /* 0x002fc400078e000c */
        /* <DEDUP_REMOVED lines=16> */
.L_x_62:
[----:B------:R-:W-:Y:S05]  /*3030*/  BSYNC.RECONVERGENT B1 ;  /* 0x0000000000017941 */ /* 0x000fea0003800200 */
.L_x_61:
[----:B------:R-:W-:Y:S01]  /*3040*/  UISETP.GE.AND UP0, UPT, UR6, 0x61, UPT ;  /* 0x000000610600788c */ /* 0x000fe2000bf06270 */
[----:B------:R-:W-:Y:S02]  /*3050*/  IMAD.MOV.U32 R11, RZ, RZ, R9 ;  /* 0x000000ffff0b7224 */ /* 0x000fe400078e0009 */
        /* <DEDUP_REMOVED lines=30> */
.L_x_64:
[----:B------:R-:W-:Y:S05]  /*3240*/  BSYNC.RECONVERGENT B1 ;  /* 0x0000000000017941 */ /* 0x000fea0003800200 */
.L_x_63:
        /* <DEDUP_REMOVED lines=32> */
.L_x_66:
[----:B------:R-:W-:Y:S05]  /*3450*/  BSYNC.RECONVERGENT B1 ;  /* 0x0000000000017941 */ /* 0x000fea0003800200 */
.L_x_65:
        /* <DEDUP_REMOVED lines=32> */
.L_x_68:
[----:B------:R-:W-:Y:S05]  /*3660*/  BSYNC.RECONVERGENT B1 ;  /* 0x0000000000017941 */ /* 0x000fea0003800200 */
.L_x_67:
        /* <DEDUP_REMOVED lines=32> */
.L_x_70:
[----:B------:R-:W-:Y:S05]  /*3870*/  BSYNC.RECONVERGENT B1 ;  /* 0x0000000000017941 */ /* 0x000fea0003800200 */
.L_x_69:
[----:B------:R-:W-:Y:S01]  /*3880*/  UISETP.GE.AND UP0, UPT, UR6, 0xe1, UPT ;  /* 0x000000e10600788c */ /* 0x000fe2000bf06270 */
[----:B------:R-:W-:Y:S02]  /*3890*/  IMAD.MOV.U32 R14, RZ, RZ, R9 ;  /* 0x000000ffff0e7224 */ /* 0x000fe400078e0009 */
[----:B------:R-:W-:Y:S02]  /*38a0*/  IMAD.MOV.U32 R15, RZ, RZ, R0 ;  /* 0x000000ffff0f7224 */ /* 0x000fe400078e0000 */
[----:B------:R-:W-:Y:S02]  /*38b0*/  IMAD.MOV.U32 R2, RZ, RZ, R6 ;  /* 0x000000ffff027224 */ /* 0x000fe400078e0006 */
[----:B------:R-:W-:Y:S02]  /*38c0*/  IMAD.MOV.U32 R3, RZ, RZ, R7 ;  /* 0x000000ffff037224 */ /* 0x000fe400078e0007 */
[----:B------:R-:W-:Y:S05]  /*38d0*/  BRA.U !UP0, `(.L_x_34) ;  /* 0x0000003108e07547 */ /* 0x000fea000b800000 */
[----:B------:R-:W0:Y:S01]  /*38e0*/  S2UR UR5, SR_CgaCtaId ;  /* 0x00000000000579c3 */ /* 0x000e220000008800 */
[----:B------:R-:W-:Y:S02]  /*38f0*/  UMOV UR4, 0x400 ;  /* 0x0000040000047882 */ /* 0x000fe40000000000 */
[----:B0-----:R-:W-:-:S09]  /*3900*/  ULEA UR4, UR5, UR4, 0x18 ;  /* 0x0000000405047291 */ /* 0x001fd2000f8ec0ff */
[----:B------:R-:W0:Y:S04]  /*3910*/  LDS.64 R4, [UR4+0x78] ;  /* 0x00007804ff047984 */ /* 0x000e280008000a00 */
[----:B------:R-:W1:Y:S01]  /*3920*/  LDS.64 R10, [UR4+0x80] ;  /* 0x00008004ff0a7984 */ /* 0x000e620008000a00 */
        /* <DEDUP_REMOVED lines=21> */
.L_x_2:
[----:B------:R-:W1:Y:S01]  /*3a80*/  S2R R0, SR_TID.X ;  /* 0x0000000000007919 */ /* 0x000e620000002100 */
[----:B------:R-:W1:Y:S02]  /*3a90*/  LDC.64 R2, c[0x0][0x380] ;  /* 0x0000e000ff027b82 */ /* 0x000e640000000a00 */
[----:B-1----:R-:W-:-:S05]  /*3aa0*/  IMAD.WIDE.U32 R18, R0, 0x10, R2 ;  /* 0x0000001000127825 */ /* 0x002fca00078e0002 */
[----:B0-----:R-:W2:Y:S04]  /*3ab0*/  LDG.E.64.CONSTANT R20, desc[UR10][R18.64] ;  /* 0x0000000a12147981 */ /* 0x001ea8000c1e9b00 */
[----:B------:R-:W2:Y:S04]  /*3ac0*/  LDG.E.64.CONSTANT R14, desc[UR10][R18.64+0x1000] ;  /* 0x0010000a120e7981 */ /* 0x000ea8000c1e9b00 */
[----:B------:R-:W3:Y:S04]  /*3ad0*/  LDG.E.64.CONSTANT R12, desc[UR10][R18.64+0x8] ;  /* 0x0000080a120c7981 */ /* 0x000ee8000c1e9b00 */
[----:B------:R-:W3:Y:S04]  /*3ae0*/  LDG.E.64.CONSTANT R10, desc[UR10][R18.64+0x1008] ;  /* 0x0010080a120a7981 */ /* 0x000ee8000c1e9b00 */
[----:B------:R-:W4:Y:S04]  /*3af0*/  LDG.E.64.CONSTANT R8, desc[UR10][R18.64+0x2000] ;  /* 0x0020000a12087981 */ /* 0x000f28000c1e9b00 */
[----:B------:R-:W5:Y:S04]  /*3b00*/  LDG.E.64.CONSTANT R6, desc[UR10][R18.64+0x2008] ;  /* 0x0020080a12067981 */ /* 0x000f68000c1e9b00 */
[----:B------:R-:W5:Y:S04]  /*3b10*/  LDG.E.64.CONSTANT R4, desc[UR10][R18.64+0x3000] ;  /* 0x0030000a12047981 */ /* 0x000f68000c1e9b00 */
[----:B------:R-:W5:Y:S04]  /*3b20*/  LDG.E.64.CONSTANT R2, desc[UR10][R18.64+0x3008] ;  /* 0x0030080a12027981 */ /* 0x000f68000c1e9b00 */
[----:B------:R-:W5:Y:S04]  /*3b30*/  LDG.E.64.CONSTANT R16, desc[UR10][R18.64+0x4000] ;  /* 0x0040000a12107981 */ /* 0x000f68000c1e9b00 */
[----:B------:R-:W5:Y:S01]  /*3b40*/  LDG.E.64.CONSTANT R22, desc[UR10][R18.64+0x4008] ;  /* 0x0040080a12167981 */ /* 0x000f62000c1e9b00 */
[----:B------:R-:W-:Y:S01]  /*3b50*/  UISETP.GE.U32.AND UP0, UPT, UR8, 0xa00, UPT ;  /* 0x00000a000800788c */ /* 0x000fe2000bf06070 */
[----:B--2---:R-:W-:-:S14]  /*3b60*/  DSETP.GEU.AND P2, PT, |R20|, |R14|, PT ;  /* 0x4000000e1400722a */ /* 0x004fdc0003f4e200 */
[----:B---3--:R-:W-:-:S04]  /*3b70*/  @P2 ISETP.GE.U32.AND P0, PT, R12, R10, PT ;  /* 0x0000000a0c00220c */ /* 0x008fc80003f06070 */
[----:B------:R-:W-:-:S13]  /*3b80*/  @P2 ISETP.GE.AND.EX P0, PT, R13, R11, PT, P0 ;  /* 0x0000000b0d00220c */ /* 0x000fda0003f06300 */
[----:B------:R-:W-:-:S06]  /*3b90*/  @P2 DSETP.LT.OR P0, PT, |R14|, |R20|, !P0 ;  /* 0x400000140e00222a */ /* 0x000fcc0004701600 */
[----:B------:R-:W-:Y:S02]  /*3ba0*/  @P2 FSEL R20, R20, R14, P0 ;  /* 0x0000000e14142208 */ /* 0x000fe40000000000 */
[----:B------:R-:W-:Y:S02]  /*3bb0*/  @P2 FSEL R21, R21, R15, P0 ;  /* 0x0000000f15152208 */ /* 0x000fe40000000000 */
[----:B------:R-:W-:Y:S01]  /*3bc0*/  @P2 SEL R10, R12, R10, P0 ;  /* 0x0000000a0c0a2207 */ /* 0x000fe20000000000 */
[----:B------:R-:W-:Y:S01]  /*3bd0*/  @P2 IMAD.MOV.U32 R14, RZ, RZ, R20 ;  /* 0x000000ffff0e2224 */ /* 0x000fe200078e0014 */
[----:B------:R-:W-:Y:S01]  /*3be0*/  @P2 SEL R11, R13, R11, P0 ;  /* 0x0000000b0d0b2207 */ /* 0x000fe20000000000 */
[----:B------:R-:W-:-:S06]  /*3bf0*/  @P2 IMAD.MOV.U32 R15, RZ, RZ, R21 ;  /* 0x000000ffff0f2224 */ /* 0x000fcc00078e0015 */
[----:B----4-:R-:W-:-:S14]  /*3c00*/  DSETP.GEU.AND P1, PT, |R14|, |R8|, PT ;  /* 0x400000080e00722a */ /* 0x010fdc0003f2e200 */
[----:B-----5:R-:W-:-:S04]  /*3c10*/  @P1 ISETP.GE.U32.AND P0, PT, R10, R6, PT ;  /* 0x000000060a00120c */ /* 0x020fc80003f06070 */
        /* <DEDUP_REMOVED lines=8> */
[----:B------:R-:W-:-:S14]  /*3ca0*/  DSETP.GEU.AND P2, PT, |R8|, |R4|, PT ;  /* 0x400000040800722a */ /* 0x000fdc0003f4e200 */
[----:B------:R-:W-:-:S04]  /*3cb0*/  @P2 ISETP.GE.U32.AND P0, PT, R6, R2, PT ;  /* 0x000000020600220c */ /* 0x000fc80003f06070 */
        /* <DEDUP_REMOVED lines=15> */
[----:B------:R-:W-:Y:S01]  /*3db0*/  IMAD.MOV.U32 R2, RZ, RZ, RZ ;  /* 0x000000ffff027224 */ /* 0x000fe200078e00ff */
[----:B------:R-:W-:Y:S01]  /*3dc0*/  @P1 SEL R23, R3, R23, P0 ;  /* 0x0000001703171207 */ /* 0x000fe20000000000 */
[----:B------:R-:W-:Y:S02]  /*3dd0*/  IMAD.MOV.U32 R3, RZ, RZ, 0x500 ;  /* 0x00000500ff037424 */ /* 0x000fe400078e00ff */
[----:B------:R-:W-:Y:S02]  /*3de0*/  @P1 IMAD.MOV.U32 R16, RZ, RZ, R4 ;  /* 0x000000ffff101224 */ /* 0x000fe400078e0004 */
[----:B------:R-:W-:Y:S01]  /*3df0*/  @P1 IMAD.MOV.U32 R17, RZ, RZ, R5 ;  /* 0x000000ffff111224 */ /* 0x000fe200078e0005 */
[----:B------:R-:W-:Y:S06]  /*3e00*/  BRA.U !UP0, `(.L_x_71) ;  /* 0x0000000d08987547 */ /* 0x000fec000b800000 */
[----:B------:R-:W-:Y:S01]  /*3e10*/  UIADD3 UR9, UP0, UPT, UR8, -0xa00, URZ ;  /* 0xfffff60008097890 */ /* 0x000fe2000ff1e0ff */
[----:B------:R-:W-:Y:S02]  /*3e20*/  IMAD.MOV.U32 R3, RZ, RZ, 0x500 ;  /* 0x00000500ff037424 */ /* 0x000fe400078e00ff */
[----:B------:R-:W-:Y:S01]  /*3e30*/  IMAD.MOV.U32 R2, RZ, RZ, RZ ;  /* 0x000000ffff027224 */ /* 0x000fe200078e00ff */
[----:B------:R-:W-:Y:S02]  /*3e40*/  ULEA.HI.X.SX32 UR8, UR8, 0xffffffff, 0x1, UP0 ;  /* 0xffffffff08087891 */ /* 0x000fe400080f0eff */
[----:B------:R-:W-:Y:S02]  /*3e50*/  UIMAD.WIDE.U32 UR12, UR9, -0x33333333, URZ ;  /* 0xcccccccd090c78a5 */ /* 0x000fe4000f8e00ff */
[----:B------:R-:W-:Y:S02]  /*3e60*/  UIMAD.WIDE.U32 UR4, UR8, -0x33333333, URZ ;  /* 0xcccccccd080478a5 */ /* 0x000fe4000f8e00ff */
[----:B------:R-:W-:-:S02]  /*3e70*/  UISETP.GE.U32.AND UP1, UPT, UR9, 0x500, UPT ;  /* 0x000005000900788c */ /* 0x000fc4000bf26070 */
[----:B------:R-:W-:Y:S02]  /*3e80*/  UIMAD.WIDE.U32 UR4, UP0, UR9, -0x33333334, UR4 ;  /* 0xcccccccc090478a5 */ /* 0x000fe4000f800004 */
[----:B------:R-:W-:Y:S02]  /*3e90*/  UISETP.GE.U32.AND.EX UP1, UPT, UR8, URZ, UPT, UP1 ;  /* 0x000000ff0800728c */ /* 0x000fe4000bf26110 */
[----:B------:R-:W-:Y:S02]  /*3ea0*/  UIADD3.X UR7, UPT, UPT, URZ, URZ, URZ, UP0, !UPT ;  /* 0x000000ffff077290 */ /* 0x000fe400087fe4ff */
[----:B------:R-:W-:Y:S01]  /*3eb0*/  UIADD3 URZ, UP0, UPT, UR13, UR4, URZ ;  /* 0x000000040dff7290 */ /* 0x000fe2000ff1e0ff */
[----:B------:R-:W-:-:S03]  /*3ec0*/  UMOV UR6, UR5 ;  /* 0x0000000500067c82 */ /* 0x000fc60008000000 */
[----:B------:R-:W-:-:S04]  /*3ed0*/  UIMAD.WIDE.U32.X UR4, UR8, -0x33333334, UR6, UP0 ;  /* 0xcccccccc080478a5 */ /* 0x000fc800080e0406 */
[----:B------:R-:W-:-:S04]  /*3ee0*/  USHF.R.U64 UR6, UR4, 0xa, UR5 ;  /* 0x0000000a04067899 */ /* 0x000fc80008001205 */
[----:B------:R-:W-:-:S04]  /*3ef0*/  ULOP3.LUT UR7, UR6, 0x1, URZ, 0xc0, !UPT ;  /* 0x0000000106077892 */ /* 0x000fc8000f8ec0ff */
[----:B------:R-:W-:-:S04]  /*3f00*/  UISETP.NE.U32.AND UP0, UPT, UR7, 0x1, UPT ;  /* 0x000000010700788c */ /* 0x000fc8000bf05070 */
[----:B------:R-:W-:Y:S01]  /*3f10*/  UISETP.NE.U32.AND.EX UP0, UPT, URZ, URZ, UPT, UP0 ;  /* 0x000000ffff00728c */ /* 0x000fe2000bf05100 */
[----:B------:R-:W-:Y:S10]  /*3f20*/  BRA.U !UP1, `(.L_x_72) ;  /* 0x00000009093c7547 */ /* 0x000ff4000b800000 */
[----:B------:R-:W0:Y:S01]  /*3f30*/  LDCU.64 UR8, c[0x0][0x380] ;  /* 0x00007000ff0877ac */ /* 0x000e220008000a00 */
[----:B------:R-:W-:Y:S02]  /*3f40*/  IMAD.MOV.U32 R3, RZ, RZ, 0x500 ;  /* 0x00000500ff037424 */ /* 0x000fe400078e00ff */
[----:B------:R-:W-:Y:S01]  /*3f50*/  IMAD.MOV.U32 R2, RZ, RZ, RZ ;  /* 0x000000ffff027224 */ /* 0x000fe200078e00ff */
[----:B------:R-:W-:-:S04]  /*3f60*/  UIADD3 UR4, UP1, UPT, UR6, 0x1, URZ ;  /* 0x0000000106047890 */ /* 0x000fc8000ff3e0ff */
[----:B------:R-:W-:Y:S02]  /*3f70*/  ULEA.HI.X UR5, UR5, URZ, URZ, 0x16, UP1 ;  /* 0x000000ff05057291 */ /* 0x000fe400088fb4ff */
[----:B------:R-:W-:Y:S02]  /*3f80*/  ULOP3.LUT UR4, UR4, 0xfffffffe, URZ, 0xc0, !UPT ;  /* 0xfffffffe04047892 */ /* 0x000fe4000f8ec0ff */
[----:B------:R-:W-:Y:S01]  /*3f90*/  ULOP3.LUT UR5, UR5, 0x7fffff, URZ, 0xc0, !UPT ;  /* 0x007fffff05057892 */ /* 0x000fe2000f8ec0ff */
[----:B0-----:R-:W-:-:S04]  /*3fa0*/  LEA R6, P0, R0, UR8, 0x4 ;  /* 0x0000000800067c11 */ /* 0x001fc8000f8020ff */
[----:B------:R-:W-:Y:S02]  /*3fb0*/  IADD3 R6, P1, PT, R6, 0xe008, RZ ;  /* 0x0000e00806067810 */ /* 0x000fe40007f3e0ff */
[----:B------:R-:W-:-:S05]  /*3fc0*/  LEA.HI.X R5, R0, UR9, RZ, 0x4, P0 ;  /* 0x0000000900057c11 */ /* 0x000fca00080f24ff */
[----:B------:R-:W-:-:S07]  /*3fd0*/  IMAD.X R5, RZ, RZ, R5, P1 ;  /* 0x000000ffff057224 */ /* 0x000fce00008e0605 */
.L_x_73:
[----:B------:R-:W-:-:S05]  /*3fe0*/  IMAD.MOV.U32 R4, RZ, RZ, R6 ;  /* 0x000000ffff047224 */ /* 0x000fca00078e0006 */
[----:B------:R-:W2:Y:S04]  /*3ff0*/  LDG.E.64.CONSTANT R12, desc[UR10][R4.64+-0x9008] ;  /* 0xff6ff80a040c7981 */ /* 0x000ea8000c1e9b00 */
[----:B------:R-:W3:Y:S04]  /*4000*/  LDG.E.64.CONSTANT R8, desc[UR10][R4.64+-0x9000] ;  /* 0xff70000a04087981 */ /* 0x000ee8000c1e9b00 */
[----:B------:R-:W4:Y:S04]  /*4010*/  LDG.E.64.CONSTANT R10, desc[UR10][R4.64+-0x8008] ;  /* 0xff7ff80a040a7981 */ /* 0x000f28000c1e9b00 */
[----:B------:R-:W5:Y:S04]  /*4020*/  LDG.E.64.CONSTANT R6, desc[UR10][R4.64+-0x8000] ;  /* 0xff80000a04067981 */ /* 0x000f68000c1e9b00 */
[----:B------:R-:W5:Y:S04]  /*4030*/  LDG.E.64.CONSTANT R26, desc[UR10][R4.64+-0x7008] ;  /* 0xff8ff80a041a7981 */ /* 0x000f68000c1e9b00 */
[----:B------:R-:W5:Y:S04]  /*4040*/  LDG.E.64.CONSTANT R24, desc[UR10][R4.64+-0x7000] ;  /* 0xff90000a04187981 */ /* 0x000f68000c1e9b00 */
[----:B------:R-:W5:Y:S04]  /*4050*/  LDG.E.64.CONSTANT R20, desc[UR10][R4.64+-0x6008] ;  /* 0xff9ff80a04147981 */ /* 0x000f68000c1e9b00 */
[----:B------:R-:W5:Y:S01]  /*4060*/  LDG.E.64.CONSTANT R18, desc[UR10][R4.64+-0x6000] ;  /* 0xffa0000a04127981 */ /* 0x000f62000c1e9b00 */
[----:B--2---:R-:W-:-:S14]  /*4070*/  DSETP.GEU.AND P2, PT, |R16|, |R12|, PT ;  /* 0x4000000c1000722a */ /* 0x004fdc0003f4e200 */
[----:B---3--:R-:W-:-:S04]  /*4080*/  @P2 ISETP.GE.U32.AND P0, PT, R22, R8, PT ;  /* 0x000000081600220c */ /* 0x008fc80003f06070 */
[----:B------:R-:W-:-:S13]  /*4090*/  @P2 ISETP.GE.AND.EX P0, PT, R23, R9, PT, P0 ;  /* 0x000000091700220c */ /* 0x000fda0003f06300 */
[----:B------:R-:W-:-:S06]  /*40a0*/  @P2 DSETP.LT.OR P0, PT, |R12|, |R16|, !P0 ;  /* 0x400000100c00222a */ /* 0x000fcc0004701600 */
[----:B------:R-:W-:Y:S02]  /*40b0*/  @P2 FSEL R17, R17, R13, P0 ;  /* 0x0000000d11112208 */ /* 0x000fe40000000000 */
[----:B------:R-:W-:-:S03]  /*40c0*/  @P2 FSEL R14, R16, R12, P0 ;  /* 0x0000000c100e2208 */ /* 0x000fc60000000000 */
[----:B------:R-:W-:Y:S02]  /*40d0*/  @P2 IMAD.MOV.U32 R13, RZ, RZ, R17 ;  /* 0x000000ffff0d2224 */ /* 0x000fe400078e0011 */
[----:B------:R-:W2:Y:S01]  /*40e0*/  LDG.E.64.CONSTANT R16, desc[UR10][R4.64+-0x5008] ;  /* 0xffaff80a04107981 */ /* 0x000ea2000c1e9b00 */
[----:B------:R-:W-:-:S03]  /*40f0*/  @P2 IMAD.MOV.U32 R12, RZ, RZ, R14 ;  /* 0x000000ffff0c2224 */ /* 0x000fc600078e000e */
[----:B------:R-:W3:Y:S03]  /*4100*/  LDG.E.64.CONSTANT R14, desc[UR10][R4.64+-0x5000] ;  /* 0xffb0000a040e7981 */ /* 0x000ee6000c1e9b00 */
[----:B----4-:R-:W-:Y:S01]  /*4110*/  DSETP.GEU.AND P1, PT, |R12|, |R10|, PT ;  /* 0x4000000a0c00722a */ /* 0x010fe20003f2e200 */
[----:B------:R-:W-:Y:S02]  /*4120*/  @P2 SEL R8, R22, R8, P0 ;  /* 0x0000000816082207 */ /* 0x000fe40000000000 */
[----:B------:R-:W-:Y:S02]  /*4130*/  @P2 SEL R9, R23, R9, P0 ;  /* 0x0000000917092207 */ /* 0x000fe40000000000 */
[----:B------:R-:W4:Y:S09]  /*4140*/  LDG.E.64.CONSTANT R22, desc[UR10][R4.64+-0x4008] ;  /* 0xffbff80a04167981 */ /* 0x000f32000c1e9b00 */
[----:B-----5:R-:W-:-:S04]  /*4150*/  @P1 ISETP.GE.U32.AND P0, PT, R8, R6, PT ;  /* 0x000000060800120c */ /* 0x020fc80003f06070 */
[----:B------:R-:W-:-:S13]  /*4160*/  @P1 ISETP.GE.AND.EX P0, PT, R9, R7, PT, P0 ;  /* 0x000000070900120c */ /* 0x000fda0003f06300 */
[----:B------:R-:W-:-:S06]  /*4170*/  @P1 DSETP.LT.OR P0, PT, |R10|, |R12|, !P0 ;  /* 0x4000000c0a00122a */ /* 0x000fcc0004701600 */
[----:B------:R-:W-:Y:S02]  /*4180*/  @P1 FSEL R12, R12, R10, P0 ;  /* 0x0000000a0c0c1208 */ /* 0x000fe40000000000 */
[----:B------:R-:W-:-:S03]  /*4190*/  @P1 FSEL R13, R13, R11, P0 ;  /* 0x0000000b0d0d1208 */ /* 0x000fc60000000000 */
[----:B------:R-:W-:Y:S02]  /*41a0*/  @P1 IMAD.MOV.U32 R10, RZ, RZ, R12 ;  /* 0x000000ffff0a1224 */ /* 0x000fe400078e000c */
[----:B------:R-:W-:Y:S02]  /*41b0*/  @P1 IMAD.MOV.U32 R11, RZ, RZ, R13 ;  /* 0x000000ffff0b1224 */ /* 0x000fe400078e000d */
[----:B------:R-:W5:Y:S04]  /*41c0*/  LDG.E.64.CONSTANT R12, desc[UR10][R4.64+-0x4000] ;  /* 0xffc0000a040c7981 */ /* 0x000f68000c1e9b00 */
[----:B------:R-:W-:Y:S01]  /*41d0*/  DSETP.GEU.AND P2, PT, |R10|, |R26|, PT ;  /* 0x4000001a0a00722a */ /* 0x000fe20003f4e200 */
[----:B------:R-:W-:Y:S02]  /*41e0*/  @P1 SEL R6, R8, R6, P0 ;  /* 0x0000000608061207 */ /* 0x000fe40000000000 */
[----:B------:R-:W-:-:S11]  /*41f0*/  @P1 SEL R7, R9, R7, P0 ;  /* 0x0000000709071207 */ /* 0x000fd60000000000 */
[----:B------:R-:W-:-:S04]  /*4200*/  @P2 ISETP.GE.U32.AND P0, PT, R6, R24, PT ;  /* 0x000000180600220c */ /* 0x000fc80003f06070 */
[----:B------:R-:W-:-:S13]  /*4210*/  @P2 ISETP.GE.AND.EX P0, PT, R7, R25, PT, P0 ;  /* 0x000000190700220c */ /* 0x000fda0003f06300 */
[----:B------:R-:W-:-:S06]  /*4220*/  @P2 DSETP.LT.OR P0, PT, |R26|, |R10|, !P0 ;  /* 0x4000000a1a00222a */ /* 0x000fcc0004701600 */
[----:B------:R-:W-:Y:S02]  /*4230*/  @P2 FSEL R8, R10, R26, P0 ;  /* 0x0000001a0a082208 */ /* 0x000fe40000000000 */
[----:B------:R-:W-:-:S03]  /*4240*/  @P2 FSEL R11, R11, R27, P0 ;  /* 0x0000001b0b0b2208 */ /* 0x000fc60000000000 */
[----:B------:R-:W-:Y:S02]  /*4250*/  @P2 IMAD.MOV.U32 R26, RZ, RZ, R8 ;  /* 0x000000ffff1a2224 */ /* 0x000fe400078e0008 */
[----:B------:R-:W-:Y:S01]  /*4260*/  @P2 IMAD.MOV.U32 R27, RZ, RZ, R11 ;  /* 0x000000ffff1b2224 */ /* 0x000fe200078e000b */
[----:B------:R-:W5:Y:S04]  /*4270*/  LDG.E.64.CONSTANT R8, desc[UR10][R4.64+-0x3000] ;  /* 0xffd0000a04087981 */ /* 0x000f68000c1e9b00 */
[----:B------:R-:W5:Y:S01]  /*4280*/  LDG.E.64.CONSTANT R10, desc[UR10][R4.64+-0x3008] ;  /* 0xffcff80a040a7981 */ /* 0x000f62000c1e9b00 */
        /* <DEDUP_REMOVED lines=10> */
[----:B------:R-:W5:Y:S01]  /*4330*/  LDG.E.64.CONSTANT R6, desc[UR10][R4.64+-0x2008] ;  /* 0xffdff80a04067981 */ /* 0x000f62000c1e9b00 */
[----:B------:R-:W-:Y:S02]  /*4340*/  @P1 SEL R18, R24, R18, P0 ;  /* 0x0000001218121207 */ /* 0x000fe40000000000 */
[----:B------:R-:W-:Y:S02]  /*4350*/  @P1 SEL R19, R25, R19, P0 ;  /* 0x0000001319131207 */ /* 0x000fe40000000000 */
        /* <DEDUP_REMOVED lines=8> */
[----:B------:R-:W-:Y:S02]  /*43e0*/  @P2 IMAD.MOV.U32 R17, RZ, RZ, R21 ;  /* 0x000000ffff112224 */ /* 0x000fe400078e0015 */
[----:B------:R-:W2:Y:S04]  /*43f0*/  LDG.E.64.CONSTANT R20, desc[UR10][R4.64+-0x1008] ;  /* 0xffeff80a04147981 */ /* 0x000ea8000c1e9b00 */
[----:B----4-:R-:W-:Y:S01]  /*4400*/  DSETP.GEU.AND P1, PT, |R16|, |R22|, PT ;  /* 0x400000161000722a */ /* 0x010fe20003f2e200 */
[----:B------:R-:W-:Y:S02]  /*4410*/  @P2 SEL R14, R18, R14, P0 ;  /* 0x0000000e120e2207 */ /* 0x000fe40000000000 */
[----:B------:R-:W-:-:S02]  /*4420*/  @P2 SEL R15, R19, R15, P0 ;  /* 0x0000000f130f2207 */ /* 0x000fc40000000000 */
[----:B------:R-:W3:Y:S09]  /*4430*/  LDG.E.64.CONSTANT R18, desc[UR10][R4.64+-0x1000] ;  /* 0xfff0000a04127981 */ /* 0x000ef2000c1e9b00 */
[----:B-----5:R-:W-:-:S04]  /*4440*/  @P1 ISETP.GE.U32.AND P0, PT, R14, R12, PT ;  /* 0x0000000c0e00120c */ /* 0x020fc80003f06070 */
[----:B------:R-:W-:Y:S01]  /*4450*/  @P1 ISETP.GE.AND.EX P0, PT, R15, R13, PT, P0 ;  /* 0x0000000d0f00120c */ /* 0x000fe20003f06300 */
[----:B------:R-:W-:Y:S02]  /*4460*/  IMAD.MOV.U32 R26, RZ, RZ, R22 ;  /* 0x000000ffff1a7224 */ /* 0x000fe400078e0016 */
[----:B------:R-:W-:-:S10]  /*4470*/  IMAD.MOV.U32 R27, RZ, RZ, R23 ;  /* 0x000000ffff1b7224 */ /* 0x000fd400078e0017 */
[----:B------:R-:W-:Y:S01]  /*4480*/  @P1 DSETP.LT.OR P0, PT, |R22|, |R16|, !P0 ;  /* 0x400000101600122a */ /* 0x000fe20004701600 */
[----:B------:R-:W4:Y:S05]  /*4490*/  LDG.E.64.CONSTANT R22, desc[UR10][R4.64] ;  /* 0x0000000a04167981 */ /* 0x000f2a000c1e9b00 */
        /* <DEDUP_REMOVED lines=14> */
[----:B------:R-:W-:-:S06]  /*4580*/  @P2 IMAD.MOV.U32 R11, RZ, RZ, R27 ;  /* 0x000000ffff0b2224 */ /* 0x000fcc00078e001b */
        /* <DEDUP_REMOVED lines=10> */
[----:B------:R-:W-:Y:S02]  /*4630*/  @P1 SEL R24, R8, R24, P0 ;  /* 0x0000001808181207 */ /* 0x000fe40000000000 */
[----:B------:R-:W-:Y:S01]  /*4640*/  @P1 SEL R25, R9, R25, P0 ;  /* 0x0000001909191207 */ /* 0x000fe20000000000 */
[----:B------:R-:W-:-:S04]  /*4650*/  UIADD3 UR4, UP1, UPT, UR4, -0x2, URZ ;  /* 0xfffffffe04047890 */ /* 0x000fc8000ff3e0ff */
[----:B------:R-:W-:Y:S02]  /*4660*/  UIADD3.X UR5, UPT, UPT, UR5, -0x1, URZ, UP1, !UPT ;  /* 0xffffffff05057890 */ /* 0x000fe40008ffe4ff */
[----:B------:R-:W-:-:S04]  /*4670*/  UISETP.NE.U32.AND UP1, UPT, UR4, URZ, UPT ;  /* 0x000000ff0400728c */ /* 0x000fc8000bf25070 */
[----:B------:R-:W-:Y:S01]  /*4680*/  UISETP.NE.AND.EX UP1, UPT, UR5, URZ, UPT, UP1 ;  /* 0x000000ff0500728c */ /* 0x000fe2000bf25310 */
[----:B--2---:R-:W-:-:S14]  /*4690*/  DSETP.GEU.AND P2, PT, |R6|, |R20|, PT ;  /* 0x400000140600722a */ /* 0x004fdc0003f4e200 */
[----:B---3--:R-:W-:-:S04]  /*46a0*/  @P2 ISETP.GE.U32.AND P0, PT, R24, R18, PT ;  /* 0x000000121800220c */ /* 0x008fc80003f06070 */
[----:B------:R-:W-:-:S13]  /*46b0*/  @P2 ISETP.GE.AND.EX P0, PT, R25, R19, PT, P0 ;  /* 0x000000131900220c */ /* 0x000fda0003f06300 */
[----:B------:R-:W-:-:S06]  /*46c0*/  @P2 DSETP.LT.OR P0, PT, |R20|, |R6|, !P0 ;  /* 0x400000061400222a */ /* 0x000fcc0004701600 */
[----:B------:R-:W-:Y:S02]  /*46d0*/  @P2 FSEL R6, R6, R20, P0 ;  /* 0x0000001406062208 */ /* 0x000fe40000000000 */
[----:B------:R-:W-:-:S03]  /*46e0*/  @P2 FSEL R7, R7, R21, P0 ;  /* 0x0000001507072208 */ /* 0x000fc60000000000 */
[----:B------:R-:W-:Y:S02]  /*46f0*/  @P2 IMAD.MOV.U32 R20, RZ, RZ, R6 ;  /* 0x000000ffff142224 */ /* 0x000fe400078e0006 */
[----:B------:R-:W-:-:S06]  /*4700*/  @P2 IMAD.MOV.U32 R21, RZ, RZ, R7 ;  /* 0x000000ffff152224 */ /* 0x000fcc00078e0007 */
[----:B-----5:R-:W-:Y:S01]  /*4710*/  DSETP.GEU.AND P1, PT, |R20|, |R16|, PT ;  /* 0x400000101400722a */ /* 0x020fe20003f2e200 */
[----:B------:R-:W-:Y:S02]  /*4720*/  @P2 SEL R18, R24, R18, P0 ;  /* 0x0000001218122207 */ /* 0x000fe40000000000 */
[----:B------:R-:W-:-:S11]  /*4730*/  @P2 SEL R19, R25, R19, P0 ;  /* 0x0000001319132207 */ /* 0x000fd60000000000 */
[----:B----4-:R-:W-:-:S04]  /*4740*/  @P1 ISETP.GE.U32.AND P0, PT, R18, R22, PT ;  /* 0x000000161200120c */ /* 0x010fc80003f06070 */
[----:B------:R-:W-:Y:S02]  /*4750*/  @P1 ISETP.GE.AND.EX P0, PT, R19, R23, PT, P0 ;  /* 0x000000171300120c */ /* 0x000fe40003f06300 */
[----:B------:R-:W-:-:S05]  /*4760*/  IADD3 R6, P2, PT, R4, 0xa000, RZ ;  /* 0x0000a00004067810 */ /* 0x000fca0007f5e0ff */
[----:B------:R-:W-:-:S06]  /*4770*/  IMAD.X R5, RZ, RZ, R5, P2 ;  /* 0x000000ffff057224 */ /* 0x000fcc00010e0605 */
[----:B------:R-:W-:Y:S01]  /*4780*/  @P1 DSETP.LT.OR P0, PT, |R16|, |R20|, !P0 ;  /* 0x400000141000122a */ /* 0x000fe20004701600 */
[----:B------:R-:W-:-:S05]  /*4790*/  IADD3 R3, P2, PT, R3, 0xa00, RZ ;  /* 0x00000a0003037810 */ /* 0x000fca0007f5e0ff */
[----:B------:R-:W-:Y:S02]  /*47a0*/  @P1 FSEL R4, R20, R16, P0 ;  /* 0x0000001014041208 */ /* 0x000fe40000000000 */
[----:B------:R-:W-:Y:S01]  /*47b0*/  @P1 FSEL R21, R21, R17, P0 ;  /* 0x0000001115151208 */ /* 0x000fe20000000000 */
[----:B------:R-:W-:Y:S01]  /*47c0*/  IMAD.X R2, RZ, RZ, R2, P2 ;  /* 0x000000ffff027224 */ /* 0x000fe200010e0602 */
[----:B------:R-:W-:Y:S01]  /*47d0*/  @P1 SEL R22, R18, R22, P0 ;  /* 0x0000001612161207 */ /* 0x000fe20000000000 */
[----:B------:R-:W-:Y:S01]  /*47e0*/  @P1 IMAD.MOV.U32 R16, RZ, RZ, R4 ;  /* 0x000000ffff101224 */ /* 0x000fe200078e0004 */
[----:B------:R-:W-:Y:S01]  /*47f0*/  @P1 SEL R23, R19, R23, P0 ;  /* 0x0000001713171207 */ /* 0x000fe20000000000 */
[----:B------:R-:W-:Y:S01]  /*4800*/  @P1 IMAD.MOV.U32 R17, RZ, RZ, R21 ;  /* 0x000000ffff111224 */ /* 0x000fe200078e0015 */
[----:B------:R-:W-:Y:S06]  /*4810*/  BRA.U UP1, `(.L_x_73) ;  /* 0xfffffff501f07547 */ /* 0x000fec000b83ffff */
.L_x_72:
[----:B------:R-:W-:Y:S05]  /*4820*/  BRA.U !UP0, `(.L_x_71) ;  /* 0x0000000508107547 */ /* 0x000fea000b800000 */
[----:B------:R-:W0:Y:S02]  /*4830*/  LDC.64 R4, c[0x0][0x380] ;  /* 0x0000e000ff047b82 */ /* 0x000e240000000a00 */
[----:B0-----:R-:W-:-:S03]  /*4840*/  IMAD.WIDE.U32 R4, R0, 0x10, R4 ;  /* 0x0000001000047825 */ /* 0x001fc600078e0004 */
[----:B------:R-:W-:-:S04]  /*4850*/  LEA R24, P0, R3, R4, 0x4 ;  /* 0x0000000403187211 */ /* 0x000fc800078020ff */
[----:B------:R-:W-:-:S05]  /*4860*/  LEA.HI.X R25, R3, R5, R2, 0x4, P0 ;  /* 0x0000000503197211 */ /* 0x000fca00000f2402 */
[----:B------:R-:W2:Y:S04]  /*4870*/  LDG.E.64.CONSTANT R20, desc[UR10][R24.64] ;  /* 0x0000000a18147981 */ /* 0x000ea8000c1e9b00 */
[----:B------:R-:W3:Y:S04]  /*4880*/  LDG.E.64.CONSTANT R18, desc[UR10][R24.64+0x8] ;  /* 0x0000080a18127981 */ /* 0x000ee8000c1e9b00 */
[----:B------:R-:W4:Y:S04]  /*4890*/  LDG.E.64.CONSTANT R14, desc[UR10][R24.64+0x1000] ;  /* 0x0010000a180e7981 */ /* 0x000f28000c1e9b00 */
[----:B------:R-:W5:Y:S04]  /*48a0*/  LDG.E.64.CONSTANT R12, desc[UR10][R24.64+0x1008] ;  /* 0x0010080a180c7981 */ /* 0x000f68000c1e9b00 */
        /* <DEDUP_REMOVED lines=16> */
[----:B------:R-:W-:-:S11]  /*49b0*/  @P2 SEL R19, R23, R19, P0 ;  /* 0x0000001317132207 */ /* 0x000fd60000000000 */
[----:B-----5:R-:W-:-:S04]  /*49c0*/  @P1 ISETP.GE.U32.AND P0, PT, R18, R12, PT ;  /* 0x0000000c1200120c */ /* 0x020fc80003f06070 */
        /* <DEDUP_REMOVED lines=27> */
[----:B------:R-:W-:Y:S02]  /*4b80*/  @P1 SEL R5, R9, R5, P0 ;  /* 0x0000000509051207 */ /* 0x000fe40000000000 */
[----:B------:R-:W-:-:S05]  /*4b90*/  IADD3 R3, P1, PT, R3, 0x500, RZ ;  /* 0x0000050003037810 */ /* 0x000fca0007f3e0ff */
[----:B------:R-:W-:Y:S01]  /*4ba0*/  IMAD.X R2, RZ, RZ, R2, P1 ;  /* 0x000000ffff027224 */ /* 0x000fe200008e0602 */
[----:B--2---:R-:W-:-:S14]  /*4bb0*/  DSETP.GEU.AND P2, PT, |R6|, |R16|, PT ;  /* 0x400000100600722a */ /* 0x004fdc0003f4e200 */
[----:B------:R-:W-:-:S04]  /*4bc0*/  @P2 ISETP.GE.U32.AND P0, PT, R4, R26, PT ;  /* 0x0000001a0400220c */ /* 0x000fc80003f06070 */
[----:B------:R-:W-:-:S13]  /*4bd0*/  @P2 ISETP.GE.AND.EX P0, PT, R5, R27, PT, P0 ;  /* 0x0000001b0500220c */ /* 0x000fda0003f06300 */
[----:B------:R-:W-:-:S06]  /*4be0*/  @P2 DSETP.LT.OR P0, PT, |R16|, |R6|, !P0 ;  /* 0x400000061000222a */ /* 0x000fcc0004701600 */
[----:B------:R-:W-:Y:S02]  /*4bf0*/  @P2 FSEL R6, R6, R16, P0 ;  /* 0x0000001006062208 */ /* 0x000fe40000000000 */
[----:B------:R-:W-:Y:S02]  /*4c00*/  @P2 FSEL R7, R7, R17, P0 ;  /* 0x0000001107072208 */ /* 0x000fe40000000000 */
[----:B------:R-:W-:Y:S02]  /*4c10*/  @P2 SEL R26, R4, R26, P0 ;  /* 0x0000001a041a2207 */ /* 0x000fe40000000000 */
[----:B------:R-:W-:Y:S01]  /*4c20*/  @P2 SEL R27, R5, R27, P0 ;  /* 0x0000001b051b2207 */ /* 0x000fe20000000000 */
[----:B------:R-:W-:Y:S02]  /*4c30*/  @P2 IMAD.MOV.U32 R16, RZ, RZ, R6 ;  /* 0x000000ffff102224 */ /* 0x000fe400078e0006 */
[----:B------:R-:W-:Y:S02]  /*4c40*/  @P2 IMAD.MOV.U32 R17, RZ, RZ, R7 ;  /* 0x000000ffff112224 */ /* 0x000fe400078e0007 */
[----:B------:R-:W-:-:S02]  /*4c50*/  IMAD.MOV.U32 R22, RZ, RZ, R26 ;  /* 0x000000ffff167224 */ /* 0x000fc400078e001a */
[----:B------:R-:W-:-:S07]  /*4c60*/  IMAD.MOV.U32 R23, RZ, RZ, R27 ;  /* 0x000000ffff177224 */ /* 0x000fce00078e001b */
.L_x_71:
[----:B------:R-:W0:Y:S02]  /*4c70*/  LDCU UR4, c[0x0][0x390] ;  /* 0x00007200ff0477ac */ /* 0x000e240008000800 */
[----:B0-----:R-:W-:Y:S02]  /*4c80*/  USHF.R.S32.HI UR5, URZ, 0x1f, UR4 ;  /* 0x0000001fff057899 */ /* 0x001fe40008011404 */
[----:B------:R-:W-:-:S04]  /*4c90*/  ISETP.GE.U32.AND P0, PT, R3, UR4, PT ;  /* 0x0000000403007c0c */ /* 0x000fc8000bf06070 */
[----:B------:R-:W-:-:S13]  /*4ca0*/  ISETP.GE.AND.EX P0, PT, R2, UR5, PT, P0 ;  /* 0x0000000502007c0c */ /* 0x000fda000bf06300 */
[----:B------:R-:W-:Y:S05]  /*4cb0*/  @P0 BRA `(.L_x_74) ;  /* 0x00000008009c0947 */ /* 0x000fea0003800000 */
[----:B------:R-:W-:Y:S01]  /*4cc0*/  IADD3 R21, PT, PT, -R3, UR4, RZ ;  /* 0x0000000403157c10 */ /* 0x000fe2000fffe1ff */
[----:B------:R-:W-:Y:S03]  /*4cd0*/  BSSY.RECONVERGENT B1, `(.L_x_74) ;  /* 0x00000a5000017945 */ /* 0x000fe60003800200 */
[----:B------:R-:W-:-:S13]  /*4ce0*/  ISETP.GE.AND P0, PT, R0, R21, PT ;  /* 0x000000150000720c */ /* 0x000fda0003f06270 */
[----:B------:R-:W-:Y:S05]  /*4cf0*/  @P0 BRA `(.L_x_75) ;  /* 0x0000000800880947 */ /* 0x000fea0003800000 */
[----:B------:R-:W-:Y:S01]  /*4d00*/  LOP3.LUT R12, RZ, R0, RZ, 0x33, !PT ;  /* 0x00000000ff0c7212 */ /* 0x000fe200078e33ff */
[----:B------:R-:W-:Y:S01]  /*4d10*/  BSSY.RECONVERGENT B2, `(.L_x_76) ;  /* 0x0000032000027945 */ /* 0x000fe20003800200 */
[----:B------:R-:W-:Y:S02]  /*4d20*/  IMAD.MOV.U32 R20, RZ, RZ, R0 ;  /* 0x000000ffff147224 */ /* 0x000fe400078e0000 */
[----:B------:R-:W-:-:S04]  /*4d30*/  IADD3 R12, PT, PT, -R3, UR4, R12 ;  /* 0x00000004030c7c10 */ /* 0x000fc8000fffe10c */
[----:B------:R-:W-:-:S04]  /*4d40*/  LOP3.LUT R4, R12, 0x300, RZ, 0xc0, !PT ;  /* 0x000003000c047812 */ /* 0x000fc800078ec0ff */
[----:B------:R-:W-:-:S13]  /*4d50*/  ISETP.NE.AND P0, PT, R4, 0x300, PT ;  /* 0x000003000400780c */ /* 0x000fda0003f05270 */
[----:B------:R-:W-:Y:S05]  /*4d60*/  @!P0 BRA `(.L_x_77) ;  /* 0x0000000000b08947 */ /* 0x000fea0003800000 */
[----:B------:R-:W0:Y:S01]  /*4d70*/  LDCU.64 UR6, c[0x0][0x380] ;  /* 0x00007000ff0677ac */ /* 0x000e220008000a00 */
[----:B------:R-:W-:Y:S01]  /*4d80*/  IADD3 R5, P0, PT, R0, R3, RZ ;  /* 0x0000000300057210 */ /* 0x000fe20007f1e0ff */
[----:B------:R-:W-:Y:S01]  /*4d90*/  IMAD.MOV.U32 R20, RZ, RZ, R0 ;  /* 0x000000ffff147224 */ /* 0x000fe200078e0000 */
[----:B------:R-:W-:-:S03]  /*4da0*/  LEA.HI R4, R12, 0x1, RZ, 0x18 ;  /* 0x000000010c047811 */ /* 0x000fc600078fc0ff */
[----:B------:R-:W-:Y:S01]  /*4db0*/  IMAD.X R6, RZ, RZ, R2, P0 ;  /* 0x000000ffff067224 */ /* 0x000fe200000e0602 */
[----:B------:R-:W-:-:S05]  /*4dc0*/  LOP3.LUT R4, R4, 0x3, RZ, 0xc0, !PT ;  /* 0x0000000304047812 */ /* 0x000fca00078ec0ff */
[----:B------:R-:W-:Y:S01]  /*4dd0*/  IMAD.MOV R13, RZ, RZ, -R4 ;  /* 0x000000ffff0d7224 */ /* 0x000fe200078e0a04 */
[----:B0-----:R-:W-:-:S04]  /*4de0*/  LEA R14, P1, R5, UR6, 0x4 ;  /* 0x00000006050e7c11 */ /* 0x001fc8000f8220ff */
[----:B------:R-:W-:-:S09]  /*4df0*/  LEA.HI.X R5, R5, UR7, R6, 0x4, P1 ;  /* 0x0000000705057c11 */ /* 0x000fd200088f2406 */
.L_x_80:
[----:B------:R-:W-:-:S05]  /*4e00*/  IMAD.MOV.U32 R4, RZ, RZ, R14 ;  /* 0x000000ffff047224 */ /* 0x000fca00078e000e */
[----:B------:R-:W2:Y:S04]  /*4e10*/  LDG.E.64.CONSTANT R8, desc[UR10][R4.64] ;  /* 0x0000000a04087981 */ /* 0x000ea8000c1e9b00 */
[----:B------:R-:W3:Y:S01]  /*4e20*/  LDG.E.64.CONSTANT R6, desc[UR10][R4.64+0x8] ;  /* 0x0000080a04067981 */ /* 0x000ee2000c1e9b00 */
[----:B------:R-:W-:Y:S01]  /*4e30*/  VIADD R13, R13, 0x1 ;  /* 0x000000010d0d7836 */ /* 0x000fe20000000000 */
[----:B------:R-:W-:Y:S01]  /*4e40*/  BSSY.RECONVERGENT B3, `(.L_x_78) ;  /* 0x000001b000037945 */ /* 0x000fe20003800200 */
[----:B------:R-:W-:Y:S01]  /*4e50*/  IMAD.MOV.U32 R15, RZ, RZ, R22 ;  /* 0x000000ffff0f7224 */ /* 0x000fe200078e0016 */
        /* <DEDUP_REMOVED lines=25> */
.L_x_79:
[----:B------:R-:W-:Y:S05]  /*4ff0*/  BSYNC.RECONVERGENT B3 ;  /* 0x0000000000037941 */ /* 0x000fea0003800200 */
.L_x_78:
[----:B------:R-:W-:Y:S02]  /*5000*/  IMAD.X R5, RZ, RZ, R5, P3 ;  /* 0x000000ffff057224 */ /* 0x000fe400018e0605 */
[----:B------:R-:W-:Y:S01]  /*5010*/  VIADD R20, R20, 0x100 ;  /* 0x0000010014147836 */ /* 0x000fe20000000000 */
[----:B------:R-:W-:Y:S06]  /*5020*/  @P2 BRA `(.L_x_80) ;  /* 0xfffffffc00742947 */ /* 0x000fec000383ffff */
.L_x_77:
[----:B------:R-:W-:Y:S05]  /*5030*/  BSYNC.RECONVERGENT B2 ;  /* 0x0000000000027941 */ /* 0x000fea0003800200 */
.L_x_76:
[----:B------:R-:W-:-:S13]  /*5040*/  ISETP.GE.U32.AND P0, PT, R12, 0x300, PT ;  /* 0x000003000c00780c */ /* 0x000fda0003f06070 */
[----:B------:R-:W-:Y:S05]  /*5050*/  @!P0 BRA `(.L_x_75) ;  /* 0x0000000400b08947 */ /* 0x000fea0003800000 */
[----:B------:R-:W0:Y:S01]  /*5060*/  LDCU.64 UR6, c[0x0][0x380] ;  /* 0x00007000ff0677ac */ /* 0x000e220008000a00 */
[----:B------:R-:W-:-:S05]  /*5070*/  IADD3 R3, P0, PT, R20, R3, RZ ;  /* 0x0000000314037210 */ /* 0x000fca0007f1e0ff */
[----:B------:R-:W-:Y:S01]  /*5080*/  IMAD.X R2, RZ, RZ, R2, P0 ;  /* 0x000000ffff027224 */ /* 0x000fe200000e0602 */
[----:B0-----:R-:W-:-:S04]  /*5090*/  LEA R8, P1, R3, UR6, 0x4 ;  /* 0x0000000603087c11 */ /* 0x001fc8000f8220ff */
[----:B------:R-:W-:Y:S02]  /*50a0*/  IADD3 R8, P0, PT, R8, 0x3008, RZ ;  /* 0x0000300808087810 */ /* 0x000fe40007f1e0ff */
[----:B------:R-:W-:-:S05]  /*50b0*/  LEA.HI.X R9, R3, UR7, R2, 0x4, P1 ;  /* 0x0000000703097c11 */ /* 0x000fca00088f2402 */
[----:B------:R-:W-:-:S07]  /*50c0*/  IMAD.X R9, RZ, RZ, R9, P0 ;  /* 0x000000ffff097224 */ /* 0x000fce00000e0609 */
.L_x_89:
[----:B------:R-:W2:Y:S04]  /*50d0*/  LDG.E.64.CONSTANT R10, desc[UR10][R8.64+-0x3008] ;  /* 0xffcff80a080a7981 */ /* 0x000ea8000c1e9b00 */
[----:B------:R-:W3:Y:S04]  /*50e0*/  LDG.E.64.CONSTANT R12, desc[UR10][R8.64+-0x3000] ;  /* 0xffd0000a080c7981 */ /* 0x000ee8000c1e9b00 */
[----:B------:R0:W5:Y:S04]  /*50f0*/  LDG.E.64.CONSTANT R6, desc[UR10][R8.64+-0x2008] ;  /* 0xffdff80a08067981 */ /* 0x000168000c1e9b00 */
        /* <DEDUP_REMOVED lines=22> */
.L_x_82:
[----:B------:R-:W-:Y:S05]  /*5260*/  BSYNC.RECONVERGENT B2 ;  /* 0x0000000000027941 */ /* 0x000fea0003800200 */
.L_x_81:
        /* <DEDUP_REMOVED lines=25> */
.L_x_84:
[----:B------:R-:W-:Y:S05]  /*5400*/  BSYNC.RECONVERGENT B2 ;  /* 0x0000000000027941 */ /* 0x000fea0003800200 */
.L_x_83:
        /* <DEDUP_REMOVED lines=21> */
.L_x_86:
[----:B------:R-:W-:Y:S05]  /*5560*/  BSYNC.RECONVERGENT B2 ;  /* 0x0000000000027941 */ /* 0x000fea0003800200 */
.L_x_85:
        /* <DEDUP_REMOVED lines=21> */
.L_x_88:
[----:B------:R-:W-:Y:S05]  /*56c0*/  BSYNC.RECONVERGENT B2 ;  /* 0x0000000000027941 */ /* 0x000fea0003800200 */
.L_x_87:
[----:B------:R-:W-:Y:S01]  /*56d0*/  VIADD R20, R20, 0x400 ;  /* 0x0000040014147836 */ /* 0x000fe20000000000 */
[----:B------:R-:W-:-:S04]  /*56e0*/  IADD3 R8, P1, PT, R8, 0x4000, RZ ;  /* 0x0000400008087810 */ /* 0x000fc80007f3e0ff */
[----:B------:R-:W-:Y:S01]  /*56f0*/  ISETP.GE.AND P0, PT, R20, R21, PT ;  /* 0x000000151400720c */ /* 0x000fe20003f06270 */
[----:B------:R-:W-:-:S12]  /*5700*/  IMAD.X R9, RZ, RZ, R9, P1 ;  /* 0x000000ffff097224 */ /* 0x000fd800008e0609 */
[----:B------:R-:W-:Y:S05]  /*5710*/  @!P0 BRA `(.L_x_89) ;  /* 0xfffffff8006c8947 */ /* 0x000fea000383ffff */
.L_x_75:
[----:B------:R-:W-:Y:S05]  /*5720*/  BSYNC.RECONVERGENT B1 ;  /* 0x0000000000017941 */ /* 0x000fea0003800200 */
.L_x_74:
[----:B------:R-:W0:Y:S01]  /*5730*/  S2R R8, SR_LANEID ;  /* 0x0000000000087919 */ /* 0x000e220000000000 */
[----:B------:R-:W-:Y:S01]  /*5740*/  BSSY.RECONVERGENT B1, `(.L_x_90) ;  /* 0x000001f000017945 */ /* 0x000fe20003800200 */
[----:B------:R-:W-:Y:S01]  /*5750*/  IMAD.MOV.U32 R11, RZ, RZ, R22 ;  /* 0x000000ffff0b7224 */ /* 0x000fe200078e0016 */
[----:B------:R1:W2:Y:S01]  /*5760*/  SHFL.DOWN PT, R4, R16, 0x1, 0x1f ;  /* 0x08201f0010047f89 */ /* 0x0002a200000e0000 */
[----:B------:R-:W-:Y:S02]  /*5770*/  IMAD.MOV.U32 R12, RZ, RZ, R23 ;  /* 0x000000ffff0c7224 */ /* 0x000fe400078e0017 */
[----:B------:R-:W-:Y:S01]  /*5780*/  IMAD.MOV.U32 R2, RZ, RZ, R16 ;  /* 0x000000ffff027224 */ /* 0x000fe200078e0010 */
[----:B------:R1:W3:Y:S01]  /*5790*/  SHFL.DOWN PT, R5, R17, 0x1, 0x1f ;  /* 0x08201f0011057f89 */ /* 0x0002e200000e0000 */
        /* <DEDUP_REMOVED lines=25> */
.L_x_91:
[----:B------:R-:W-:Y:S05]  /*5930*/  BSYNC.RECONVERGENT B1 ;  /* 0x0000000000017941 */ /* 0x000fea0003800200 */
.L_x_90:
        /* <DEDUP_REMOVED lines=31> */
.L_x_93:
[----:B------:R-:W-:Y:S05]  /*5b30*/  BSYNC.RECONVERGENT B1 ;  /* 0x0000000000017941 */ /* 0x000fea0003800200 */
.L_x_92:
[----:B------:R-:W-:Y:S01]  /*5b40*/  ISETP.GT.AND P0, PT, R8, 0x1b, PT ;  /* 0x0000001b0800780c */ /* 0x000fe20003f04270 */
[----:B-1----:R1:W1:Y:S01]  /*5b50*/  SHFL.DOWN PT, R6, R4, 0x4, 0x1f ;  /* 0x08801f0004067f89 */ /* 0x00226200000e0000 */
[----:B------:R-:W-:Y:S01]  /*5b60*/  BSSY.RECONVERGENT B1, `(.L_x_94) ;  /* 0x000001d000017945 */ /* 0x000fe20003800200 */
[----:B0-----:R-:W-:Y:S02]  /*5b70*/  IMAD.MOV.U32 R11, RZ, RZ, R9 ;  /* 0x000000ffff0b7224 */ /* 0x001fe400078e0009 */
[----:B--2---:R0:W2:Y:S01]  /*5b80*/  SHFL.DOWN PT, R7, R5, 0x4, 0x1f ;  /* 0x08801f0005077f89 */ /* 0x0040a200000e0000 */
[----:B------:R-:W-:Y:S02]  /*5b90*/  IMAD.MOV.U32 R12, RZ, RZ, R10 ;  /* 0x000000ffff0c7224 */ /* 0x000fe400078e000a */
[----:B------:R-:W-:Y:S01]  /*5ba0*/  IMAD.MOV.U32 R2, RZ, RZ, R4 ;  /* 0x000000ffff027224 */ /* 0x000fe200078e0004 */
[----:B---3--:R0:W3:Y:S01]  /*5bb0*/  SHFL.DOWN PT, R14, R9, 0x4, 0x1f ;  /* 0x08801f00090e7f89 */ /* 0x0080e200000e0000 */
[----:B------:R-:W-:-:S03]  /*5bc0*/  IMAD.MOV.U32 R3, RZ, RZ, R5 ;  /* 0x000000ffff037224 */ /* 0x000fc600078e0005 */
[----:B----4-:R0:W4:Y:S01]  /*5bd0*/  SHFL.DOWN PT, R13, R10, 0x4, 0x1f ;  /* 0x08801f000a0d7f89 */ /* 0x01012200000e0000 */
        /* <DEDUP_REMOVED lines=21> */
.L_x_95:
[----:B------:R-:W-:Y:S05]  /*5d30*/  BSYNC.RECONVERGENT B1 ;  /* 0x0000000000017941 */ /* 0x000fea0003800200 */
.L_x_94:
        /* <DEDUP_REMOVED lines=31> */
.L_x_97:
[----:B------:R-:W-:Y:S05]  /*5f30*/  BSYNC.RECONVERGENT B1 ;  /* 0x0000000000017941 */ /* 0x000fea0003800200 */
.L_x_96:
[----:B------:R-:W-:Y:S01]  /*5f40*/  ISETP.GT.AND P0, PT, R8, 0xf, PT ;  /* 0x0000000f0800780c */ /* 0x000fe20003f04270 */
[----:B-1----:R1:W1:Y:S01]  /*5f50*/  SHFL.DOWN PT, R6, R4, 0x10, 0x1f ;  /* 0x0a001f0004067f89 */ /* 0x00226200000e0000 */
[----:B------:R-:W-:Y:S01]  /*5f60*/  BSSY.RECONVERGENT B1, `(.L_x_98) ;  /* 0x000001d000017945 */ /* 0x000fe20003800200 */
[----:B---3--:R-:W-:Y:S02]  /*5f70*/  IMAD.MOV.U32 R14, RZ, RZ, R9 ;  /* 0x000000ffff0e7224 */ /* 0x008fe400078e0009 */
[----:B--2---:R2:W3:Y:S01]  /*5f80*/  SHFL.DOWN PT, R7, R5, 0x10, 0x1f ;  /* 0x0a001f0005077f89 */ /* 0x0044e200000e0000 */
[----:B------:R-:W-:Y:S02]  /*5f90*/  IMAD.MOV.U32 R15, RZ, RZ, R10 ;  /* 0x000000ffff0f7224 */ /* 0x000fe400078e000a */
[----:B------:R-:W-:Y:S01]  /*5fa0*/  IMAD.MOV.U32 R2, RZ, RZ, R4 ;  /* 0x000000ffff027224 */ /* 0x000fe200078e0004 */
[----:B0-----:R2:W0:Y:S01]  /*5fb0*/  SHFL.DOWN PT, R12, R9, 0x10, 0x1f ;  /* 0x0a001f00090c7f89 */ /* 0x00142200000e0000 */
[----:B------:R-:W-:-:S03]  /*5fc0*/  IMAD.MOV.U32 R3, RZ, RZ, R5 ;  /* 0x000000ffff037224 */ /* 0x000fc600078e0005 */
[----:B------:R2:W0:Y:S01]  /*5fd0*/  SHFL.DOWN PT, R11, R10, 0x10, 0x1f ;  /* 0x0a001f000a0b7f89 */ /* 0x00042200000e0000 */
[----:B------:R-:W-:Y:S05]  /*5fe0*/  @P0 BRA `(.L_x_99) ;  /* 0x0000000000500947 */ /* 0x000fea0003800000 */
[----:B-1-3--:R-:W-:Y:S01]  /*5ff0*/  DSETP.GEU.AND P0, PT, |R4|, |R6|, PT ;  /* 0x400000060400722a */ /* 0x00afe20003f0e200 */
        /* <DEDUP_REMOVED lines=19> */
.L_x_99:
[----:B------:R-:W-:Y:S05]  /*6130*/  BSYNC.RECONVERGENT B1 ;  /* 0x0000000000017941 */ /* 0x000fea0003800200 */
.L_x_98:
[----:B------:R-:W-:Y:S01]  /*6140*/  ISETP.NE.AND P0, PT, R8, RZ, PT ;  /* 0x000000ff0800720c */ /* 0x000fe20003f05270 */
[----:B------:R-:W-:-:S12]  /*6150*/  BSSY.RECONVERGENT B1, `(.L_x_100) ;  /* 0x000000a000017945 */ /* 0x000fd80003800200 */
[----:B------:R-:W-:Y:S05]  /*6160*/  @P0 BRA `(.L_x_101) ;  /* 0x0000000000200947 */ /* 0x000fea0003800000 */
[----:B-1----:R-:W1:Y:S01]  /*6170*/  S2R R6, SR_CgaCtaId ;  /* 0x0000000000067919 */ /* 0x002e620000008800 */
[----:B--2---:R-:W-:Y:S02]  /*6180*/  MOV R5, 0x400 ;  /* 0x0000040000057802 */ /* 0x004fe40000000f00 */
[----:B------:R-:W-:-:S04]  /*6190*/  SHF.R.U32.HI R4, RZ, 0x1, R0 ;  /* 0x00000001ff047819 */ /* 0x000fc80000011600 */
[----:B------:R-:W-:Y:S02]  /*61a0*/  LOP3.LUT R4, R4, 0x1f0, RZ, 0xc0, !PT ;  /* 0x000001f004047812 */ /* 0x000fe400078ec0ff */
[----:B-1----:R-:W-:-:S05]  /*61b0*/  LEA R5, R6, R5, 0x18 ;  /* 0x0000000506057211 */ /* 0x002fca00078ec0ff */
[----:B------:R-:W-:-:S05]  /*61c0*/  IMAD.IADD R5, R4, 0x1, R5 ;  /* 0x0000000104057824 */ /* 0x000fca00078e0205 */
[----:B------:R1:W-:Y:S04]  /*61d0*/  STS.64 [R5+0x10], R14 ;  /* 0x0000100e05007388 */ /* 0x0003e80000000a00 */
[----:B------:R1:W-:Y:S02]  /*61e0*/  STS.64 [R5+0x8], R2 ;  /* 0x0000080205007388 */ /* 0x0003e40000000a00 */
.L_x_101:
[----:B------:R-:W-:Y:S05]  /*61f0*/  BSYNC.RECONVERGENT B1 ;  /* 0x0000000000017941 */ /* 0x000fea0003800200 */
.L_x_100:
[----:B------:R-:W-:Y:S01]  /*6200*/  BAR.SYNC.DEFER_BLOCKING 0x0 ;  /* 0x0000000000007b1d */ /* 0x000fe20000010000 */
[----:B------:R-:W-:-:S13]  /*6210*/  ISETP.NE.AND P1, PT, R0, RZ, PT ;  /* 0x000000ff0000720c */ /* 0x000fda0003f25270 */
[----:B------:R-:W-:Y:S05]  /*6220*/  @P1 BRA `(.L_x_34) ;  /* 0x00000008008c1947 */ /* 0x000fea0003800000 */
[----:B-12---:R-:W1:Y:S01]  /*6230*/  S2R R5, SR_CgaCtaId ;  /* 0x0000000000057919 */ /* 0x006e620000008800 */
[----:B------:R-:W-:Y:S01]  /*6240*/  MOV R0, 0x400 ;  /* 0x0000040000007802 */ /* 0x000fe20000000f00 */
[----:B------:R-:W-:Y:S03]  /*6250*/  BSSY.RECONVERGENT B1, `(.L_x_102) ;  /* 0x000001a000017945 */ /* 0x000fe60003800200 */
[----:B-1----:R-:W-:-:S05]  /*6260*/  LEA R0, R5, R0, 0x18 ;  /* 0x0000000005007211 */ /* 0x002fca00078ec0ff */
[----:B------:R-:W1:Y:S04]  /*6270*/  LDS.64 R16, [R0+0x18] ;  /* 0x0000180000107984 */ /* 0x000e680000000a00 */
[----:B---3--:R-:W2:Y:S04]  /*6280*/  LDS.128 R4, [R0+0x20] ;  /* 0x0000200000047984 */ /* 0x008ea80000000c00 */
[----:B0---4-:R0:W3:Y:S04]  /*6290*/  LDS.64 R12, [R0+0x80] ;  /* 0x00008000000c7984 */ /* 0x0110e80000000a00 */
[----:B------:R0:W4:Y:S01]  /*62a0*/  LDS.128 R8, [R0+0x30] ;  /* 0x0000300000087984 */ /* 0x0001220000000c00 */
[----:B-1----:R-:W-:Y:S01]  /*62b0*/  DSETP.GEU.AND P0, PT, |R2|, |R16|, PT ;  /* 0x400000100200722a */ /* 0x002fe20003f0e200 */
[----:B------:R-:W-:-:S02]  /*62c0*/  IMAD.MOV.U32 R24, RZ, RZ, R16 ;  /* 0x000000ffff187224 */ /* 0x000fc400078e0010 */
[----:B------:R-:W-:Y:S02]  /*62d0*/  IMAD.MOV.U32 R25, RZ, RZ, R17 ;  /* 0x000000ffff197224 */ /* 0x000fe400078e0011 */
[----:B--2---:R-:W-:Y:S02]  /*62e0*/  IMAD.MOV.U32 R27, RZ, RZ, R4 ;  /* 0x000000ffff1b7224 */ /* 0x004fe400078e0004 */
[----:B------:R-:W-:-:S07]  /*62f0*/  IMAD.MOV.U32 R29, RZ, RZ, R5 ;  /* 0x000000ffff1d7224 */ /* 0x000fce00078e0005 */
[----:B0--34-:R-:W-:Y:S05]  /*6300*/  @!P0 BRA `(.L_x_103) ;  /* 0x0000000000388947 */ /* 0x019fea0003800000 */
        /* <DEDUP_REMOVED lines=14> */
.L_x_103:
[----:B------:R-:W-:Y:S05]  /*63f0*/  BSYNC.RECONVERGENT B1 ;  /* 0x0000000000017941 */ /* 0x000fea0003800200 */
.L_x_102:
        /* <DEDUP_REMOVED lines=23> */
.L_x_105:
[----:B------:R-:W-:Y:S05]  /*6570*/  BSYNC.RECONVERGENT B1 ;  /* 0x0000000000017941 */ /* 0x000fea0003800200 */
.L_x_104:
        /* <DEDUP_REMOVED lines=21> */
.L_x_107:
[----:B------:R-:W-:Y:S05]  /*66d0*/  BSYNC.RECONVERGENT B1 ;  /* 0x0000000000017941 */ /* 0x000fea0003800200 */
.L_x_106:
        /* <DEDUP_REMOVED lines=23> */
.L_x_109:
[----:B------:R-:W-:Y:S05]  /*6850*/  BSYNC.RECONVERGENT B1 ;  /* 0x0000000000017941 */ /* 0x000fea0003800200 */
.L_x_108:
        /* <DEDUP_REMOVED lines=21> */
.L_x_111:
[----:B------:R-:W-:Y:S05]  /*69b0*/  BSYNC.RECONVERGENT B1 ;  /* 0x0000000000017941 */ /* 0x000fea0003800200 */
.L_x_110:
        /* <DEDUP_REMOVED lines=21> */
.L_x_113:
[----:B------:R-:W-:Y:S05]  /*6b10*/  BSYNC.RECONVERGENT B1 ;  /* 0x0000000000017941 */ /* 0x000fea0003800200 */
.L_x_112:
        /* <DEDUP_REMOVED lines=20> */
.L_x_34:
[----:B------:R-:W-:Y:S05]  /*6c60*/  BSYNC.RECONVERGENT B0 ;  /* 0x0000000000007941 */ /* 0x000fea0003800200 */
.L_x_1:
[----:B------:R-:W-:Y:S05]  /*6c70*/  @P1 EXIT ;  /* 0x000000000000194d */ /* 0x000fea0003800000 */
[----:B012---:R-:W0:Y:S02]  /*6c80*/  LDC.64 R4, c[0x0][0x388] ;  /* 0x0000e200ff047b82 */ /* 0x007e240000000a00 */
[----:B0-----:R-:W-:Y:S04]  /*6c90*/  STG.E.64 desc[UR10][R4.64], R2 ;  /* 0x0000000204007986 */ /* 0x001fe8000c101b0a */
[----:B------:R-:W-:Y:S01]  /*6ca0*/  STG.E.64 desc[UR10][R4.64+0x8], R14 ;  /* 0x0000080e04007986 */ /* 0x000fe2000c101b0a */
[----:B------:R-:W-:Y:S05]  /*6cb0*/  EXIT ;  /* 0x000000000000794d */ /* 0x000fea0003800000 */
.L_x_114:
        /* <DEDUP_REMOVED lines=12> */
.L_x_733:


//--------------------- .text._ZN6thrust24THRUST_300001_SM_1000_NS8cuda_cub4core6detail13_kernel_agentINS1_8__reduce10DrainAgentIlEEJN3cub18CUB_300001_SM_10009GridQueueIyEElEEEvDpT0_ --------------------------
	.section	.text._ZN6thrust24THRUST_300001_SM_1000_NS8cuda_cub4core6detail13_kernel_agentINS1_8__reduce10DrainAgentIlEEJN3cub18CUB_300001_SM_10009GridQueueIyEElEEEvDpT0_,"ax",@progbits
	.align	128
        .global         _ZN6thrust24THRUST_300001_SM_1000_NS8cuda_cub4core6detail13_kernel_agentINS1_8__reduce10DrainAgentIlEEJN3cub18CUB_300001_SM_10009GridQueueIyEElEEEvDpT0_
        .type           _ZN6thrust24THRUST_300001_SM_1000_NS8cuda_cub4core6detail13_kernel_agentINS1_8__reduce10DrainAgentIlEEJN3cub18CUB_300001_SM_10009GridQueueIyEElEEEvDpT0_,@function
        .size           _ZN6thrust24THRUST_300001_SM_1000_NS8cuda_cub4core6detail13_kernel_agentINS1_8__reduce10DrainAgentIlEEJN3cub18CUB_300001_SM_10009GridQueueIyEElEEEvDpT0_,(.L_x_734 - _ZN6thrust24THRUST_300001_SM_1000_NS8cuda_cub4core6detail13_kernel_agentINS1_8__reduce10DrainAgentIlEEJN3cub18CUB_300001_SM_10009GridQueueIyEElEEEvDpT0_)
        .other          _ZN6thrust24THRUST_300001_SM_1000_NS8cuda_cub4core6detail13_kernel_agentINS1_8__reduce10DrainAgentIlEEJN3cub18CUB_300001_SM_10009GridQueueIyEElEEEvDpT0_,@"STO_CUDA_ENTRY STV_DEFAULT"
_ZN6thrust24THRUST_300001_SM_1000_NS8cuda_cub4core6detail13_kernel_agentINS1_8__reduce10DrainAgentIlEEJN3cub18CUB_300001_SM_10009GridQueueIyEElEEEvDpT0_:
.text._ZN6thrust24THRUST_300001_SM_1000_NS8cuda_cub4core6detail13_kernel_agentINS1_8__reduce10DrainAgentIlEEJN3cub18CUB_300001_SM_10009GridQueueIyEElEEEvDpT0_:
[----:B------:R-:W-:Y:S08]  /*0000*/  LDC R1, c[0x0][0x37c] ;  /* 0x0000df00ff017b82 */ /* 0x000ff00000000800 */
[----:B------:R-:W0:Y:S01]  /*0010*/  LDC.64 R2, c[0x0][0x380] ;  /* 0x0000e000ff027b82 */ /* 0x000e220000000a00 */
[----:B------:R-:W0:Y:S07]  /*0020*/  LDCU.64 UR4, c[0x0][0x358] ;  /* 0x00006b00ff0477ac */ /* 0x000e2e0008000a00 */
[----:B------:R-:W1:Y:S01]  /*0030*/  LDC.64 R4, c[0x0][0x388] ;  /* 0x0000e200ff047b82 */ /* 0x000e620000000a00 */
[----:B0-----:R-:W-:Y:S04]  /*0040*/  STG.E.64 desc[UR4][R2.64+0x8], RZ ;  /* 0x000008ff02007986 */ /* 0x001fe8000c101b04 */
[----:B-1----:R-:W-:Y:S01]  /*0050*/  STG.E.64 desc[UR4][R2.64], R4 ;  /* 0x0000000402007986 */ /* 0x002fe2000c101b04 */
[----:B------:R-:W-:Y:S05]  /*0060*/  EXIT ;  /* 0x000000000000794d */ /* 0x000fea0003800000 */
.L_x_115:
        /* <DEDUP_REMOVED lines=9> */
.L_x_734:


//--------------------- .text._ZN6thrust24THRUST_300001_SM_1000_NS8cuda_cub4core6detail13_kernel_agentINS1_8__reduce11ReduceAgentINS0_12zip_iteratorIN4cuda3std3__45tupleIJNS0_10device_ptrIdEENS0_17counting_iteratorIlNS0_11use_defaultESF_SF_EEEEEEEPNSB_IJdlEEESJ_lNS1_9__extrema9arg_max_fIdl11_comparatorEEEEJSI_SK_lN3cub18CUB_300001_SM_100013GridEvenShareIlEENSR_9GridQueueIyEESO_EEEvDpT0_ --------------------------
	.section	.text._ZN6thrust24THRUST_300001_SM_1000_NS8cuda_cub4core6detail13_kernel_agentINS1_8__reduce11ReduceAgentINS0_12zip_iteratorIN4cuda3std3__45tupleIJNS0_10device_ptrIdEENS0_17counting_iteratorIlNS0_11use_defaultESF_SF_EEEEEEEPNSB_IJdlEEESJ_lNS1_9__extrema9arg_max_fIdl11_comparatorEEEEJSI_SK_lN3cub18CUB_300001_SM_100013GridEvenShareIlEENSR_9GridQueueIyEESO_EEEvDpT0_,"ax",@progbits
	.align	128
        .global         _ZN6thrust24THRUST_300001_SM_1000_NS8cuda_cub4core6detail13_kernel_agentINS1_8__reduce11ReduceAgentINS0_12zip_iteratorIN4cuda3std3__45tupleIJNS0_10device_ptrIdEENS0_17counting_iteratorIlNS0_11use_defaultESF_SF_EEEEEEEPNSB_IJdlEEESJ_lNS1_9__extrema9arg_max_fIdl11_comparatorEEEEJSI_SK_lN3cub18CUB_300001_SM_100013GridEvenShareIlEENSR_9GridQueueIyEESO_EEEvDpT0_
        .type           _ZN6thrust24THRUST_300001_SM_1000_NS8cuda_cub4core6detail13_kernel_agentINS1_8__reduce11ReduceAgentINS0_12zip_iteratorIN4cuda3std3__45tupleIJNS0_10device_ptrIdEENS0_17counting_iteratorIlNS0_11use_defaultESF_SF_EEEEEEEPNSB_IJdlEEESJ_lNS1_9__extrema9arg_max_fIdl11_comparatorEEEEJSI_SK_lN3cub18CUB_300001_SM_100013GridEvenShareIlEENSR_9GridQueueIyEESO_EEEvDpT0_,@function
        .size           _ZN6thrust24THRUST_300001_SM_1000_NS8cuda_cub4core6detail13_kernel_agentINS1_8__reduce11ReduceAgentINS0_12zip_iteratorIN4cuda3std3__45tupleIJNS0_10device_ptrIdEENS0_17counting_iteratorIlNS0_11use_defaultESF_SF_EEEEEEEPNSB_IJdlEEESJ_lNS1_9__extrema9arg_max_fIdl11_comparatorEEEEJSI_SK_lN3cub18CUB_300001_SM_100013GridEvenShareIlEENSR_9GridQueueIyEESO_EEEvDpT0_,(.L_x_735 - _ZN6thrust24THRUST_300001_SM_1000_NS8cuda_cub4core6detail13_kernel_agentINS1_8__reduce11ReduceAgentINS0_12zip_iteratorIN4cuda3std3__45tupleIJNS0_10device_ptrIdEENS0_17counting_iteratorIlNS0_11use_defaultESF_SF_EEEEEEEPNSB_IJdlEEESJ_lNS1_9__extrema9arg_max_fIdl11_comparatorEEEEJSI_SK_lN3cub18CUB_300001_SM_100013GridEvenShareIlEENSR_9GridQueueIyEESO_EEEvDpT0_)
        .other          _ZN6thrust24THRUST_300001_SM_1000_NS8cuda_cub4core6detail13_kernel_agentINS1_8__reduce11ReduceAgentINS0_12zip_iteratorIN4cuda3std3__45tupleIJNS0_10device_ptrIdEENS0_17counting_iteratorIlNS0_11use_defaultESF_SF_EEEEEEEPNSB_IJdlEEESJ_lNS1_9__extrema9arg_max_fIdl11_comparatorEEEEJSI_SK_lN3cub18CUB_300001_SM_100013GridEvenShareIlEENSR_9GridQueueIyEESO_EEEvDpT0_,@"STO_CUDA_ENTRY STV_DEFAULT"
_ZN6thrust24THRUST_300001_SM_1000_NS8cuda_cub4core6detail13_kernel_agentINS1_8__reduce11ReduceAgentINS0_12zip_iteratorIN4cuda3std3__45tupleIJNS0_10device_ptrIdEENS0_17counting_iteratorIlNS0_11use_defaultESF_SF_EEEEEEEPNSB_IJdlEEESJ_lNS1_9__extrema9arg_max_fIdl11_comparatorEEEEJSI_SK_lN3cub18CUB_300001_SM_100013GridEvenShareIlEENSR_9GridQueueIyEESO_EEEvDpT0_:
.text._ZN6thrust24THRUST_300001_SM_1000_NS8cuda_cub4core6detail13_kernel_agentINS1_8__reduce11ReduceAgentINS0_12zip_iteratorIN4cuda3std3__45tupleIJNS0_10device_ptrIdEENS0_17counting_iteratorIlNS0_11use_defaultESF_SF_EEEEEEEPNSB_IJdlEEESJ_lNS1_9__extrema9arg_max_fIdl11_comparatorEEEEJSI_SK_lN3cub18CUB_300001_SM_100013GridEvenShareIlEENSR_9GridQueueIyEESO_EEEvDpT0_:
[----:B------:R-:W-:Y:S01]  /*0000*/  LDC R1, c[0x0][0x37c] ;  /* 0x0000df00ff017b82 */ /* 0x000fe20000000800 */
[----:B------:R-:W0:Y:S01]  /*0010*/  S2R R0, SR_CTAID.X ;  /* 0x0000000000007919 */ /* 0x000e220000002500 */
[----:B------:R-:W1:Y:S01]  /*0020*/  LDCU.64 UR4, c[0x0][0x398] ;  /* 0x00007300ff0477ac */ /* 0x000e620008000a00 */
[----:B------:R-:W-:Y:S01]  /*0030*/  BSSY.RECONVERGENT B0, `(.L_x_116) ;  /* 0x0000689000007945 */ /* 0x000fe20003800200 */
[----:B------:R-:W2:Y:S01]  /*0040*/  LDCU UR6, c[0x0][0x370] ;  /* 0x00006e00ff0677ac */ /* 0x000ea20008000800 */
[----:B------:R-:W3:Y:S01]  /*0050*/  LDCU.64 UR10, c[0x0][0x358] ;  /* 0x00006b00ff0a77ac */ /* 0x000ee20008000a00 */
[----:B-1----:R-:W-:Y:S02]  /*0060*/  IMAD.U32 R25, RZ, RZ, UR4 ;  /* 0x00000004ff197e24 */ /* 0x002fe4000f8e00ff */
[----:B------:R-:W-:Y:S01]  /*0070*/  IMAD.U32 R16, RZ, RZ, UR5 ;  /* 0x00000005ff107e24 */ /* 0x000fe2000f8e00ff */
[----:B--2---:R-:W-:Y:S01]  /*0080*/  UIMAD UR6, UR6, 0x500, URZ ;  /* 0x00000500060678a4 */ /* 0x004fe2000f8e02ff */
[----:B0-----:R-:W-:-:S05]  /*0090*/  IMAD R8, R0, 0x500, RZ ;  /* 0x0000050000087824 */ /* 0x001fca00078e02ff */
[----:B------:R-:W-:-:S04]  /*00a0*/  IADD3 R2, P1, PT, R8, 0x500, RZ ;  /* 0x0000050008027810 */ /* 0x000fc80007f3e0ff */
[----:B------:R-:W-:Y:S01]  /*00b0*/  ISETP.GT.U32.AND P0, PT, R2, R25, PT ;  /* 0x000000190200720c */ /* 0x000fe20003f04070 */
[----:B------:R-:W-:-:S05]  /*00c0*/  IMAD.X R3, RZ, RZ, RZ, P1 ;  /* 0x000000ffff037224 */ /* 0x000fca00008e06ff */
[----:B------:R-:W-:-:S13]  /*00d0*/  ISETP.GT.AND.EX P0, PT, R3, R16, PT, P0 ;  /* 0x000000100300720c */ /* 0x000fda0003f04300 */
[----:B---3--:R-:W-:Y:S05]  /*00e0*/  @!P0 BRA `(.L_x_117) ;  /* 0x0000003800e48947 */ /* 0x008fea0003800000 */
[----:B------:R-:W0:Y:S01]  /*00f0*/  S2R R10, SR_TID.X ;  /* 0x00000000000a7919 */ /* 0x000e220000002100 */
[----:B------:R-:W-:Y:S01]  /*0100*/  IMAD.IADD R9, R25, 0x1, -R8 ;  /* 0x0000000119097824 */ /* 0x000fe200078e0a08 */
[----:B------:R-:W-:Y:S01]  /*0110*/  BSSY.RECONVERGENT B1, `(.L_x_118) ;  /* 0x000000f000017945 */ /* 0x000fe20003800200 */
[----:B------:R-:W-:Y:S02]  /*0120*/  CS2R R20, SRZ ;  /* 0x0000000000147805 */ /* 0x000fe4000001ff00 */
[----:B------:R-:W-:Y:S02]  /*0130*/  CS2R R14, SRZ ;  /* 0x00000000000e7805 */ /* 0x000fe4000001ff00 */
[----:B0-----:R-:W-:Y:S01]  /*0140*/  ISETP.GE.AND P0, PT, R10, R9, PT ;  /* 0x000000090a00720c */ /* 0x001fe20003f06270 */
[----:B------:R-:W-:-:S12]  /*0150*/  IMAD.MOV.U32 R6, RZ, RZ, R10 ;  /* 0x000000ffff067224 */ /* 0x000fd800078e000a */
[----:B------:R-:W-:Y:S05]  /*0160*/  @P0 BRA `(.L_x_119) ;  /* 0x0000000000240947 */ /* 0x000fea0003800000 */
[----:B------:R-:W0:Y:S01]  /*0170*/  LDCU.128 UR4, c[0x0][0x380] ;  /* 0x00007000ff0477ac */ /* 0x000e220008000c00 */
[----:B------:R-:W-:-:S05]  /*0180*/  IADD3 R21, P0, PT, R8, R10, RZ ;  /* 0x0000000a08157210 */ /* 0x000fca0007f1e0ff */
[----:B------:R-:W-:Y:S01]  /*0190*/  IMAD.X R20, RZ, RZ, RZ, P0 ;  /* 0x000000ffff147224 */ /* 0x000fe200000e06ff */
[----:B0-----:R-:W-:-:S04]  /*01a0*/  LEA R14, P1, R21, UR4, 0x3 ;  /* 0x00000004150e7c11 */ /* 0x001fc8000f8218ff */
[----:B------:R-:W-:-:S06]  /*01b0*/  LEA.HI.X R15, R21, UR5, R20, 0x3, P1 ;  /* 0x00000005150f7c11 */ /* 0x000fcc00088f1c14 */
[----:B------:R-:W5:Y:S01]  /*01c0*/  LDG.E.64 R14, desc[UR10][R14.64] ;  /* 0x0000000a0e0e7981 */ /* 0x000f62000c1e1b00 */
[----:B------:R-:W-:Y:S01]  /*01d0*/  IADD3 R21, P0, PT, R21, UR6, RZ ;  /* 0x0000000615157c10 */ /* 0x000fe2000ff1e0ff */
[----:B------:R-:W-:-:S03]  /*01e0*/  VIADD R6, R10, 0x100 ;  /* 0x000001000a067836 */ /* 0x000fc60000000000 */
[----:B------:R-:W-:-:S09]  /*01f0*/  IADD3.X R20, PT, PT, R20, UR7, RZ, P0, !PT ;  /* 0x0000000714147c10 */ /* 0x000fd200087fe4ff */
.L_x_119:
[----:B------:R-:W-:Y:S05]  /*0200*/  BSYNC.RECONVERGENT B1 ;  /* 0x0000000000017941 */ /* 0x000fea0003800200 */
.L_x_118:
[----:B------:R-:W-:Y:S01]  /*0210*/  ISETP.GE.AND P0, PT, R6, R9, PT ;  /* 0x000000090600720c */ /* 0x000fe20003f06270 */
[----:B------:R-:W-:-:S12]  /*0220*/  BSSY.RECONVERGENT B1, `(.L_x_120) ;  /* 0x00000af000017945 */ /* 0x000fd80003800200 */
[----:B------:R-:W-:Y:S05]  /*0230*/  @P0 BRA `(.L_x_121) ;  /* 0x0000000800b40947 */ /* 0x000fea0003800000 */
[----:B------:R-:W-:Y:S01]  /*0240*/  LOP3.LUT R2, RZ, R6, RZ, 0x33, !PT ;  /* 0x00000006ff027212 */ /* 0x000fe200078e33ff */
[----:B------:R-:W-:Y:S03]  /*0250*/  BSSY.RECONVERGENT B2, `(.L_x_122) ;  /* 0x0000034000027945 */ /* 0x000fe60003800200 */
[----:B------:R-:W-:-:S04]  /*0260*/  IADD3 R25, PT, PT, -R8, R25, R2 ;  /* 0x0000001908197210 */ /* 0x000fc80007ffe102 */
[----:B------:R-:W-:-:S04]  /*0270*/  LOP3.LUT R2, R25, 0x300, RZ, 0xc0, !PT ;  /* 0x0000030019027812 */ /* 0x000fc800078ec0ff */
[----:B------:R-:W-:-:S13]  /*0280*/  ISETP.NE.AND P0, PT, R2, 0x300, PT ;  /* 0x000003000200780c */ /* 0x000fda0003f05270 */
[----:B------:R-:W-:Y:S05]  /*0290*/  @!P0 BRA `(.L_x_123) ;  /* 0x0000000000bc8947 */ /* 0x000fea0003800000 */
[----:B------:R-:W0:Y:S01]  /*02a0*/  LDCU.128 UR4, c[0x0][0x380] ;  /* 0x00007000ff0477ac */ /* 0x000e220008000c00 */
[----:B------:R-:W-:Y:S02]  /*02b0*/  IADD3 R12, P0, PT, R8, R6, RZ ;  /* 0x00000006080c7210 */ /* 0x000fe40007f1e0ff */
[----:B------:R-:W-:-:S03]  /*02c0*/  LEA.HI R2, R25, 0x1, RZ, 0x18 ;  /* 0x0000000119027811 */ /* 0x000fc600078fc0ff */
[----:B------:R-:W-:Y:S01]  /*02d0*/  IMAD.X R3, RZ, RZ, RZ, P0 ;  /* 0x000000ffff037224 */ /* 0x000fe200000e06ff */
[----:B------:R-:W-:-:S05]  /*02e0*/  LOP3.LUT R2, R2, 0x3, RZ, 0xc0, !PT ;  /* 0x0000000302027812 */ /* 0x000fca00078ec0ff */
[----:B------:R-:W-:Y:S01]  /*02f0*/  IMAD.MOV R7, RZ, RZ, -R2 ;  /* 0x000000ffff077224 */ /* 0x000fe200078e0a02 */
[C---:B0-----:R-:W-:Y:S02]  /*0300*/  IADD3 R13, P1, PT, R12.reuse, UR6, RZ ;  /* 0x000000060c0d7c10 */ /* 0x041fe4000ff3e0ff */
[C---:B------:R-:W-:Y:S02]  /*0310*/  LEA R11, P2, R12.reuse, UR4, 0x3 ;  /* 0x000000040c0b7c11 */ /* 0x040fe4000f8418ff */
[----:B------:R-:W-:Y:S02]  /*0320*/  IADD3.X R16, PT, PT, R3, UR7, RZ, P1, !PT ;  /* 0x0000000703107c10 */ /* 0x000fe40008ffe4ff */
[----:B------:R-:W-:-:S09]  /*0330*/  LEA.HI.X R12, R12, UR5, R3, 0x3, P2 ;  /* 0x000000050c0c7c11 */ /* 0x000fd200090f1c03 */
.L_x_126:
[----:B------:R-:W-:Y:S02]  /*0340*/  IMAD.MOV.U32 R2, RZ, RZ, R11 ;  /* 0x000000ffff027224 */ /* 0x000fe400078e000b */
[----:B------:R-:W-:-:S06]  /*0350*/  IMAD.MOV.U32 R3, RZ, RZ, R12 ;  /* 0x000000ffff037224 */ /* 0x000fcc00078e000c */
[----:B------:R-:W2:Y:S01]  /*0360*/  LDG.E.64 R2, desc[UR10][R2.64] ;  /* 0x0000000a02027981 */ /* 0x000ea2000c1e1b00 */
[----:B------:R-:W-:Y:S01]  /*0370*/  VIADD R7, R7, 0x1 ;  /* 0x0000000107077836 */ /* 0x000fe20000000000 */
[----:B------:R-:W-:Y:S01]  /*0380*/  BSSY.RECONVERGENT B3, `(.L_x_124) ;  /* 0x000001b000037945 */ /* 0x000fe20003800200 */
[----:B------:R-:W-:Y:S01]  /*0390*/  IMAD.MOV.U32 R18, RZ, RZ, R21 ;  /* 0x000000ffff127224 */ /* 0x000fe200078e0015 */
[----:B------:R-:W-:Y:S01]  /*03a0*/  IADD3 R11, P3, PT, R11, 0x800, RZ ;  /* 0x000008000b0b7810 */ /* 0x000fe20007f7e0ff */
[----:B------:R-:W-:Y:S01]  /*03b0*/  IMAD.MOV.U32 R17, RZ, RZ, R20 ;  /* 0x000000ffff117224 */ /* 0x000fe200078e0014 */
[----:B------:R-:W-:Y:S01]  /*03c0*/  ISETP.NE.AND P2, PT, R7, RZ, PT ;  /* 0x000000ff0700720c */ /* 0x000fe20003f45270 */
[----:B-----5:R-:W-:Y:S02]  /*03d0*/  IMAD.MOV.U32 R4, RZ, RZ, R14 ;  /* 0x000000ffff047224 */ /* 0x020fe400078e000e */
[----:B------:R-:W-:Y:S02]  /*03e0*/  IMAD.MOV.U32 R5, RZ, RZ, R15 ;  /* 0x000000ffff057224 */ /* 0x000fe400078e000f */
[----:B------:R-:W-:-:S02]  /*03f0*/  IMAD.MOV.U32 R21, RZ, RZ, R13 ;  /* 0x000000ffff157224 */ /* 0x000fc400078e000d */
[----:B------:R-:W-:Y:S01]  /*0400*/  IMAD.MOV.U32 R20, RZ, RZ, R16 ;  /* 0x000000ffff147224 */ /* 0x000fe200078e0010 */
[----:B--2---:R-:W-:Y:S01]  /*0410*/  DSETP.GEU.AND P0, PT, |R14|, |R2|, PT ;  /* 0x400000020e00722a */ /* 0x004fe20003f0e200 */
[----:B------:R-:W-:Y:S02]  /*0420*/  IMAD.MOV.U32 R14, RZ, RZ, R2 ;  /* 0x000000ffff0e7224 */ /* 0x000fe400078e0002 */
[----:B------:R-:W-:-:S11]  /*0430*/  IMAD.MOV.U32 R15, RZ, RZ, R3 ;  /* 0x000000ffff0f7224 */ /* 0x000fd600078e0003 */
        /* <DEDUP_REMOVED lines=15> */
.L_x_125:
[----:B------:R-:W-:Y:S05]  /*0530*/  BSYNC.RECONVERGENT B3 ;  /* 0x0000000000037941 */ /* 0x000fea0003800200 */
.L_x_124:
[----:B------:R-:W-:Y:S01]  /*0540*/  IADD3 R13, P0, PT, R13, 0x100, RZ ;  /* 0x000001000d0d7810 */ /* 0x000fe20007f1e0ff */
[----:B------:R-:W-:Y:S02]  /*0550*/  VIADD R6, R6, 0x100 ;  /* 0x0000010006067836 */ /* 0x000fe40000000000 */
[----:B------:R-:W-:Y:S02]  /*0560*/  IMAD.X R12, RZ, RZ, R12, P3 ;  /* 0x000000ffff0c7224 */ /* 0x000fe400018e060c */
[----:B------:R-:W-:Y:S01]  /*0570*/  IMAD.X R16, RZ, RZ, R16, P0 ;  /* 0x000000ffff107224 */ /* 0x000fe200000e0610 */
[----:B------:R-:W-:Y:S07]  /*0580*/  @P2 BRA `(.L_x_126) ;  /* 0xfffffffc006c2947 */ /* 0x000fee000383ffff */
.L_x_123:
[----:B------:R-:W-:Y:S05]  /*0590*/  BSYNC.RECONVERGENT B2 ;  /* 0x0000000000027941 */ /* 0x000fea0003800200 */
.L_x_122:
[----:B------:R-:W-:-:S13]  /*05a0*/  ISETP.GE.U32.AND P0, PT, R25, 0x300, PT ;  /* 0x000003001900780c */ /* 0x000fda0003f06070 */
[----:B------:R-:W-:Y:S05]  /*05b0*/  @!P0 BRA `(.L_x_121) ;  /* 0x0000000400d48947 */ /* 0x000fea0003800000 */
[----:B------:R-:W0:Y:S01]  /*05c0*/  LDC.64 R4, c[0x0][0x380] ;  /* 0x0000e000ff047b82 */ /* 0x000e220000000a00 */
[----:B------:R-:W-:-:S07]  /*05d0*/  VIADD R11, R6, 0x200 ;  /* 0x00000200060b7836 */ /* 0x000fce0000000000 */
[----:B------:R-:W1:Y:S02]  /*05e0*/  LDC.64 R2, c[0x0][0x388] ;  /* 0x0000e200ff027b82 */ /* 0x000e640000000a00 */
.L_x_135:
[----:B------:R-:W-:-:S05]  /*05f0*/  VIADD R7, R11, 0xfffffe00 ;  /* 0xfffffe000b077836 */ /* 0x000fca0000000000 */
[----:B------:R-:W-:-:S04]  /*0600*/  IADD3 R13, P0, PT, R8, R7, RZ ;  /* 0x00000007080d7210 */ /* 0x000fc80007f1e0ff */
[----:B------:R-:W-:Y:S02]  /*0610*/  LEA.HI.X.SX32 R12, R7, RZ, 0x1, P0 ;  /* 0x000000ff070c7211 */ /* 0x000fe400000f0eff */
[----:B0-----:R-:W-:-:S04]  /*0620*/  LEA R16, P0, R13, R4, 0x3 ;  /* 0x000000040d107211 */ /* 0x001fc800078018ff */
[----:B------:R-:W-:-:S05]  /*0630*/  LEA.HI.X R17, R13, R5, R12, 0x3, P0 ;  /* 0x000000050d117211 */ /* 0x000fca00000f1c0c */
[----:B------:R-:W2:Y:S04]  /*0640*/  LDG.E.64 R18, desc[UR10][R16.64] ;  /* 0x0000000a10127981 */ /* 0x000ea8000c1e1b00 */
[----:B-----5:R0:W5:Y:S01]  /*0650*/  LDG.E.64 R6, desc[UR10][R16.64+0x800] ;  /* 0x0008000a10067981 */ /* 0x020162000c1e1b00 */
[----:B-1----:R-:W-:Y:S01]  /*0660*/  IADD3 R24, P1, PT, R13, R2, RZ ;  /* 0x000000020d187210 */ /* 0x002fe20007f3e0ff */
[----:B------:R-:W-:Y:S04]  /*0670*/  BSSY.RECONVERGENT B2, `(.L_x_127) ;  /* 0x0000016000027945 */ /* 0x000fe80003800200 */
[----:B------:R-:W-:-:S02]  /*0680*/  IMAD.X R25, R12, 0x1, R3, P1 ;  /* 0x000000010c197824 */ /* 0x000fc400008e0603 */
[----:B------:R-:W-:Y:S02]  /*0690*/  IMAD.MOV.U32 R23, RZ, RZ, R24 ;  /* 0x000000ffff177224 */ /* 0x000fe400078e0018 */
[----:B------:R-:W-:Y:S01]  /*06a0*/  IMAD.MOV.U32 R22, RZ, RZ, R25 ;  /* 0x000000ffff167224 */ /* 0x000fe200078e0019 */
[----:B--2---:R-:W-:Y:S01]  /*06b0*/  DSETP.GEU.AND P0, PT, |R14|, |R18|, PT ;  /* 0x400000120e00722a */ /* 0x004fe20003f0e200 */
[----:B------:R-:W-:Y:S02]  /*06c0*/  IMAD.MOV.U32 R12, RZ, RZ, R18 ;  /* 0x000000ffff0c7224 */ /* 0x000fe400078e0012 */
[----:B------:R-:W-:-:S11]  /*06d0*/  IMAD.MOV.U32 R13, RZ, RZ, R19 ;  /* 0x000000ffff0d7224 */ /* 0x000fd600078e0013 */
        /* <DEDUP_REMOVED lines=15> */
.L_x_128:
[----:B------:R-:W-:Y:S05]  /*07d0*/  BSYNC.RECONVERGENT B2 ;  /* 0x0000000000027941 */ /* 0x000fea0003800200 */
.L_x_127:
[----:B------:R0:W5:Y:S04]  /*07e0*/  LDG.E.64 R14, desc[UR10][R16.64+0x1000] ;  /* 0x0010000a100e7981 */ /* 0x000168000c1e1b00 */
[----:B------:R0:W5:Y:S02]  /*07f0*/  LDG.E.64 R18, desc[UR10][R16.64+0x1800] ;  /* 0x0018000a10127981 */ /* 0x000164000c1e1b00 */
[----:B-----5:R-:W-:Y:S01]  /*0800*/  DSETP.GEU.AND P0, PT, |R12|, |R6|, PT ;  /* 0x400000060c00722a */ /* 0x020fe20003f0e200 */
[----:B------:R-:W-:Y:S01]  /*0810*/  VIADD R21, R11, 0xffffff00 ;  /* 0xffffff000b157836 */ /* 0x000fe20000000000 */
[----:B------:R-:W-:Y:S04]  /*0820*/  BSSY.RECONVERGENT B2, `(.L_x_129) ;  /* 0x0000017000027945 */ /* 0x000fe80003800200 */
[----:B------:R-:W-:-:S02]  /*0830*/  SHF.R.S32.HI R20, RZ, 0x1f, R21 ;  /* 0x0000001fff147819 */ /* 0x000fc40000011415 */
[----:B------:R-:W-:Y:S01]  /*0840*/  IADD3 R26, P1, P2, R21, R2, R8 ;  /* 0x00000002151a7210 */ /* 0x000fe20007a3e008 */
[----:B------:R-:W-:-:S03]  /*0850*/  IMAD.MOV.U32 R21, RZ, RZ, R7 ;  /* 0x000000ffff157224 */ /* 0x000fc600078e0007 */
[----:B------:R-:W-:Y:S01]  /*0860*/  IADD3.X R27, PT, PT, R20, R3, RZ, P1, P2 ;  /* 0x00000003141b7210 */ /* 0x000fe20000fe44ff */
[----:B------:R-:W-:Y:S02]  /*0870*/  IMAD.MOV.U32 R24, RZ, RZ, R26 ;  /* 0x000000ffff187224 */ /* 0x000fe400078e001a */
[----:B------:R-:W-:Y:S02]  /*0880*/  IMAD.MOV.U32 R20, RZ, RZ, R6 ;  /* 0x000000ffff147224 */ /* 0x000fe400078e0006 */
[----:B------:R-:W-:Y:S01]  /*0890*/  IMAD.MOV.U32 R25, RZ, RZ, R27 ;  /* 0x000000ffff197224 */ /* 0x000fe200078e001b */
[----:B0-----:R-:W-:Y:S06]  /*08a0*/  @!P0 BRA `(.L_x_130) ;  /* 0x0000000000388947 */ /* 0x001fec0003800000 */
        /* <DEDUP_REMOVED lines=14> */
.L_x_130:
[----:B------:R-:W-:Y:S05]  /*0990*/  BSYNC.RECONVERGENT B2 ;  /* 0x0000000000027941 */ /* 0x000fea0003800200 */
.L_x_129:
[----:B------:R-:W-:Y:S01]  /*09a0*/  DSETP.GEU.AND P0, PT, |R20|, |R14|, PT ;  /* 0x4000000e1400722a */ /* 0x000fe20003f0e200 */
[----:B------:R-:W-:Y:S01]  /*09b0*/  SHF.R.S32.HI R6, RZ, 0x1f, R11 ;  /* 0x0000001fff067819 */ /* 0x000fe2000001140b */
[----:B------:R-:W-:Y:S01]  /*09c0*/  BSSY.RECONVERGENT B2, `(.L_x_131) ;  /* 0x0000017000027945 */ /* 0x000fe20003800200 */
[C---:B------:R-:W-:Y:S01]  /*09d0*/  IADD3 R23, P1, P2, R11.reuse, R2, R8 ;  /* 0x000000020b177210 */ /* 0x040fe20007a3e008 */
[----:B------:R-:W-:Y:S02]  /*09e0*/  VIADD R17, R11, 0x100 ;  /* 0x000001000b117836 */ /* 0x000fe40000000000 */
[----:B------:R-:W-:Y:S01]  /*09f0*/  IMAD.MOV.U32 R7, RZ, RZ, R15 ;  /* 0x000000ffff077224 */ /* 0x000fe200078e000f */
[----:B------:R-:W-:Y:S01]  /*0a00*/  IADD3.X R16, PT, PT, R6, R3, RZ, P1, P2 ;  /* 0x0000000306107210 */ /* 0x000fe20000fe44ff */
[----:B------:R-:W-:Y:S02]  /*0a10*/  IMAD.MOV.U32 R12, RZ, RZ, R23 ;  /* 0x000000ffff0c7224 */ /* 0x000fe400078e0017 */
[----:B------:R-:W-:-:S02]  /*0a20*/  IMAD.MOV.U32 R6, RZ, RZ, R14 ;  /* 0x000000ffff067224 */ /* 0x000fc400078e000e */
[----:B------:R-:W-:Y:S02]  /*0a30*/  IMAD.MOV.U32 R13, RZ, RZ, R16 ;  /* 0x000000ffff0d7224 */ /* 0x000fe400078e0010 */
        /* <DEDUP_REMOVED lines=15> */
.L_x_132:
[----:B------:R-:W-:Y:S05]  /*0b30*/  BSYNC.RECONVERGENT B2 ;  /* 0x0000000000027941 */ /* 0x000fea0003800200 */
.L_x_131:
[----:B------:R-:W-:Y:S01]  /*0b40*/  DSETP.GEU.AND P0, PT, |R6|, |R18|, PT ;  /* 0x400000120600722a */ /* 0x000fe20003f0e200 */
[----:B------:R-:W-:Y:S01]  /*0b50*/  SHF.R.S32.HI R14, RZ, 0x1f, R17 ;  /* 0x0000001fff0e7819 */ /* 0x000fe20000011411 */
[----:B------:R-:W-:Y:S01]  /*0b60*/  BSSY.RECONVERGENT B2, `(.L_x_133) ;  /* 0x0000016000027945 */ /* 0x000fe20003800200 */
[----:B------:R-:W-:Y:S01]  /*0b70*/  IADD3 R17, P1, P2, R17, R2, R8 ;  /* 0x0000000211117210 */ /* 0x000fe20007a3e008 */
[----:B------:R-:W-:-:S03]  /*0b80*/  IMAD.MOV.U32 R15, RZ, RZ, R19 ;  /* 0x000000ffff0f7224 */ /* 0x000fc600078e0013 */
[----:B------:R-:W-:Y:S01]  /*0b90*/  IADD3.X R16, PT, PT, R14, R3, RZ, P1, P2 ;  /* 0x000000030e107210 */ /* 0x000fe20000fe44ff */
[----:B------:R-:W-:Y:S02]  /*0ba0*/  IMAD.MOV.U32 R21, RZ, RZ, R17 ;  /* 0x000000ffff157224 */ /* 0x000fe400078e0011 */
[----:B------:R-:W-:Y:S02]  /*0bb0*/  IMAD.MOV.U32 R14, RZ, RZ, R18 ;  /* 0x000000ffff0e7224 */ /* 0x000fe400078e0012 */
        /* <DEDUP_REMOVED lines=16> */
.L_x_134:
[----:B------:R-:W-:Y:S05]  /*0cc0*/  BSYNC.RECONVERGENT B2 ;  /* 0x0000000000027941 */ /* 0x000fea0003800200 */
.L_x_133:
[C---:B------:R-:W-:Y:S02]  /*0cd0*/  VIADD R6, R11.reuse, 0x200 ;  /* 0x000002000b067836 */ /* 0x040fe40000000000 */
[----:B------:R-:W-:-:S03]  /*0ce0*/  VIADD R11, R11, 0x400 ;  /* 0x000004000b0b7836 */ /* 0x000fc60000000000 */
[----:B------:R-:W-:-:S13]  /*0cf0*/  ISETP.GE.AND P0, PT, R6, R9, PT ;  /* 0x000000090600720c */ /* 0x000fda0003f06270 */
[----:B------:R-:W-:Y:S05]  /*0d00*/  @!P0 BRA `(.L_x_135) ;  /* 0xfffffff800388947 */ /* 0x000fea000383ffff */
.L_x_121:
[----:B------:R-:W-:Y:S05]  /*0d10*/  BSYNC.RECONVERGENT B1 ;  /* 0x0000000000017941 */ /* 0x000fea0003800200 */
.L_x_120:
[----:B------:R-:W-:-:S13]  /*0d20*/  ISETP.GE.AND P0, PT, R9, 0x100, PT ;  /* 0x000001000900780c */ /* 0x000fda0003f06270 */
[----:B------:R-:W-:Y:S05]  /*0d30*/  @!P0 BRA `(.L_x_136) ;  /* 0x0000001400508947 */ /* 0x000fea0003800000 */
[----:B------:R-:W0:Y:S01]  /*0d40*/  S2R R11, SR_LANEID ;  /* 0x00000000000b7919 */ /* 0x000e220000000000 */
[----:B------:R-:W-:Y:S01]  /*0d50*/  BSSY.RECONVERGENT B1, `(.L_x_137) ;  /* 0x000001f000017945 */ /* 0x000fe20003800200 */
[----:B------:R-:W-:Y:S01]  /*0d60*/  IMAD.MOV.U32 R12, RZ, RZ, R21 ;  /* 0x000000ffff0c7224 */ /* 0x000fe200078e0015 */
[----:B-----5:R1:W2:Y:S01]  /*0d70*/  SHFL.DOWN PT, R4, R14, 0x1, 0x1f ;  /* 0x08201f000e047f89 */ /* 0x0202a200000e0000 */
        /* <DEDUP_REMOVED lines=9> */
[----:B------:R-:W-:Y:S01]  /*0e10*/  IMAD.MOV.U32 R12, RZ, RZ, R6 ;  /* 0x000000ffff0c7224 */ /* 0x000fe200078e0006 */
[----:B------:R-:W-:Y:S01]  /*0e20*/  MOV R13, R7 ;  /* 0x00000007000d7202 */ /* 0x000fe20000000f00 */
[----:B------:R-:W-:Y:S02]  /*0e30*/  IMAD.MOV.U32 R2, RZ, RZ, R4 ;  /* 0x000000ffff027224 */ /* 0x000fe400078e0004 */
[----:B------:R-:W-:-:S09]  /*0e40*/  IMAD.MOV.U32 R3, RZ, RZ, R5 ;  /* 0x000000ffff037224 */ /* 0x000fd200078e0005 */
        /* <DEDUP_REMOVED lines=15> */
.L_x_138:
[----:B------:R-:W-:Y:S05]  /*0f40*/  BSYNC.RECONVERGENT B1 ;  /* 0x0000000000017941 */ /* 0x000fea0003800200 */
.L_x_137:
        /* <DEDUP_REMOVED lines=31> */
.L_x_140:
[----:B------:R-:W-:Y:S05]  /*1140*/  BSYNC.RECONVERGENT B1 ;  /* 0x0000000000017941 */ /* 0x000fea0003800200 */
.L_x_139:
[----:B------:R-:W-:Y:S01]  /*1150*/  ISETP.GT.AND P0, PT, R11, 0x1b, PT ;  /* 0x0000001b0b00780c */ /* 0x000fe20003f04270 */
[----:B-1----:R1:W1:Y:S01]  /*1160*/  SHFL.DOWN PT, R6, R4, 0x4, 0x1f ;  /* 0x08801f0004067f89 */ /* 0x00226200000e0000 */
[----:B------:R-:W-:Y:S01]  /*1170*/  BSSY.RECONVERGENT B1, `(.L_x_141) ;  /* 0x000001d000017945 */ /* 0x000fe20003800200 */
[----:B----4-:R-:W-:Y:S02]  /*1180*/  IMAD.MOV.U32 R14, RZ, RZ, R8 ;  /* 0x000000ffff0e7224 */ /* 0x010fe400078e0008 */
[----:B--2---:R2:W4:Y:S01]  /*1190*/  SHFL.DOWN PT, R7, R5, 0x4, 0x1f ;  /* 0x08801f0005077f89 */ /* 0x00452200000e0000 */
[----:B---3--:R-:W-:Y:S02]  /*11a0*/  IMAD.MOV.U32 R15, RZ, RZ, R9 ;  /* 0x000000ffff0f7224 */ /* 0x008fe400078e0009 */
[----:B0-----:R-:W-:Y:S01]  /*11b0*/  IMAD.MOV.U32 R2, RZ, RZ, R4 ;  /* 0x000000ffff027224 */ /* 0x001fe200078e0004 */
[----:B------:R2:W0:Y:S01]  /*11c0*/  SHFL.DOWN PT, R13, R8, 0x4, 0x1f ;  /* 0x08801f00080d7f89 */ /* 0x00042200000e0000 */
[----:B------:R-:W-:-:S03]  /*11d0*/  IMAD.MOV.U32 R3, RZ, RZ, R5 ;  /* 0x000000ffff037224 */ /* 0x000fc600078e0005 */
[----:B------:R2:W3:Y:S01]  /*11e0*/  SHFL.DOWN PT, R12, R9, 0x4, 0x1f ;  /* 0x08801f00090c7f89 */ /* 0x0004e200000e0000 */
[----:B------:R-:W-:Y:S05]  /*11f0*/  @P0 BRA `(.L_x_142) ;  /* 0x0000000000500947 */ /* 0x000fea0003800000 */
[----:B-1--4-:R-:W-:Y:S01]  /*1200*/  DSETP.GEU.AND P0, PT, |R4|, |R6|, PT ;  /* 0x400000060400722a */ /* 0x012fe20003f0e200 */
[----:B0-----:R-:W-:Y:S02]  /*1210*/  IMAD.MOV.U32 R14, RZ, RZ, R13 ;  /* 0x000000ffff0e7224 */ /* 0x001fe400078e000d */
        /* <DEDUP_REMOVED lines=18> */
.L_x_142:
[----:B------:R-:W-:Y:S05]  /*1340*/  BSYNC.RECONVERGENT B1 ;  /* 0x0000000000017941 */ /* 0x000fea0003800200 */
.L_x_141:
[----:B------:R-:W-:Y:S01]  /*1350*/  ISETP.GT.AND P0, PT, R11, 0x17, PT ;  /* 0x000000170b00780c */ /* 0x000fe20003f04270 */
[----:B-1----:R1:W1:Y:S01]  /*1360*/  SHFL.DOWN PT, R4, R2, 0x8, 0x1f ;  /* 0x09001f0002047f89 */ /* 0x00226200000e0000 */
[----:B------:R-:W-:Y:S01]  /*1370*/  BSSY.RECONVERGENT B1, `(.L_x_143) ;  /* 0x000001d000017945 */ /* 0x000fe20003800200 */
[----:B---3--:R-:W-:Y:S02]  /*1380*/  IMAD.MOV.U32 R12, RZ, RZ, R14 ;  /* 0x000000ffff0c7224 */ /* 0x008fe400078e000e */
[----:B--2---:R2:W3:Y:S01]  /*1390*/  SHFL.DOWN PT, R5, R3, 0x8, 0x1f ;  /* 0x09001f0003057f89 */ /* 0x0044e200000e0000 */
[----:B0-----:R-:W-:Y:S02]  /*13a0*/  IMAD.MOV.U32 R13, RZ, RZ, R15 ;  /* 0x000000ffff0d7224 */ /* 0x001fe400078e000f */
[----:B------:R-:W-:Y:S01]  /*13b0*/  IMAD.MOV.U32 R8, RZ, RZ, R2 ;  /* 0x000000ffff087224 */ /* 0x000fe200078e0002 */
[----:B----4-:R2:W0:Y:S01]  /*13c0*/  SHFL.DOWN PT, R7, R14, 0x8, 0x1f ;  /* 0x09001f000e077f89 */ /* 0x01042200000e0000 */
[----:B------:R-:W-:-:S03]  /*13d0*/  IMAD.MOV.U32 R9, RZ, RZ, R3 ;  /* 0x000000ffff097224 */ /* 0x000fc600078e0003 */
[----:B------:R2:W4:Y:S01]  /*13e0*/  SHFL.DOWN PT, R6, R15, 0x8, 0x1f ;  /* 0x09001f000f067f89 */ /* 0x00052200000e0000 */
[----:B------:R-:W-:Y:S05]  /*13f0*/  @P0 BRA `(.L_x_144) ;  /* 0x0000000000500947 */ /* 0x000fea0003800000 */
[----:B-1-3--:R-:W-:Y:S01]  /*1400*/  DSETP.GEU.AND P0, PT, |R2|, |R4|, PT ;  /* 0x400000040200722a */ /* 0x00afe20003f0e200 */
[----:B0-----:R-:W-:Y:S02]  /*1410*/  IMAD.MOV.U32 R12, RZ, RZ, R7 ;  /* 0x000000ffff0c7224 */ /* 0x001fe400078e0007 */
        /* <DEDUP_REMOVED lines=18> */
.L_x_144:
[----:B------:R-:W-:Y:S05]  /*1540*/  BSYNC.RECONVERGENT B1 ;  /* 0x0000000000017941 */ /* 0x000fea0003800200 */
.L_x_143:
[----:B------:R-:W-:Y:S01]  /*1550*/  ISETP.GT.AND P0, PT, R11, 0xf, PT ;  /* 0x0000000f0b00780c */ /* 0x000fe20003f04270 */
[----:B-1----:R1:W1:Y:S01]  /*1560*/  SHFL.DOWN PT, R2, R8, 0x10, 0x1f ;  /* 0x0a001f0008027f89 */ /* 0x00226200000e0000 */
[----:B------:R-:W-:Y:S01]  /*1570*/  BSSY.RECONVERGENT B1, `(.L_x_145) ;  /* 0x000001d000017945 */ /* 0x000fe20003800200 */
[----:B------:R-:W-:Y:S02]  /*1580*/  IMAD.MOV.U32 R4, RZ, RZ, R12 ;  /* 0x000000ffff047224 */ /* 0x000fe400078e000c */
[----:B--2---:R2:W1:Y:S01]  /*1590*/  SHFL.DOWN PT, R3, R9, 0x10, 0x1f ;  /* 0x0a001f0009037f89 */ /* 0x00446200000e0000 */
[----:B---3--:R-:W-:Y:S02]  /*15a0*/  IMAD.MOV.U32 R5, RZ, RZ, R13 ;  /* 0x000000ffff057224 */ /* 0x008fe400078e000d */
[----:B----4-:R-:W-:Y:S01]  /*15b0*/  IMAD.MOV.U32 R6, RZ, RZ, R8 ;  /* 0x000000ffff067224 */ /* 0x010fe200078e0008 */
[----:B------:R2:W3:Y:S01]  /*15c0*/  SHFL.DOWN PT, R15, R12, 0x10, 0x1f ;  /* 0x0a001f000c0f7f89 */ /* 0x0004e200000e0000 */
[----:B0-----:R-:W-:-:S03]  /*15d0*/  IMAD.MOV.U32 R7, RZ, RZ, R9 ;  /* 0x000000ffff077224 */ /* 0x001fc600078e0009 */
[----:B------:R2:W0:Y:S01]  /*15e0*/  SHFL.DOWN PT, R14, R13, 0x10, 0x1f ;  /* 0x0a001f000d0e7f89 */ /* 0x00042200000e0000 */
[----:B------:R-:W-:Y:S05]  /*15f0*/  @P0 BRA `(.L_x_146) ;  /* 0x0000000000500947 */ /* 0x000fea0003800000 */
[----:B-1----:R-:W-:Y:S01]  /*1600*/  DSETP.GEU.AND P0, PT, |R8|, |R2|, PT ;  /* 0x400000020800722a */ /* 0x002fe20003f0e200 */
[----:B---3--:R-:W-:Y:S02]  /*1610*/  IMAD.MOV.U32 R4, RZ, RZ, R15 ;  /* 0x000000ffff047224 */ /* 0x008fe400078e000f */
        /* <DEDUP_REMOVED lines=18> */
.L_x_146:
[----:B------:R-:W-:Y:S05]  /*1740*/  BSYNC.RECONVERGENT B1 ;  /* 0x0000000000017941 */ /* 0x000fea0003800200 */
.L_x_145:
        /* <DEDUP_REMOVED lines=11> */
.L_x_148:
[----:B------:R-:W-:Y:S05]  /*1800*/  BSYNC.RECONVERGENT B1 ;  /* 0x0000000000017941 */ /* 0x000fea0003800200 */
.L_x_147:
[----:B------:R-:W-:Y:S01]  /*1810*/  BAR.SYNC.DEFER_BLOCKING 0x0 ;  /* 0x0000000000007b1d */ /* 0x000fe20000010000 */
[----:B------:R-:W-:-:S13]  /*1820*/  ISETP.NE.AND P1, PT, R10, RZ, PT ;  /* 0x000000ff0a00720c */ /* 0x000fda0003f25270 */
[----:B------:R-:W-:Y:S05]  /*1830*/  @P1 BRA `(.L_x_149) ;  /* 0x0000005000201947 */ /* 0x000fea0003800000 */
[----:B-1--4-:R-:W1:Y:S01]  /*1840*/  S2R R3, SR_CgaCtaId ;  /* 0x0000000000037919 */ /* 0x012e620000008800 */
[----:B------:R-:W-:Y:S01]  /*1850*/  MOV R20, 0x400 ;  /* 0x0000040000147802 */ /* 0x000fe20000000f00 */
[----:B------:R-:W-:Y:S03]  /*1860*/  BSSY.RECONVERGENT B1, `(.L_x_150) ;  /* 0x000001a000017945 */ /* 0x000fe60003800200 */
[----:B-1----:R-:W-:-:S05]  /*1870*/  LEA R20, R3, R20, 0x18 ;  /* 0x0000001403147211 */ /* 0x002fca00078ec0ff */
[----:B------:R-:W1:Y:S04]  /*1880*/  LDS.64 R16, [R20+0x18] ;  /* 0x0000180014107984 */ /* 0x000e680000000a00 */
[----:B--2---:R-:W2:Y:S04]  /*1890*/  LDS.128 R8, [R20+0x20] ;  /* 0x0000200014087984 */ /* 0x004ea80000000c00 */
[----:B------:R4:W4:Y:S04]  /*18a0*/  LDS.64 R2, [R20+0x80] ;  /* 0x0000800014027984 */ /* 0x0009280000000a00 */
[----:B0--3--:R0:W3:Y:S01]  /*18b0*/  LDS.128 R12, [R20+0x30] ;  /* 0x00003000140c7984 */ /* 0x0090e20000000c00 */
[----:B-1----:R-:W-:Y:S01]  /*18c0*/  DSETP.GEU.AND P0, PT, |R6|, |R16|, PT ;  /* 0x400000100600722a */ /* 0x002fe20003f0e200 */
[----:B------:R-:W-:-:S02]  /*18d0*/  IMAD.MOV.U32 R22, RZ, RZ, R16 ;  /* 0x000000ffff167224 */ /* 0x000fc400078e0010 */
[----:B------:R-:W-:Y:S02]  /*18e0*/  IMAD.MOV.U32 R23, RZ, RZ, R17 ;  /* 0x000000ffff177224 */ /* 0x000fe400078e0011 */
[----:B--2---:R-:W-:Y:S02]  /*18f0*/  IMAD.MOV.U32 R24, RZ, RZ, R8 ;  /* 0x000000ffff187224 */ /* 0x004fe400078e0008 */
[----:B------:R-:W-:-:S07]  /*1900*/  IMAD.MOV.U32 R25, RZ, RZ, R9 ;  /* 0x000000ffff197224 */ /* 0x000fce00078e0009 */
[----:B0--34-:R-:W-:Y:S05]  /*1910*/  @!P0 BRA `(.L_x_151) ;  /* 0x0000000000388947 */ /* 0x019fea0003800000 */
[----:B------:R-:W-:Y:S01]  /*1920*/  DSETP.GEU.AND P0, PT, |R16|, |R6|, PT ;  /* 0x400000061000722a */ /* 0x000fe20003f0e200 */
[----:B------:R-:W-:Y:S01]  /*1930*/  IMAD.MOV.U32 R22, RZ, RZ, R6 ;  /* 0x000000ffff167224 */ /* 0x000fe200078e0006 */
[----:B------:R-:W-:Y:S01]  /*1940*/  MOV R25, R5 ;  /* 0x0000000500197202 */ /* 0x000fe20000000f00 */
[----:B------:R-:W-:Y:S02]  /*1950*/  IMAD.MOV.U32 R23, RZ, RZ, R7 ;  /* 0x000000ffff177224 */ /* 0x000fe400078e0007 */
[----:B------:R-:W-:-:S09]  /*1960*/  IMAD.MOV.U32 R24, RZ, RZ, R4 ;  /* 0x000000ffff187224 */ /* 0x000fd200078e0004 */
        /* <DEDUP_REMOVED lines=9> */
.L_x_151:
[----:B------:R-:W-:Y:S05]  /*1a00*/  BSYNC.RECONVERGENT B1 ;  /* 0x0000000000017941 */ /* 0x000fea0003800200 */
.L_x_150:
        /* <DEDUP_REMOVED lines=23> */
.L_x_153:
[----:B------:R-:W-:Y:S05]  /*1b80*/  BSYNC.RECONVERGENT B1 ;  /* 0x0000000000017941 */ /* 0x000fea0003800200 */
.L_x_152:
        /* <DEDUP_REMOVED lines=21> */
.L_x_155:
[----:B------:R-:W-:Y:S05]  /*1ce0*/  BSYNC.RECONVERGENT B1 ;  /* 0x0000000000017941 */ /* 0x000fea0003800200 */
.L_x_154:
        /* <DEDUP_REMOVED lines=23> */
.L_x_157:
[----:B------:R-:W-:Y:S05]  /*1e60*/  BSYNC.RECONVERGENT B1 ;  /* 0x0000000000017941 */ /* 0x000fea0003800200 */
.L_x_156:
        /* <DEDUP_REMOVED lines=21> */
.L_x_159:
[----:B------:R-:W-:Y:S05]  /*1fc0*/  BSYNC.RECONVERGENT B1 ;  /* 0x0000000000017941 */ /* 0x000fea0003800200 */
.L_x_158:
        /* <DEDUP_REMOVED lines=21> */
.L_x_161:
[----:B------:R-:W-:Y:S05]  /*2120*/  BSYNC.RECONVERGENT B1 ;  /* 0x0000000000017941 */ /* 0x000fea0003800200 */
.L_x_160:
        /* <DEDUP_REMOVED lines=21> */
.L_x_136:
[----:B------:R-:W0:Y:S01]  /*2280*/  S2R R2, SR_LANEID ;  /* 0x0000000000027919 */ /* 0x000e220000000000 */
[----:B------:R-:W-:Y:S01]  /*2290*/  LOP3.LUT R3, R10, 0x3e0, RZ, 0xc0, !PT ;  /* 0x000003e00a037812 */ /* 0x000fe200078ec0ff */
[----:B------:R-:W-:Y:S01]  /*22a0*/  BSSY.RECONVERGENT B1, `(.L_x_162) ;  /* 0x0000024000017945 */ /* 0x000fe20003800200 */
[----:B------:R-:W-:Y:S02]  /*22b0*/  IMAD.MOV.U32 R18, RZ, RZ, R21 ;  /* 0x000000ffff127224 */ /* 0x000fe400078e0015 */
[----:B------:R-:W-:Y:S01]  /*22c0*/  LOP3.LUT R6, RZ, R3, RZ, 0x33, !PT ;  /* 0x00000003ff067212 */ /* 0x000fe200078e33ff */
[----:B------:R-:W-:Y:S02]  /*22d0*/  VIADD R4, R3, 0x20 ;  /* 0x0000002003047836 */ /* 0x000fe40000000000 */
[----:B------:R-:W-:Y:S02]  /*22e0*/  IMAD.MOV.U32 R22, RZ, RZ, R20 ;  /* 0x000000ffff167224 */ /* 0x000fe400078e0014 */
[----:B------:R-:W-:Y:S01]  /*22f0*/  IMAD.IADD R3, R9, 0x1, R6 ;  /* 0x0000000109037824 */ /* 0x000fe200078e0206 */
[----:B------:R-:W-:Y:S01]  /*2300*/  ISETP.GT.AND P0, PT, R4, R9, PT ;  /* 0x000000090400720c */ /* 0x000fe20003f04270 */
[----:B-----5:R-:W-:-:S02]  /*2310*/  IMAD.MOV.U32 R4, RZ, RZ, R14 ;  /* 0x000000ffff047224 */ /* 0x020fc400078e000e */
[----:B------:R-:W-:Y:S01]  /*2320*/  IMAD.MOV.U32 R5, RZ, RZ, R15 ;  /* 0x000000ffff057224 */ /* 0x000fe200078e000f */
[----:B------:R-:W-:-:S05]  /*2330*/  SEL R3, R3, 0x1f, P0 ;  /* 0x0000001f03037807 */ /* 0x000fca0000000000 */
[----:B------:R1:W2:Y:S04]  /*2340*/  SHFL.DOWN PT, R6, R14, 0x1, R3 ;  /* 0x082000000e067989 */ /* 0x0002a800000e0003 */
[----:B------:R1:W3:Y:S04]  /*2350*/  SHFL.DOWN PT, R7, R15, 0x1, R3 ;  /* 0x082000000f077989 */ /* 0x0002e800000e0003 */
[----:B------:R1:W4:Y:S01]  /*2360*/  SHFL.DOWN PT, R8, R21, 0x1, R3 ;  /* 0x0820000015087989 */ /* 0x00032200000e0003 */
[----:B0-----:R-:W-:-:S03]  /*2370*/  ISETP.GE.AND P0, PT, R2, R3, PT ;  /* 0x000000030200720c */ /* 0x001fc60003f06270 */
[----:B------:R1:W0:Y:S10]  /*2380*/  SHFL.DOWN PT, R11, R20, 0x1, R3 ;  /* 0x08200000140b7989 */ /* 0x00023400000e0003 */
[----:B-12---:R-:W-:Y:S05]  /*2390*/  @P0 BRA `(.L_x_163) ;  /* 0x0000000000500947 */ /* 0x006fea0003800000 */
[----:B---3--:R-:W-:Y:S01]  /*23a0*/  DSETP.GEU.AND P0, PT, |R14|, |R6|, PT ;  /* 0x400000060e00722a */ /* 0x008fe20003f0e200 */
        /* <DEDUP_REMOVED lines=19> */
.L_x_163:
[----:B------:R-:W-:Y:S05]  /*24e0*/  BSYNC.RECONVERGENT B1 ;  /* 0x0000000000017941 */ /* 0x000fea0003800200 */
.L_x_162:
[----:B------:R-:W-:Y:S01]  /*24f0*/  IADD3 R6, PT, PT, R2, 0x2, RZ ;  /* 0x0000000202067810 */ /* 0x000fe20007ffe0ff */
[----:B------:R1:W2:Y:S01]  /*2500*/  SHFL.DOWN PT, R12, R4, 0x2, R3 ;  /* 0x08400000040c7989 */ /* 0x0002a200000e0003 */
[----:B------:R-:W-:Y:S01]  /*2510*/  BSSY.RECONVERGENT B1, `(.L_x_164) ;  /* 0x000001e000017945 */ /* 0x000fe20003800200 */
[----:B----4-:R-:W-:Y:S01]  /*2520*/  IMAD.MOV.U32 R8, RZ, RZ, R18 ;  /* 0x000000ffff087224 */ /* 0x010fe200078e0012 */
[----:B------:R-:W-:Y:S01]  /*2530*/  ISETP.GT.AND P0, PT, R6, R3, PT ;  /* 0x000000030600720c */ /* 0x000fe20003f04270 */
[----:B------:R1:W4:Y:S01]  /*2540*/  SHFL.DOWN PT, R13, R5, 0x2, R3 ;  /* 0x08400000050d7989 */ /* 0x00032200000e0003 */
[----:B------:R-:W-:Y:S02]  /*2550*/  IMAD.MOV.U32 R16, RZ, RZ, R22 ;  /* 0x000000ffff107224 */ /* 0x000fe400078e0016 */
[----:B------:R-:W-:Y:S01]  /*2560*/  IMAD.MOV.U32 R6, RZ, RZ, R4 ;  /* 0x000000ffff067224 */ /* 0x000fe200078e0004 */
[----:B0-----:R1:W0:Y:S01]  /*2570*/  SHFL.DOWN PT, R11, R18, 0x2, R3 ;  /* 0x08400000120b7989 */ /* 0x00122200000e0003 */
[----:B---3--:R-:W-:-:S03]  /*2580*/  IMAD.MOV.U32 R7, RZ, RZ, R5 ;  /* 0x000000ffff077224 */ /* 0x008fc600078e0005 */
[----:B------:R1:W3:Y:S04]  /*2590*/  SHFL.DOWN PT, R15, R22, 0x2, R3 ;  /* 0x08400000160f7989 */ /* 0x0002e800000e0003 */
[----:B------:R-:W-:Y:S05]  /*25a0*/  @P0 BRA `(.L_x_165) ;  /* 0x0000000000500947 */ /* 0x000fea0003800000 */
[----:B--2-4-:R-:W-:Y:S01]  /*25b0*/  DSETP.GEU.AND P0, PT, |R4|, |R12|, PT ;  /* 0x4000000c0400722a */ /* 0x014fe20003f0e200 */
        /* <DEDUP_REMOVED lines=19> */
.L_x_165:
[----:B------:R-:W-:Y:S05]  /*26f0*/  BSYNC.RECONVERGENT B1 ;  /* 0x0000000000017941 */ /* 0x000fea0003800200 */
.L_x_164:
[----:B-1----:R-:W-:Y:S01]  /*2700*/  VIADD R4, R2, 0x4 ;  /* 0x0000000402047836 */ /* 0x002fe20000000000 */
[----:B--2---:R1:W2:Y:S01]  /*2710*/  SHFL.DOWN PT, R12, R6, 0x4, R3 ;  /* 0x08800000060c7989 */ /* 0x0042a200000e0003 */
[----:B------:R-:W-:Y:S01]  /*2720*/  BSSY.RECONVERGENT B1, `(.L_x_166) ;  /* 0x000001e000017945 */ /* 0x000fe20003800200 */
[----:B------:R-:W-:Y:S02]  /*2730*/  IMAD.MOV.U32 R14, RZ, RZ, R8 ;  /* 0x000000ffff0e7224 */ /* 0x000fe400078e0008 */
[----:B------:R-:W-:Y:S01]  /*2740*/  ISETP.GT.AND P0, PT, R4, R3, PT ;  /* 0x000000030400720c */ /* 0x000fe20003f04270 */
[----:B----4-:R1:W4:Y:S01]  /*2750*/  SHFL.DOWN PT, R13, R7, 0x4, R3 ;  /* 0x08800000070d7989 */ /* 0x01032200000e0003 */
[----:B------:R-:W-:Y:S02]  /*2760*/  IMAD.MOV.U32 R18, RZ, RZ, R16 ;  /* 0x000000ffff127224 */ /* 0x000fe400078e0010 */
[----:B------:R-:W-:Y:S01]  /*2770*/  IMAD.MOV.U32 R4, RZ, RZ, R6 ;  /* 0x000000ffff047224 */ /* 0x000fe200078e0006 */
[----:B0-----:R1:W0:Y:S01]  /*2780*/  SHFL.DOWN PT, R11, R8, 0x4, R3 ;  /* 0x08800000080b7989 */ /* 0x00122200000e0003 */
[----:B------:R-:W-:-:S03]  /*2790*/  IMAD.MOV.U32 R5, RZ, RZ, R7 ;  /* 0x000000ffff057224 */ /* 0x000fc600078e0007 */
[----:B---3--:R1:W3:Y:S04]  /*27a0*/  SHFL.DOWN PT, R15, R16, 0x4, R3 ;  /* 0x08800000100f7989 */ /* 0x0082e800000e0003 */
        /* <DEDUP_REMOVED lines=21> */
.L_x_167:
[----:B------:R-:W-:Y:S05]  /*2900*/  BSYNC.RECONVERGENT B1 ;  /* 0x0000000000017941 */ /* 0x000fea0003800200 */
.L_x_166:
[----:B-1----:R-:W-:Y:S01]  /*2910*/  VIADD R8, R2, 0x8 ;  /* 0x0000000802087836 */ /* 0x002fe20000000000 */
[----:B------:R1:W1:Y:S01]  /*2920*/  SHFL.DOWN PT, R6, R4, 0x8, R3 ;  /* 0x0900000004067989 */ /* 0x00026200000e0003 */
[----:B------:R-:W-:Y:S01]  /*2930*/  BSSY.RECONVERGENT B1, `(.L_x_168) ;  /* 0x000001e000017945 */ /* 0x000fe20003800200 */
[----:B------:R-:W-:Y:S02]  /*2940*/  IMAD.MOV.U32 R16, RZ, RZ, R18 ;  /* 0x000000ffff107224 */ /* 0x000fe400078e0012 */
[----:B------:R-:W-:Y:S01]  /*2950*/  ISETP.GT.AND P0, PT, R8, R3, PT ;  /* 0x000000030800720c */ /* 0x000fe20003f04270 */
[----:B------:R1:W1:Y:S01]  /*2960*/  SHFL.DOWN PT, R7, R5, 0x8, R3 ;  /* 0x0900000005077989 */ /* 0x00026200000e0003 */
[----:B------:R-:W-:Y:S02]  /*2970*/  IMAD.MOV.U32 R8, RZ, RZ, R14 ;  /* 0x000000ffff087224 */ /* 0x000fe400078e000e */
[----:B--2---:R-:W-:Y:S01]  /*2980*/  IMAD.MOV.U32 R12, RZ, RZ, R4 ;  /* 0x000000ffff0c7224 */ /* 0x004fe200078e0004 */
[----:B0-----:R0:W2:Y:S01]  /*2990*/  SHFL.DOWN PT, R11, R14, 0x8, R3 ;  /* 0x090000000e0b7989 */ /* 0x0010a200000e0003 */
[----:B----4-:R-:W-:-:S03]  /*29a0*/  IMAD.MOV.U32 R13, RZ, RZ, R5 ;  /* 0x000000ffff0d7224 */ /* 0x010fc600078e0005 */
[----:B---3--:R0:W3:Y:S04]  /*29b0*/  SHFL.DOWN PT, R15, R18, 0x8, R3 ;  /* 0x09000000120f7989 */ /* 0x0080e800000e0003 */
[----:B------:R-:W-:Y:S05]  /*29c0*/  @P0 BRA `(.L_x_169) ;  /* 0x0000000000500947 */ /* 0x000fea0003800000 */
[----:B-1----:R-:W-:Y:S01]  /*29d0*/  DSETP.GEU.AND P0, PT, |R4|, |R6|, PT ;  /* 0x400000060400722a */ /* 0x002fe20003f0e200 */
[----:B--2---:R-:W-:Y:S02]  /*29e0*/  IMAD.MOV.U32 R8, RZ, RZ, R11 ;  /* 0x000000ffff087224 */ /* 0x004fe400078e000b */
        /* <DEDUP_REMOVED lines=18> */
.L_x_169:
[----:B------:R-:W-:Y:S05]  /*2b10*/  BSYNC.RECONVERGENT B1 ;  /* 0x0000000000017941 */ /* 0x000fea0003800200 */
.L_x_168:
[----:B-1----:R-:W-:Y:S01]  /*2b20*/  VIADD R4, R2, 0x10 ;  /* 0x0000001002047836 */ /* 0x002fe20000000000 */
[----:B0-----:R0:W1:Y:S01]  /*2b30*/  SHFL.DOWN PT, R14, R12, 0x10, R3 ;  /* 0x0a0000000c0e7989 */ /* 0x00106200000e0003 */
[----:B------:R-:W-:Y:S01]  /*2b40*/  BSSY.RECONVERGENT B1, `(.L_x_170) ;  /* 0x000001e000017945 */ /* 0x000fe20003800200 */
[----:B------:R-:W-:Y:S02]  /*2b50*/  IMAD.MOV.U32 R5, RZ, RZ, R16 ;  /* 0x000000ffff057224 */ /* 0x000fe400078e0010 */
[----:B------:R-:W-:Y:S01]  /*2b60*/  ISETP.GT.AND P0, PT, R4, R3, PT ;  /* 0x000000030400720c */ /* 0x000fe20003f04270 */
[----:B---3--:R0:W3:Y:S01]  /*2b70*/  SHFL.DOWN PT, R15, R13, 0x10, R3 ;  /* 0x0a0000000d0f7989 */ /* 0x0080e200000e0003 */
[----:B------:R-:W-:Y:S02]  /*2b80*/  IMAD.MOV.U32 R4, RZ, RZ, R8 ;  /* 0x000000ffff047224 */ /* 0x000fe400078e0008 */
[----:B------:R-:W-:Y:S01]  /*2b90*/  IMAD.MOV.U32 R6, RZ, RZ, R12 ;  /* 0x000000ffff067224 */ /* 0x000fe200078e000c */
[----:B--2---:R0:W2:Y:S01]  /*2ba0*/  SHFL.DOWN PT, R11, R8, 0x10, R3 ;  /* 0x0a000000080b7989 */ /* 0x0040a200000e0003 */
[----:B------:R-:W-:-:S03]  /*2bb0*/  IMAD.MOV.U32 R7, RZ, RZ, R13 ;  /* 0x000000ffff077224 */ /* 0x000fc600078e000d */
[----:B------:R0:W4:Y:S04]  /*2bc0*/  SHFL.DOWN PT, R17, R16, 0x10, R3 ;  /* 0x0a00000010117989 */ /* 0x00012800000e0003 */
[----:B------:R-:W-:Y:S05]  /*2bd0*/  @P0 BRA `(.L_x_171) ;  /* 0x0000000000500947 */ /* 0x000fea0003800000 */
[----:B-1-3--:R-:W-:Y:S01]  /*2be0*/  DSETP.GEU.AND P0, PT, |R12|, |R14|, PT ;  /* 0x4000000e0c00722a */ /* 0x00afe20003f0e200 */
        /* <DEDUP_REMOVED lines=19> */
.L_x_171:
[----:B------:R-:W-:Y:S05]  /*2d20*/  BSYNC.RECONVERGENT B1 ;  /* 0x0000000000017941 */ /* 0x000fea0003800200 */
.L_x_170:
[----:B------:R-:W-:Y:S01]  /*2d30*/  ISETP.NE.AND P0, PT, R2, RZ, PT ;  /* 0x000000ff0200720c */ /* 0x000fe20003f05270 */
[----:B------:R-:W-:-:S12]  /*2d40*/  BSSY.RECONVERGENT B1, `(.L_x_172) ;  /* 0x000000a000017945 */ /* 0x000fd80003800200 */
[----:B------:R-:W-:Y:S05]  /*2d50*/  @P0 BRA `(.L_x_173) ;  /* 0x0000000000200947 */ /* 0x000fea0003800000 */
[----:B0-----:R-:W0:Y:S01]  /*2d60*/  S2R R8, SR_CgaCtaId ;  /* 0x0000000000087919 */ /* 0x001e220000008800 */
[----:B------:R-:W-:Y:S02]  /*2d70*/  MOV R3, 0x400 ;  /* 0x0000040000037802 */ /* 0x000fe40000000f00 */
[----:B------:R-:W-:-:S04]  /*2d80*/  SHF.R.U32.HI R2, RZ, 0x1, R10 ;  /* 0x00000001ff027819 */ /* 0x000fc8000001160a */
[----:B------:R-:W-:Y:S02]  /*2d90*/  LOP3.LUT R2, R2, 0x1f0, RZ, 0xc0, !PT ;  /* 0x000001f002027812 */ /* 0x000fe400078ec0ff */
[----:B0-----:R-:W-:-:S05]  /*2da0*/  LEA R3, R8, R3, 0x18 ;  /* 0x0000000308037211 */ /* 0x001fca00078ec0ff */
[----:B------:R-:W-:-:S05]  /*2db0*/  IMAD.IADD R3, R2, 0x1, R3 ;  /* 0x0000000102037824 */ /* 0x000fca00078e0203 */
[----:B------:R0:W-:Y:S04]  /*2dc0*/  STS.64 [R3+0x10], R4 ;  /* 0x0000100403007388 */ /* 0x0001e80000000a00 */
[----:B------:R0:W-:Y:S02]  /*2dd0*/  STS.64 [R3+0x8], R6 ;  /* 0x0000080603007388 */ /* 0x0001e40000000a00 */
.L_x_173:
[----:B------:R-:W-:Y:S05]  /*2de0*/  BSYNC.RECONVERGENT B1 ;  /* 0x0000000000017941 */ /* 0x000fea0003800200 */
.L_x_172:
[----:B------:R-:W-:Y:S01]  /*2df0*/  BAR.SYNC.DEFER_BLOCKING 0x0 ;  /* 0x0000000000007b1d */ /* 0x000fe20000010000 */
[----:B------:R-:W-:-:S13]  /*2e00*/  ISETP.NE.AND P1, PT, R10, RZ, PT ;  /* 0x000000ff0a00720c */ /* 0x000fda0003f25270 */
[----:B------:R-:W-:Y:S05]  /*2e10*/  @P1 BRA `(.L_x_149) ;  /* 0x0000003800a81947 */ /* 0x000fea0003800000 */
[----:B------:R-:W-:Y:S01]  /*2e20*/  ISETP.GE.AND P0, PT, R9, 0x21, PT ;  /* 0x000000210900780c */ /* 0x000fe20003f06270 */
[----:B0-----:R-:W-:Y:S02]  /*2e30*/  IMAD.MOV.U32 R13, RZ, RZ, R4 ;  /* 0x000000ffff0d7224 */ /* 0x001fe400078e0004 */
[----:B------:R-:W-:Y:S02]  /*2e40*/  IMAD.MOV.U32 R8, RZ, RZ, R5 ;  /* 0x000000ffff087224 */ /* 0x000fe400078e0005 */
[----:B------:R-:W-:Y:S02]  /*2e50*/  IMAD.MOV.U32 R2, RZ, RZ, R6 ;  /* 0x000000ffff027224 */ /* 0x000fe400078e0006 */
[----:B------:R-:W-:-:S06]  /*2e60*/  IMAD.MOV.U32 R3, RZ, RZ, R7 ;  /* 0x000000ffff037224 */ /* 0x000fcc00078e0007 */
[----:B------:R-:W-:Y:S05]  /*2e70*/  @!P0 BRA `(.L_x_174) ;  /* 0x00000000006c8947 */ /* 0x000fea0003800000 */
[----:B------:R-:W0:Y:S01]  /*2e80*/  S2UR UR5, SR_CgaCtaId ;  /* 0x00000000000579c3 */ /* 0x000e220000008800 */
[----:B------:R-:W-:Y:S01]  /*2e90*/  UMOV UR4, 0x400 ;  /* 0x0000040000047882 */ /* 0x000fe20000000000 */
[----:B------:R-:W-:Y:S01]  /*2ea0*/  BSSY.RECONVERGENT B1, `(.L_x_174) ;  /* 0x0000018000017945 */ /* 0x000fe20003800200 */
[----:B0-----:R-:W-:-:S09]  /*2eb0*/  ULEA UR4, UR5, UR4, 0x18 ;  /* 0x0000000405047291 */ /* 0x001fd2000f8ec0ff */
[----:B--2---:R-:W0:Y:S04]  /*2ec0*/  LDS.64 R10, [UR4+0x18] ;  /* 0x00001804ff0a7984 */ /* 0x004e280008000a00 */
[----:B-1-3--:R-:W1:Y:S01]  /*2ed0*/  LDS.64 R14, [UR4+0x20] ;  /* 0x00002004ff0e7984 */ /* 0x00ae620008000a00 */
[----:B0-----:R-:W-:Y:S01]  /*2ee0*/  DSETP.GEU.AND P0, PT, |R6|, |R10|, PT ;  /* 0x4000000a0600722a */ /* 0x001fe20003f0e200 */
[----:B------:R-:W-:Y:S02]  /*2ef0*/  IMAD.MOV.U32 R2, RZ, RZ, R10 ;  /* 0x000000ffff027224 */ /* 0x000fe400078e000a */
[----:B------:R-:W-:Y:S02]  /*2f00*/  IMAD.MOV.U32 R3, RZ, RZ, R11 ;  /* 0x000000ffff037224 */ /* 0x000fe400078e000b */
[----:B-1----:R-:W-:-:S02]  /*2f10*/  IMAD.MOV.U32 R13, RZ, RZ, R14 ;  /* 0x000000ffff0d7224 */ /* 0x002fc400078e000e */
[----:B------:R-:W-:-:S07]  /*2f20*/  IMAD.MOV.U32 R8, RZ, RZ, R15 ;  /* 0x000000ffff087224 */ /* 0x000fce00078e000f */
[----:B------:R-:W-:Y:S05]  /*2f30*/  @!P0 BRA `(.L_x_175) ;  /* 0x0000000000388947 */ /* 0x000fea0003800000 */
        /* <DEDUP_REMOVED lines=14> */
.L_x_175:
[----:B------:R-:W-:Y:S05]  /*3020*/  BSYNC.RECONVERGENT B1 ;  /* 0x0000000000017941 */ /* 0x000fea0003800200 */
.L_x_174:
[----:B------:R-:W-:Y:S01]  /*3030*/  ISETP.GE.AND P0, PT, R9, 0x41, PT ;  /* 0x000000410900780c */ /* 0x000fe20003f06270 */
[----:B--2---:R-:W-:Y:S02]  /*3040*/  IMAD.MOV.U32 R11, RZ, RZ, R13 ;  /* 0x000000ffff0b7224 */ /* 0x004fe400078e000d */
        /* <DEDUP_REMOVED lines=8> */
[----:B------:R-:W0:Y:S04]  /*30d0*/  LDS.64 R6, [UR4+0x28] ;  /* 0x00002804ff067984 */ /* 0x000e280008000a00 */
        /* <DEDUP_REMOVED lines=21> */
.L_x_177:
[----:B------:R-:W-:Y:S05]  /*3230*/  BSYNC.RECONVERGENT B1 ;  /* 0x0000000000017941 */ /* 0x000fea0003800200 */
.L_x_176:
[----:B------:R-:W-:Y:S01]  /*3240*/  ISETP.GE.AND P0, PT, R9, 0x61, PT ;  /* 0x000000610900780c */ /* 0x000fe20003f06270 */
[----:B------:R-:W-:Y:S02]  /*3250*/  IMAD.MOV.U32 R13, RZ, RZ, R11 ;  /* 0x000000ffff0d7224 */ /* 0x000fe400078e000b */
        /* <DEDUP_REMOVED lines=30> */
.L_x_179:
[----:B------:R-:W-:Y:S05]  /*3440*/  BSYNC.RECONVERGENT B1 ;  /* 0x0000000000017941 */ /* 0x000fea0003800200 */
.L_x_178:
        /* <DEDUP_REMOVED lines=32> */
.L_x_181:
[----:B------:R-:W-:Y:S05]  /*3650*/  BSYNC.RECONVERGENT B1 ;  /* 0x0000000000017941 */ /* 0x000fea0003800200 */
.L_x_180:
        /* <DEDUP_REMOVED lines=32> */
.L_x_183:
[----:B------:R-:W-:Y:S05]  /*3860*/  BSYNC.RECONVERGENT B1 ;  /* 0x0000000000017941 */ /* 0x000fea0003800200 */
.L_x_182:
        /* <DEDUP_REMOVED lines=32> */
.L_x_185:
[----:B------:R-:W-:Y:S05]  /*3a70*/  BSYNC.RECONVERGENT B1 ;  /* 0x0000000000017941 */ /* 0x000fea0003800200 */
.L_x_184:
[----:B------:R-:W-:Y:S01]  /*3a80*/  ISETP.GE.AND P0, PT, R9, 0xe1, PT ;  /* 0x000000e10900780c */ /* 0x000fe20003f06270 */
[----:B------:R-:W-:Y:S01]  /*3a90*/  IMAD.MOV.U32 R5, RZ, RZ, R10 ;  /* 0x000000ffff057224 */ /* 0x000fe200078e000a */
[----:B------:R-:W-:Y:S01]  /*3aa0*/  MOV R4, R11 ;  /* 0x0000000b00047202 */ /* 0x000fe20000000f00 */
[----:B------:R-:W-:Y:S02]  /*3ab0*/  IMAD.MOV.U32 R6, RZ, RZ, R2 ;  /* 0x000000ffff067224 */ /* 0x000fe400078e0002 */
[----:B------:R-:W-:-:S08]  /*3ac0*/  IMAD.MOV.U32 R7, RZ, RZ, R3 ;  /* 0x000000ffff077224 */ /* 0x000fd000078e0003 */
[----:B------:R-:W-:Y:S05]  /*3ad0*/  @!P0 BRA `(.L_x_149) ;  /* 0x0000002c00788947 */ /* 0x000fea0003800000 */
[----:B------:R-:W0:Y:S01]  /*3ae0*/  S2UR UR5, SR_CgaCtaId ;  /* 0x00000000000579c3 */ /* 0x000e220000008800 */
[----:B------:R-:W-:Y:S02]  /*3af0*/  UMOV UR4, 0x400 ;  /* 0x0000040000047882 */ /* 0x000fe40000000000 */
[----:B0-----:R-:W-:-:S09]  /*3b00*/  ULEA UR4, UR5, UR4, 0x18 ;  /* 0x0000000405047291 */ /* 0x001fd2000f8ec0ff */
[----:B------:R-:W0:Y:S04]  /*3b10*/  LDS.64 R8, [UR4+0x78] ;  /* 0x00007804ff087984 */ /* 0x000e280008000a00 */
[----:B------:R-:W2:Y:S01]  /*3b20*/  LDS.64 R12, [UR4+0x80] ;  /* 0x00008004ff0c7984 */ /* 0x000ea20008000a00 */
[----:B0-----:R-:W-:Y:S01]  /*3b30*/  DSETP.GEU.AND P0, PT, |R2|, |R8|, PT ;  /* 0x400000080200722a */ /* 0x001fe20003f0e200 */
        /* <DEDUP_REMOVED lines=20> */
.L_x_117:
[----:B------:R-:W0:Y:S01]  /*3c80*/  S2R R3, SR_TID.X ;  /* 0x0000000000037919 */ /* 0x000e220000002100 */
[----:B------:R-:W1:Y:S02]  /*3c90*/  LDCU.128 UR12, c[0x0][0x380] ;  /* 0x00007000ff0c77ac */ /* 0x000e640008000c00 */
[----:B-1----:R-:W-:Y:S02]  /*3ca0*/  IMAD.U32 R2, RZ, RZ, UR12 ;  /* 0x0000000cff027e24 */ /* 0x002fe4000f8e00ff */
[----:B------:R-:W-:Y:S01]  /*3cb0*/  IMAD.U32 R4, RZ, RZ, UR13 ;  /* 0x0000000dff047e24 */ /* 0x000fe2000f8e00ff */
[----:B0-----:R-:W-:-:S05]  /*3cc0*/  IADD3 R5, P0, PT, R8, R3, RZ ;  /* 0x0000000308057210 */ /* 0x001fca0007f1e0ff */
[----:B------:R-:W-:Y:S01]  /*3cd0*/  IMAD.X R6, RZ, RZ, RZ, P0 ;  /* 0x000000ffff067224 */ /* 0x000fe200000e06ff */
[----:B------:R-:W-:-:S04]  /*3ce0*/  LEA R20, P0, R5, R2, 0x3 ;  /* 0x0000000205147211 */ /* 0x000fc800078018ff */
[----:B------:R-:W-:-:S05]  /*3cf0*/  LEA.HI.X R21, R5, R4, R6, 0x3, P0 ;  /* 0x0000000405157211 */ /* 0x000fca00000f1c06 */
[----:B------:R-:W2:Y:S04]  /*3d00*/  LDG.E.64 R6, desc[UR10][R20.64] ;  /* 0x0000000a14067981 */ /* 0x000ea8000c1e1b00 */
[----:B------:R-:W2:Y:S04]  /*3d10*/  LDG.E.64 R14, desc[UR10][R20.64+0x800] ;  /* 0x0008000a140e7981 */ /* 0x000ea8000c1e1b00 */
[----:B------:R-:W3:Y:S04]  /*3d20*/  LDG.E.64 R18, desc[UR10][R20.64+0x1000] ;  /* 0x0010000a14127981 */ /* 0x000ee8000c1e1b00 */
[----:B------:R-:W4:Y:S04]  /*3d30*/  LDG.E.64 R12, desc[UR10][R20.64+0x1800] ;  /* 0x0018000a140c7981 */ /* 0x000f28000c1e1b00 */
[----:B------:R-:W5:Y:S01]  /*3d40*/  LDG.E.64 R10, desc[UR10][R20.64+0x2000] ;  /* 0x0020000a140a7981 */ /* 0x000f62000c1e1b00 */
[----:B------:R-:W-:Y:S01]  /*3d50*/  IMAD.U32 R5, RZ, RZ, UR14 ;  /* 0x0000000eff057e24 */ /* 0x000fe2000f8e00ff */
[----:B------:R-:W-:Y:S01]  /*3d60*/  LOP3.LUT R9, R3, 0x400, RZ, 0xfc, !PT ;  /* 0x0000040003097812 */ /* 0x000fe200078efcff */
[----:B------:R-:W-:Y:S01]  /*3d70*/  BSSY.RECONVERGENT B1, `(.L_x_186) ;  /* 0x0000020000017945 */ /* 0x000fe20003800200 */
[----:B------:R-:W-:-:S04]  /*3d80*/  ISETP.LE.U32.AND P0, PT, R25, UR6, PT ;  /* 0x0000000619007c0c */ /* 0x000fc8000bf03070 */
[----:B------:R-:W-:Y:S01]  /*3d90*/  ISETP.GE.U32.AND.EX P0, PT, RZ, R16, PT, P0 ;  /* 0x00000010ff00720c */ /* 0x000fe20003f06100 */
[----:B--2---:R-:W-:-:S06]  /*3da0*/  DSETP.GEU.AND P2, PT, |R6|, |R14|, PT ;  /* 0x4000000e0600722a */ /* 0x004fcc0003f4e200 */
[----:B------:R-:W-:Y:S02]  /*3db0*/  FSEL R6, R6, R14, P2 ;  /* 0x0000000e06067208 */ /* 0x000fe40001000000 */
[----:B------:R-:W-:-:S06]  /*3dc0*/  FSEL R7, R7, R15, P2 ;  /* 0x0000000f07077208 */ /* 0x000fcc0001000000 */
[----:B---3--:R-:W-:-:S06]  /*3dd0*/  DSETP.GEU.AND P3, PT, |R6|, |R18|, PT ;  /* 0x400000120600722a */ /* 0x008fcc0003f6e200 */
[----:B------:R-:W-:Y:S01]  /*3de0*/  FSEL R14, R6, R18, P3 ;  /* 0x00000012060e7208 */ /* 0x000fe20001800000 */
[----:B------:R-:W-:Y:S01]  /*3df0*/  IMAD.U32 R6, RZ, RZ, UR15 ;  /* 0x0000000fff067e24 */ /* 0x000fe2000f8e00ff */
[----:B------:R-:W-:Y:S01]  /*3e00*/  FSEL R15, R7, R19, P3 ;  /* 0x00000013070f7208 */ /* 0x000fe20001800000 */
[----:B------:R-:W-:-:S05]  /*3e10*/  VIADD R18, R3, 0x100 ;  /* 0x0000010003127836 */ /* 0x000fca0000000000 */
[----:B----4-:R-:W-:-:S06]  /*3e20*/  DSETP.GEU.AND P1, PT, |R14|, |R12|, PT ;  /* 0x4000000c0e00722a */ /* 0x010fcc0003f2e200 */
[----:B------:R-:W-:Y:S01]  /*3e30*/  FSEL R12, R14, R12, P1 ;  /* 0x0000000c0e0c7208 */ /* 0x000fe20000800000 */
[----:B------:R-:W-:Y:S01]  /*3e40*/  VIADD R14, R3, 0x200 ;  /* 0x00000200030e7836 */ /* 0x000fe20000000000 */
[----:B------:R-:W-:Y:S02]  /*3e50*/  FSEL R13, R15, R13, P1 ;  /* 0x0000000d0f0d7208 */ /* 0x000fe40000800000 */
[----:B------:R-:W-:Y:S02]  /*3e60*/  IADD3 R15, P5, PT, R8, R5, RZ ;  /* 0x00000005080f7210 */ /* 0x000fe40007fbe0ff */
[----:B------:R-:W-:Y:S02]  /*3e70*/  @P3 SEL R14, R3, R18, P2 ;  /* 0x00000012030e3207 */ /* 0x000fe40001000000 */
[----:B-----5:R-:W-:Y:S01]  /*3e80*/  DSETP.GEU.AND P4, PT, |R12|, |R10|, PT ;  /* 0x4000000a0c00722a */ /* 0x020fe20003f8e200 */
[----:B------:R-:W-:Y:S01]  /*3e90*/  IMAD.X R17, RZ, RZ, R6, P5 ;  /* 0x000000ffff117224 */ /* 0x000fe200028e0606 */
[----:B------:R-:W-:Y:S01]  /*3ea0*/  IADD3 R7, P5, PT, R9, R15, RZ ;  /* 0x0000000f09077210 */ /* 0x000fe20007fbe0ff */
[----:B------:R-:W-:-:S04]  /*3eb0*/  @!P1 VIADD R14, R3, 0x300 ;  /* 0x00000300030e9836 */ /* 0x000fc80000000000 */
[----:B------:R-:W-:-:S07]  /*3ec0*/  IMAD.X R8, RZ, RZ, R17, P5 ;  /* 0x000000ffff087224 */ /* 0x000fce00028e0611 */
[----:B------:R-:W-:Y:S05]  /*3ed0*/  @!P4 BRA `(.L_x_187) ;  /* 0x000000000024c947 */ /* 0x000fea0003800000 */
[C---:B------:R-:W-:Y:S02]  /*3ee0*/  ISETP.GE.U32.AND P1, PT, R14.reuse, R9, PT ;  /* 0x000000090e00720c */ /* 0x040fe40003f26070 */
[----:B------:R-:W-:Y:S02]  /*3ef0*/  IADD3 R14, P2, PT, R14, R15, RZ ;  /* 0x0000000f0e0e7210 */ /* 0x000fe40007f5e0ff */
[----:B------:R-:W-:-:S03]  /*3f00*/  ISETP.GE.U32.AND.EX P1, PT, RZ, RZ, PT, P1 ;  /* 0x000000ffff00720c */ /* 0x000fc60003f26110 */
[----:B------:R-:W-:-:S10]  /*3f10*/  IMAD.X R9, RZ, RZ, R17, P2 ;  /* 0x000000ffff097224 */ /* 0x000fd400010e0611 */
[----:B------:R-:W-:-:S06]  /*3f20*/  DSETP.LT.OR P1, PT, |R10|, |R12|, !P1 ;  /* 0x4000000c0a00722a */ /* 0x000fcc0004f21600 */
[----:B------:R-:W-:Y:S02]  /*3f30*/  FSEL R10, R12, R10, P1 ;  /* 0x0000000a0c0a7208 */ /* 0x000fe40000800000 */
[----:B------:R-:W-:Y:S02]  /*3f40*/  FSEL R11, R13, R11, P1 ;  /* 0x0000000b0d0b7208 */ /* 0x000fe40000800000 */
[----:B------:R-:W-:Y:S02]  /*3f50*/  SEL R7, R14, R7, P1 ;  /* 0x000000070e077207 */ /* 0x000fe40000800000 */
[----:B------:R-:W-:-:S07]  /*3f60*/  SEL R8, R9, R8, P1 ;  /* 0x0000000809087207 */ /* 0x000fce0000800000 */
.L_x_187:
[----:B------:R-:W-:Y:S05]  /*3f70*/  BSYNC.RECONVERGENT B1 ;  /* 0x0000000000017941 */ /* 0x000fea0003800200 */
.L_x_186:
[----:B------:R-:W-:Y:S05]  /*3f80*/  @P0 BRA `(.L_x_188) ;  /* 0x0000001400000947 */ /* 0x000fea0003800000 */
[----:B------:R-:W0:Y:S01]  /*3f90*/  LDCU.64 UR8, c[0x0][0x3e8] ;  /* 0x00007d00ff0877ac */ /* 0x000e220008000a00 */
[----:B------:R-:W-:Y:S01]  /*3fa0*/  ISETP.NE.AND P0, PT, R3, RZ, PT ;  /* 0x000000ff0300720c */ /* 0x000fe20003f05270 */
[----:B------:R-:W-:Y:S01]  /*3fb0*/  BSSY.RECONVERGENT B1, `(.L_x_189) ;  /* 0x0000012000017945 */ /* 0x000fe20003800200 */
[----:B------:R-:W-:Y:S01]  /*3fc0*/  UMOV UR4, 0x8 ;  /* 0x0000000800047882 */ /* 0x000fe20000000000 */
[----:B------:R-:W-:Y:S02]  /*3fd0*/  UMOV UR5, 0x0 ;  /* 0x0000000000057882 */ /* 0x000fe40000000000 */
[----:B0-----:R-:W-:-:S04]  /*3fe0*/  UIMAD.WIDE.U32 UR4, UR8, 0x1, UR4 ;  /* 0x00000001080478a5 */ /* 0x001fc8000f8e0004 */
[----:B------:R-:W-:Y:S02]  /*3ff0*/  UIADD3 UR7, UPT, UPT, UR5, UR9, URZ ;  /* 0x0000000905077290 */ /* 0x000fe4000fffe0ff */
[----:B------:R-:W-:Y:S02]  /*4000*/  IMAD.U32 R13, RZ, RZ, UR5 ;  /* 0x00000005ff0d7e24 */ /* 0x000fe4000f8e00ff */
[----:B------:R-:W-:Y:S02]  /*4010*/  IMAD.U32 R12, RZ, RZ, UR4 ;  /* 0x00000004ff0c7e24 */ /* 0x000fe4000f8e00ff */
[----:B------:R-:W-:Y:S01]  /*4020*/  IMAD.U32 R13, RZ, RZ, UR7 ;  /* 0x00000007ff0d7e24 */ /* 0x000fe2000f8e00ff */
[----:B------:R-:W-:Y:S06]  /*4030*/  @P0 BRA `(.L_x_190) ;  /* 0x0000000000240947 */ /* 0x000fec0003800000 */
[----:B------:R-:W-:Y:S02]  /*4040*/  IMAD.MOV.U32 R18, RZ, RZ, 0x500 ;  /* 0x00000500ff127424 */ /* 0x000fe400078e00ff */
[----:B------:R-:W-:-:S05]  /*4050*/  IMAD.MOV.U32 R19, RZ, RZ, 0x0 ;  /* 0x00000000ff137424 */ /* 0x000fca00078e00ff */
[----:B------:R-:W2:Y:S01]  /*4060*/  ATOMG.E.ADD.64.STRONG.GPU PT, R14, desc[UR10][R12.64], R18 ;  /* 0x800000120c0e79a8 */ /* 0x000ea200081ef50a */
[----:B------:R-:W0:Y:S01]  /*4070*/  S2UR UR5, SR_CgaCtaId ;  /* 0x00000000000579c3 */ /* 0x000e220000008800 */
[----:B------:R-:W-:Y:S02]  /*4080*/  UMOV UR4, 0x400 ;  /* 0x0000040000047882 */ /* 0x000fe40000000000 */
[----:B0-----:R-:W-:Y:S01]  /*4090*/  ULEA UR4, UR5, UR4, 0x18 ;  /* 0x0000000405047291 */ /* 0x001fe2000f8ec0ff */
[----:B--2---:R-:W-:-:S05]  /*40a0*/  IADD3 R14, P0, PT, R14, UR6, RZ ;  /* 0x000000060e0e7c10 */ /* 0x004fca000ff1e0ff */
[----:B------:R-:W-:-:S05]  /*40b0*/  IMAD.X R15, RZ, RZ, R15, P0 ;  /* 0x000000ffff0f7224 */ /* 0x000fca00000e060f */
[----:B------:R0:W-:Y:S03]  /*40c0*/  STS.64 [UR4+0x98], R14 ;  /* 0x0000980eff007988 */ /* 0x0001e60008000a04 */
.L_x_190:
[----:B------:R-:W-:Y:S05]  /*40d0*/  BSYNC.RECONVERGENT B1 ;  /* 0x0000000000017941 */ /* 0x000fea0003800200 */
.L_x_189:
[----:B------:R-:W1:Y:S08]  /*40e0*/  S2UR UR5, SR_CgaCtaId ;  /* 0x00000000000579c3 */ /* 0x000e700000008800 */
[----:B------:R-:W-:Y:S06]  /*40f0*/  BAR.SYNC.DEFER_BLOCKING 0x0 ;  /* 0x0000000000007b1d */ /* 0x000fec0000010000 */
[----:B------:R-:W-:-:S02]  /*4100*/  UMOV UR4, 0x400 ;  /* 0x0000040000047882 */ /* 0x000fc40000000000 */
[----:B-1----:R-:W-:-:S06]  /*4110*/  ULEA UR4, UR5, UR4, 0x18 ;  /* 0x0000000405047291 */ /* 0x002fcc000f8ec0ff */
[----:B------:R-:W-:-:S05]  /*4120*/  IMAD.U32 R9, RZ, RZ, UR4 ;  /* 0x00000004ff097e24 */ /* 0x000fca000f8e00ff */
[----:B------:R-:W0:Y:S02]  /*4130*/  LDS.64 R18, [R9+0x98] ;  /* 0x0000980009127984 */ /* 0x000e240000000a00 */
[----:B0-----:R-:W-:-:S04]  /*4140*/  IADD3 R14, P1, PT, R18, 0x500, RZ ;  /* 0x00000500120e7810 */ /* 0x001fc80007f3e0ff */
[----:B------:R-:W-:Y:S01]  /*4150*/  ISETP.GT.U32.AND P0, PT, R14, R25, PT ;  /* 0x000000190e00720c */ /* 0x000fe20003f04070 */
[----:B------:R-:W-:-:S05]  /*4160*/  IMAD.X R15, RZ, RZ, R19, P1 ;  /* 0x000000ffff0f7224 */ /* 0x000fca00008e0613 */
[----:B------:R-:W-:-:S13]  /*4170*/  ISETP.GT.AND.EX P0, PT, R15, R16, PT, P0 ;  /* 0x000000100f00720c */ /* 0x000fda0003f04300 */
[----:B------:R-:W-:Y:S05]  /*4180*/  @P0 BRA `(.L_x_191) ;  /* 0x0000000400b40947 */ /* 0x000fea0003800000 */
[----:B------:R-:W-:Y:S01]  /*4190*/  BSSY.RECONVERGENT B1, `(.L_x_191) ;  /* 0x000006c000017945 */ /* 0x000fe20003800200 */
[----:B------:R-:W-:Y:S01]  /*41a0*/  IMAD.MOV.U32 R20, RZ, RZ, R10 ;  /* 0x000000ffff147224 */ /* 0x000fe200078e000a */
[----:B------:R-:W0:Y:S01]  /*41b0*/  LDCU.64 UR8, c[0x0][0x398] ;  /* 0x00007300ff0877ac */ /* 0x000e220008000a00 */
[----:B------:R-:W-:Y:S02]  /*41c0*/  IMAD.MOV.U32 R21, RZ, RZ, R11 ;  /* 0x000000ffff157224 */ /* 0x000fe400078e000b */
[----:B------:R-:W-:Y:S01]  /*41d0*/  IMAD.MOV.U32 R15, RZ, RZ, R7 ;  /* 0x000000ffff0f7224 */ /* 0x000fe200078e0007 */
[----:B------:R-:W1:Y:S01]  /*41e0*/  LDCU.128 UR12, c[0x0][0x380] ;  /* 0x00007000ff0c77ac */ /* 0x000e620008000c00 */
[----:B------:R-:W-:-:S07]  /*41f0*/  IMAD.MOV.U32 R14, RZ, RZ, R8 ;  /* 0x000000ffff0e7224 */ /* 0x000fce00078e0008 */
.L_x_194:
[----:B------:R-:W-:Y:S01]  /*4200*/  IADD3 R7, P0, PT, R3, R18, RZ ;  /* 0x0000001203077210 */ /* 0x000fe20007f1e0ff */
[----:B-1----:R-:W-:Y:S02]  /*4210*/  IMAD.U32 R2, RZ, RZ, UR12 ;  /* 0x0000000cff027e24 */ /* 0x002fe4000f8e00ff */
[----:B------:R-:W-:Y:S02]  /*4220*/  IMAD.U32 R4, RZ, RZ, UR13 ;  /* 0x0000000dff047e24 */ /* 0x000fe4000f8e00ff */
[----:B------:R-:W-:Y:S01]  /*4230*/  IMAD.X R25, RZ, RZ, R19, P0 ;  /* 0x000000ffff197224 */ /* 0x000fe200000e0613 */
[----:B------:R-:W-:-:S04]  /*4240*/  LEA R10, P0, R7, R2, 0x3 ;  /* 0x00000002070a7211 */ /* 0x000fc800078018ff */
[----:B------:R-:W-:-:S05]  /*4250*/  LEA.HI.X R11, R7, R4, R25, 0x3, P0 ;  /* 0x00000004070b7211 */ /* 0x000fca00000f1c19 */
[----:B------:R-:W2:Y:S04]  /*4260*/  LDG.E.64 R16, desc[UR10][R10.64] ;  /* 0x0000000a0a107981 */ /* 0x000ea8000c1e1b00 */
[----:B------:R-:W3:Y:S01]  /*4270*/  LDG.E.64 R18, desc[UR10][R10.64+0x800] ;  /* 0x0008000a0a127981 */ /* 0x000ee2000c1e1b00 */
[----:B------:R-:W-:Y:S02]  /*4280*/  IMAD.U32 R5, RZ, RZ, UR14 ;  /* 0x0000000eff057e24 */ /* 0x000fe4000f8e00ff */
[----:B------:R-:W-:-:S03]  /*4290*/  IMAD.U32 R6, RZ, RZ, UR15 ;  /* 0x0000000fff067e24 */ /* 0x000fc6000f8e00ff */
[----:B------:R-:W-:-:S04]  /*42a0*/  IADD3 R24, P0, PT, R7, R5, RZ ;  /* 0x0000000507187210 */ /* 0x000fc80007f1e0ff */
[----:B------:R-:W-:Y:S01]  /*42b0*/  IADD3 R27, P3, PT, R24, 0x100, RZ ;  /* 0x00000100181b7810 */ /* 0x000fe20007f7e0ff */
[----:B------:R-:W-:-:S04]  /*42c0*/  IMAD.X R25, R25, 0x1, R6, P0 ;  /* 0x0000000119197824 */ /* 0x000fc800000e0606 */
[----:B------:R-:W-:Y:S01]  /*42d0*/  IMAD.X R26, RZ, RZ, R25, P3 ;  /* 0x000000ffff1a7224 */ /* 0x000fe200018e0619 */
[----:B--2---:R-:W-:-:S14]  /*42e0*/  DSETP.GEU.AND P2, PT, |R20|, |R16|, PT ;  /* 0x400000101400722a */ /* 0x004fdc0003f4e200 */
[----:B------:R-:W-:-:S04]  /*42f0*/  @P2 ISETP.GE.U32.AND P0, PT, R15, R24, PT ;  /* 0x000000180f00220c */ /* 0x000fc80003f06070 */
[----:B------:R-:W-:-:S13]  /*4300*/  @P2 ISETP.GE.AND.EX P0, PT, R14, R25, PT, P0 ;  /* 0x000000190e00220c */ /* 0x000fda0003f06300 */
[----:B------:R-:W-:-:S06]  /*4310*/  @P2 DSETP.LT.OR P0, PT, |R16|, |R20|, !P0 ;  /* 0x400000141000222a */ /* 0x000fcc0004701600 */
[----:B------:R-:W-:Y:S02]  /*4320*/  @P2 FSEL R7, R20, R16, P0 ;  /* 0x0000001014072208 */ /* 0x000fe40000000000 */
[----:B------:R-:W-:Y:S02]  /*4330*/  @P2 FSEL R20, R21, R17, P0 ;  /* 0x0000001115142208 */ /* 0x000fe40000000000 */
[C---:B------:R-:W-:Y:S01]  /*4340*/  IADD3 R21, P5, PT, R24.reuse, 0x300, RZ ;  /* 0x0000030018157810 */ /* 0x040fe20007fbe0ff */
[----:B------:R-:W-:Y:S01]  /*4350*/  @P2 IMAD.MOV.U32 R16, RZ, RZ, R7 ;  /* 0x000000ffff102224 */ /* 0x000fe200078e0007 */
[C---:B------:R-:W-:Y:S01]  /*4360*/  IADD3 R7, P6, PT, R24.reuse, 0x400, RZ ;  /* 0x0000040018077810 */ /* 0x040fe20007fde0ff */
[----:B------:R-:W-:Y:S01]  /*4370*/  @P2 IMAD.MOV.U32 R17, RZ, RZ, R20 ;  /* 0x000000ffff112224 */ /* 0x000fe200078e0014 */
[----:B------:R-:W-:Y:S01]  /*4380*/  IADD3 R20, P4, PT, R24, 0x200, RZ ;  /* 0x0000020018147810 */ /* 0x000fe20007f9e0ff */
[--C-:B------:R-:W-:Y:S01]  /*4390*/  IMAD.X R23, RZ, RZ, R25.reuse, P5 ;  /* 0x000000ffff177224 */ /* 0x100fe200028e0619 */
[----:B------:R-:W-:Y:S01]  /*43a0*/  @P2 SEL R24, R15, R24, P0 ;  /* 0x000000180f182207 */ /* 0x000fe20000000000 */
[----:B------:R-:W-:-:S02]  /*43b0*/  IMAD.X R8, RZ, RZ, R25, P6 ;  /* 0x000000ffff087224 */ /* 0x000fc400030e0619 */
[----:B------:R-:W-:Y:S01]  /*43c0*/  IMAD.X R22, RZ, RZ, R25, P4 ;  /* 0x000000ffff167224 */ /* 0x000fe200020e0619 */
[----:B------:R-:W-:Y:S01]  /*43d0*/  @P2 SEL R25, R14, R25, P0 ;  /* 0x000000190e192207 */ /* 0x000fe20000000000 */
[----:B---3--:R-:W-:Y:S01]  /*43e0*/  DSETP.GEU.AND P1, PT, |R16|, |R18|, PT ;  /* 0x400000121000722a */ /* 0x008fe20003f2e200 */
[----:B------:R-:W2:-:S13]  /*43f0*/  LDG.E.64 R14, desc[UR10][R10.64+0x1000] ;  /* 0x0010000a0a0e7981 */ /* 0x000e9a000c1e1b00 */
[----:B------:R-:W-:-:S04]  /*4400*/  @P1 ISETP.GE.U32.AND P0, PT, R24, R27, PT ;  /* 0x0000001b1800120c */ /* 0x000fc80003f06070 */
[----:B------:R-:W-:-:S13]  /*4410*/  @P1 ISETP.GE.AND.EX P0, PT, R25, R26, PT, P0 ;  /* 0x0000001a1900120c */ /* 0x000fda0003f06300 */
[----:B------:R-:W-:-:S06]  /*4420*/  @P1 DSETP.LT.OR P0, PT, |R18|, |R16|, !P0 ;  /* 0x400000101200122a */ /* 0x000fcc0004701600 */
[----:B------:R-:W-:Y:S02]  /*4430*/  @P1 FSEL R28, R16, R18, P0 ;  /* 0x00000012101c1208 */ /* 0x000fe40000000000 */
[----:B------:R-:W-:Y:S02]  /*4440*/  @P1 FSEL R29, R17, R19, P0 ;  /* 0x00000013111d1208 */ /* 0x000fe40000000000 */
[----:B------:R-:W3:Y:S01]  /*4450*/  LDG.E.64 R16, desc[UR10][R10.64+0x1800] ;  /* 0x0018000a0a107981 */ /* 0x000ee2000c1e1b00 */
[----:B------:R-:W-:Y:S02]  /*4460*/  @P1 IMAD.MOV.U32 R18, RZ, RZ, R28 ;  /* 0x000000ffff121224 */ /* 0x000fe400078e001c */
[----:B------:R-:W-:Y:S01]  /*4470*/  @P1 IMAD.MOV.U32 R19, RZ, RZ, R29 ;  /* 0x000000ffff131224 */ /* 0x000fe200078e001d */
[----:B------:R-:W-:Y:S02]  /*4480*/  @P1 SEL R27, R24, R27, P0 ;  /* 0x0000001b181b1207 */ /* 0x000fe40000000000 */
[----:B------:R-:W-:Y:S01]  /*4490*/  @P1 SEL R26, R25, R26, P0 ;  /* 0x0000001a191a1207 */ /* 0x000fe20000000000 */
[----:B------:R-:W-:Y:S01]  /*44a0*/  BSSY.RECONVERGENT B2, `(.L_x_192) ;  /* 0x000001d000027945 */ /* 0x000fe20003800200 */
[----:B------:R-:W5:Y:S01]  /*44b0*/  LDG.E.64 R10, desc[UR10][R10.64+0x2000] ;  /* 0x0020000a0a0a7981 */ /* 0x000f62000c1e1b00 */
[----:B------:R-:W-:Y:S06]  /*44c0*/  BAR.SYNC.DEFER_BLOCKING 0x0 ;  /* 0x0000000000007b1d */ /* 0x000fec0000010000 */
[----:B--2---:R-:W-:-:S14]  /*44d0*/  DSETP.GEU.AND P2, PT, |R18|, |R14|, PT ;  /* 0x4000000e1200722a */ /* 0x004fdc0003f4e200 */
[----:B------:R-:W-:-:S04]  /*44e0*/  @P2 ISETP.GE.U32.AND P0, PT, R27, R20, PT ;  /* 0x000000141b00220c */ /* 0x000fc80003f06070 */
[----:B------:R-:W-:-:S13]  /*44f0*/  @P2 ISETP.GE.AND.EX P0, PT, R26, R22, PT, P0 ;  /* 0x000000161a00220c */ /* 0x000fda0003f06300 */
[----:B------:R-:W-:-:S06]  /*4500*/  @P2 DSETP.LT.OR P0, PT, |R14|, |R18|, !P0 ;  /* 0x400000120e00222a */ /* 0x000fcc0004701600 */
[----:B------:R-:W-:Y:S02]  /*4510*/  @P2 FSEL R18, R18, R14, P0 ;  /* 0x0000000e12122208 */ /* 0x000fe40000000000 */
[----:B------:R-:W-:-:S03]  /*4520*/  @P2 FSEL R19, R19, R15, P0 ;  /* 0x0000000f13132208 */ /* 0x000fc60000000000 */
[----:B------:R-:W-:Y:S02]  /*4530*/  @P2 IMAD.MOV.U32 R14, RZ, RZ, R18 ;  /* 0x000000ffff0e2224 */ /* 0x000fe400078e0012 */
[----:B------:R-:W-:-:S06]  /*4540*/  @P2 IMAD.MOV.U32 R15, RZ, RZ, R19 ;  /* 0x000000ffff0f2224 */ /* 0x000fcc00078e0013 */
[----:B---3--:R-:W-:Y:S01]  /*4550*/  DSETP.GEU.AND P1, PT, |R14|, |R16|, PT ;  /* 0x400000100e00722a */ /* 0x008fe20003f2e200 */
[----:B------:R-:W-:Y:S02]  /*4560*/  @P2 SEL R20, R27, R20, P0 ;  /* 0x000000141b142207 */ /* 0x000fe40000000000 */
[----:B------:R-:W-:Y:S02]  /*4570*/  @P2 SEL R22, R26, R22, P0 ;  /* 0x000000161a162207 */ /* 0x000fe40000000000 */
[----:B------:R-:W-:-:S09]  /*4580*/  ISETP.NE.AND P2, PT, R3, RZ, PT ;  /* 0x000000ff0300720c */ /* 0x000fd20003f45270 */
[----:B------:R-:W-:-:S04]  /*4590*/  @P1 ISETP.GE.U32.AND P0, PT, R20, R21, PT ;  /* 0x000000151400120c */ /* 0x000fc80003f06070 */
[----:B------:R-:W-:-:S13]  /*45a0*/  @P1 ISETP.GE.AND.EX P0, PT, R22, R23, PT, P0 ;  /* 0x000000171600120c */ /* 0x000fda0003f06300 */
[----:B------:R-:W-:Y:S01]  /*45b0*/  @P1 DSETP.LT.OR P0, PT, |R16|, |R14|, !P0 ;  /* 0x4000000e1000122a */ /* 0x000fe20004701600 */
[----:B------:R-:W-:-:S13]  /*45c0*/  @P2 BRA `(.L_x_193) ;  /* 0x0000000000282947 */ /* 0x000fda0003800000 */
[----:B------:R-:W-:Y:S02]  /*45d0*/  IMAD.MOV.U32 R24, RZ, RZ, 0x500 ;  /* 0x00000500ff187424 */ /* 0x000fe400078e00ff */
[----:B------:R-:W-:-:S06]  /*45e0*/  IMAD.MOV.U32 R25, RZ, RZ, 0x0 ;  /* 0x00000000ff197424 */ /* 0x000fcc00078e00ff */
[----:B------:R-:W2:Y:S01]  /*45f0*/  ATOMG.E.ADD.64.STRONG.GPU PT, R24, desc[UR10][R12.64], R24 ;  /* 0x800000180c1879a8 */ /* 0x000ea200081ef50a */
[----:B------:R-:W1:Y:S01]  /*4600*/  S2UR UR5, SR_CgaCtaId ;  /* 0x00000000000579c3 */ /* 0x000e620000008800 */
[----:B------:R-:W-:Y:S02]  /*4610*/  UMOV UR4, 0x400 ;  /* 0x0000040000047882 */ /* 0x000fe40000000000 */
[----:B-1----:R-:W-:-:S06]  /*4620*/  ULEA UR4, UR5, UR4, 0x18 ;  /* 0x0000000405047291 */ /* 0x002fcc000f8ec0ff */
[----:B------:R-:W-:Y:S01]  /*4630*/  IMAD.U32 R9, RZ, RZ, UR4 ;  /* 0x00000004ff097e24 */ /* 0x000fe2000f8e00ff */
[----:B--2---:R-:W-:-:S05]  /*4640*/  IADD3 R18, P2, PT, R24, UR6, RZ ;  /* 0x0000000618127c10 */ /* 0x004fca000ff5e0ff */
[----:B------:R-:W-:-:S05]  /*4650*/  IMAD.X R19, RZ, RZ, R25, P2 ;  /* 0x000000ffff137224 */ /* 0x000fca00010e0619 */
[----:B------:R1:W-:Y:S03]  /*4660*/  STS.64 [R9+0x98], R18 ;  /* 0x0000981209007388 */ /* 0x0003e60000000a00 */
.L_x_193:
[----:B0-----:R-:W-:Y:S05]  /*4670*/  BSYNC.RECONVERGENT B2 ;  /* 0x0000000000027941 */ /* 0x001fea0003800200 */
.L_x_192:
[----:B------:R-:W-:Y:S01]  /*4680*/  BAR.SYNC.DEFER_BLOCKING 0x0 ;  /* 0x0000000000007b1d */ /* 0x000fe20000010000 */
[----:B------:R-:W-:Y:S01]  /*4690*/  @P1 FSEL R14, R14, R16, P0 ;  /* 0x000000100e0e1208 */ /* 0x000fe20000000000 */
[----:B------:R-:W-:Y:S01]  /*46a0*/  IMAD.U32 R25, RZ, RZ, UR8 ;  /* 0x00000008ff197e24 */ /* 0x000fe2000f8e00ff */
[----:B------:R-:W-:Y:S02]  /*46b0*/  @P1 FSEL R15, R15, R17, P0 ;  /* 0x000000110f0f1208 */ /* 0x000fe40000000000 */
[----:B------:R-:W-:Y:S01]  /*46c0*/  @P1 SEL R21, R20, R21, P0 ;  /* 0x0000001514151207 */ /* 0x000fe20000000000 */
[----:B------:R-:W-:Y:S01]  /*46d0*/  @P1 IMAD.MOV.U32 R16, RZ, RZ, R14 ;  /* 0x000000ffff101224 */ /* 0x000fe200078e000e */
[----:B------:R-:W-:Y:S01]  /*46e0*/  @P1 SEL R23, R22, R23, P0 ;  /* 0x0000001716171207 */ /* 0x000fe20000000000 */
[----:B------:R-:W-:-:S06]  /*46f0*/  @P1 IMAD.MOV.U32 R17, RZ, RZ, R15 ;  /* 0x000000ffff111224 */ /* 0x000fcc00078e000f */
[----:B-----5:R-:W-:Y:S01]  /*4700*/  DSETP.GEU.AND P2, PT, |R16|, |R10|, PT ;  /* 0x4000000a1000722a */ /* 0x020fe20003f4e200 */
[----:B-1----:R-:W0:-:S13]  /*4710*/  LDS.64 R18, [R9+0x98] ;  /* 0x0000980009127984 */ /* 0x002e1a0000000a00 */
[----:B------:R-:W-:-:S04]  /*4720*/  @P2 ISETP.GE.U32.AND P0, PT, R21, R7, PT ;  /* 0x000000071500220c */ /* 0x000fc80003f06070 */
[----:B------:R-:W-:-:S13]  /*4730*/  @P2 ISETP.GE.AND.EX P0, PT, R23, R8, PT, P0 ;  /* 0x000000081700220c */ /* 0x000fda0003f06300 */
[----:B------:R-:W-:-:S06]  /*4740*/  @P2 DSETP.LT.OR P0, PT, |R10|, |R16|, !P0 ;  /* 0x400000100a00222a */ /* 0x000fcc0004701600 */
[----:B------:R-:W-:Y:S02]  /*4750*/  @P2 FSEL R17, R17, R11, P0 ;  /* 0x0000000b11112208 */ /* 0x000fe40000000000 */
[----:B------:R-:W-:Y:S02]  /*4760*/  @P2 SEL R7, R21, R7, P0 ;  /* 0x0000000715072207 */ /* 0x000fe40000000000 */
[----:B------:R-:W-:Y:S01]  /*4770*/  @P2 SEL R8, R23, R8, P0 ;  /* 0x0000000817082207 */ /* 0x000fe20000000000 */
[----:B------:R-:W-:-:S04]  /*4780*/  @P2 IMAD.MOV.U32 R11, RZ, RZ, R17 ;  /* 0x000000ffff0b2224 */ /* 0x000fc800078e0011 */
[----:B------:R-:W-:Y:S01]  /*4790*/  IMAD.MOV.U32 R21, RZ, RZ, R11 ;  /* 0x000000ffff157224 */ /* 0x000fe200078e000b */
[----:B0-----:R-:W-:-:S04]  /*47a0*/  IADD3 R14, P3, PT, R18, 0x500, RZ ;  /* 0x00000500120e7810 */ /* 0x001fc80007f7e0ff */
[----:B------:R-:W-:Y:S01]  /*47b0*/  ISETP.GT.U32.AND P1, PT, R14, R25, PT ;  /* 0x000000190e00720c */ /* 0x000fe20003f24070 */
[----:B------:R-:W-:Y:S01]  /*47c0*/  IMAD.X R15, RZ, RZ, R19, P3 ;  /* 0x000000ffff0f7224 */ /* 0x000fe200018e0613 */
[----:B------:R-:W-:Y:S01]  /*47d0*/  @P2 FSEL R14, R16, R10, P0 ;  /* 0x0000000a100e2208 */ /* 0x000fe20000000000 */
[----:B------:R-:W-:-:S04]  /*47e0*/  IMAD.U32 R16, RZ, RZ, UR9 ;  /* 0x00000009ff107e24 */ /* 0x000fc8000f8e00ff */
[----:B------:R-:W-:Y:S01]  /*47f0*/  @P2 IMAD.MOV.U32 R10, RZ, RZ, R14 ;  /* 0x000000ffff0a2224 */ /* 0x000fe200078e000e */
[----:B------:R-:W-:Y:S01]  /*4800*/  ISETP.GT.AND.EX P0, PT, R15, R16, PT, P1 ;  /* 0x000000100f00720c */ /* 0x000fe20003f04310 */
[----:B------:R-:W-:Y:S01]  /*4810*/  IMAD.MOV.U32 R14, RZ, RZ, R8 ;  /* 0x000000ffff0e7224 */ /* 0x000fe200078e0008 */
[----:B------:R-:W-:Y:S01]  /*4820*/  MOV R15, R7 ;  /* 0x00000007000f7202 */ /* 0x000fe20000000f00 */
[----:B------:R-:W-:-:S10]  /*4830*/  IMAD.MOV.U32 R20, RZ, RZ, R10 ;  /* 0x000000ffff147224 */ /* 0x000fd400078e000a */
[----:B------:R-:W-:Y:S05]  /*4840*/  @!P0 BRA `(.L_x_194) ;  /* 0xfffffff8006c8947 */ /* 0x000fea000383ffff */
[----:B------:R-:W-:Y:S05]  /*4850*/  BSYNC.RECONVERGENT B1 ;  /* 0x0000000000017941 */ /* 0x000fea0003800200 */
.L_x_191:
[----:B------:R-:W-:Y:S01]  /*4860*/  ISETP.GE.U32.AND P0, PT, R18, R25, PT ;  /* 0x000000191200720c */ /* 0x000fe20003f06070 */
[----:B------:R-:W-:Y:S03]  /*4870*/  BSSY.RECONVERGENT B1, `(.L_x_188) ;  /* 0x00000b1000017945 */ /* 0x000fe60003800200 */
[----:B------:R-:W-:-:S13]  /*4880*/  ISETP.GE.AND.EX P0, PT, R19, R16, PT, P0 ;  /* 0x000000101300720c */ /* 0x000fda0003f06300 */
[----:B------:R-:W-:Y:S05]  /*4890*/  @P0 BRA `(.L_x_195) ;  /* 0x0000000800b80947 */ /* 0x000fea0003800000 */
[----:B------:R-:W-:-:S05]  /*48a0*/  IMAD.IADD R20, R25, 0x1, -R18 ;  /* 0x0000000119147824 */ /* 0x000fca00078e0a12 */
[----:B------:R-:W-:-:S13]  /*48b0*/  ISETP.GE.AND P0, PT, R3, R20, PT ;  /* 0x000000140300720c */ /* 0x000fda0003f06270 */
[----:B------:R-:W-:Y:S05]  /*48c0*/  @P0 BRA `(.L_x_195) ;  /* 0x0000000800ac0947 */ /* 0x000fea0003800000 */
[----:B------:R-:W-:Y:S01]  /*48d0*/  LOP3.LUT R9, RZ, R3, RZ, 0x33, !PT ;  /* 0x00000003ff097212 */ /* 0x000fe200078e33ff */
[----:B------:R-:W-:Y:S03]  /*48e0*/  BSSY.RECONVERGENT B2, `(.L_x_196) ;  /* 0x0000035000027945 */ /* 0x000fe60003800200 */
[----:B------:R-:W-:-:S04]  /*48f0*/  IADD3 R25, PT, PT, -R18, R25, R9 ;  /* 0x0000001912197210 */ /* 0x000fc80007ffe109 */
[----:B------:R-:W-:-:S04]  /*4900*/  LOP3.LUT R9, R25, 0x300, RZ, 0xc0, !PT ;  /* 0x0000030019097812 */ /* 0x000fc800078ec0ff */
[----:B------:R-:W-:Y:S01]  /*4910*/  ISETP.NE.AND P0, PT, R9, 0x300, PT ;  /* 0x000003000900780c */ /* 0x000fe20003f05270 */
[----:B------:R-:W-:-:S12]  /*4920*/  IMAD.MOV.U32 R9, RZ, RZ, R3 ;  /* 0x000000ffff097224 */ /* 0x000fd800078e0003 */
[----:B------:R-:W-:Y:S05]  /*4930*/  @!P0 BRA `(.L_x_197) ;  /* 0x0000000000bc8947 */ /* 0x000fea0003800000 */
[----:B------:R-:W-:Y:S02]  /*4940*/  IADD3 R15, P0, PT, R3, R18, RZ ;  /* 0x00000012030f7210 */ /* 0x000fe40007f1e0ff */
[----:B------:R-:W-:Y:S02]  /*4950*/  LEA.HI R9, R25, 0x1, RZ, 0x18 ;  /* 0x0000000119097811 */ /* 0x000fe400078fc0ff */
[C---:B------:R-:W-:Y:S01]  /*4960*/  LEA R2, P1, R15.reuse, R2, 0x3 ;  /* 0x000000020f027211 */ /* 0x040fe200078218ff */
[----:B------:R-:W-:Y:S01]  /*4970*/  IMAD.X R13, RZ, RZ, R19, P0 ;  /* 0x000000ffff0d7224 */ /* 0x000fe200000e0613 */
[----:B------:R-:W-:Y:S02]  /*4980*/  IADD3 R14, P0, PT, R15, R5, RZ ;  /* 0x000000050f0e7210 */ /* 0x000fe40007f1e0ff */
[----:B------:R-:W-:Y:S01]  /*4990*/  LOP3.LUT R5, R9, 0x3, RZ, 0xc0, !PT ;  /* 0x0000000309057812 */ /* 0x000fe200078ec0ff */
[----:B------:R-:W-:Y:S01]  /*49a0*/  IMAD.MOV.U32 R9, RZ, RZ, R3 ;  /* 0x000000ffff097224 */ /* 0x000fe200078e0003 */
[----:B------:R-:W-:Y:S01]  /*49b0*/  LEA.HI.X R15, R15, R4, R13, 0x3, P1 ;  /* 0x000000040f0f7211 */ /* 0x000fe200008f1c0d */
[----:B------:R-:W-:-:S02]  /*49c0*/  IMAD.X R16, R13, 0x1, R6, P0 ;  /* 0x000000010d107824 */ /* 0x000fc400000e0606 */
[----:B------:R-:W-:-:S07]  /*49d0*/  IMAD.MOV R6, RZ, RZ, -R5 ;  /* 0x000000ffff067224 */ /* 0x000fce00078e0a05 */
.L_x_200:
        /* <DEDUP_REMOVED lines=9> */
[----:B------:R-:W-:Y:S02]  /*4a70*/  IMAD.MOV.U32 R4, RZ, RZ, R10 ;  /* 0x000000ffff047224 */ /* 0x000fe400078e000a */
        /* <DEDUP_REMOVED lines=21> */
.L_x_199:
[----:B------:R-:W-:Y:S05]  /*4bd0*/  BSYNC.RECONVERGENT B3 ;  /* 0x0000000000037941 */ /* 0x000fea0003800200 */
.L_x_198:
[----:B------:R-:W-:Y:S01]  /*4be0*/  IADD3 R14, P0, PT, R14, 0x100, RZ ;  /* 0x000001000e0e7810 */ /* 0x000fe20007f1e0ff */
[----:B------:R-:W-:Y:S02]  /*4bf0*/  VIADD R9, R9, 0x100 ;  /* 0x0000010009097836 */ /* 0x000fe40000000000 */
[----:B------:R-:W-:Y:S02]  /*4c00*/  IMAD.X R15, RZ, RZ, R15, P3 ;  /* 0x000000ffff0f7224 */ /* 0x000fe400018e060f */
[----:B------:R-:W-:Y:S01]  /*4c10*/  IMAD.X R16, RZ, RZ, R16, P0 ;  /* 0x000000ffff107224 */ /* 0x000fe200000e0610 */
[----:B------:R-:W-:Y:S07]  /*4c20*/  @P2 BRA `(.L_x_200) ;  /* 0xfffffffc006c2947 */ /* 0x000fee000383ffff */
.L_x_197:
[----:B------:R-:W-:Y:S05]  /*4c30*/  BSYNC.RECONVERGENT B2 ;  /* 0x0000000000027941 */ /* 0x000fea0003800200 */
.L_x_196:
[----:B------:R-:W-:-:S13]  /*4c40*/  ISETP.GE.U32.AND P0, PT, R25, 0x300, PT ;  /* 0x000003001900780c */ /* 0x000fda0003f06070 */
[----:B------:R-:W-:Y:S05]  /*4c50*/  @!P0 BRA `(.L_x_195) ;  /* 0x0000000400c88947 */ /* 0x000fea0003800000 */
[----:B------:R-:W0:Y:S01]  /*4c60*/  LDC.64 R16, c[0x0][0x380] ;  /* 0x0000e000ff107b82 */ /* 0x000e220000000a00 */
[----:B------:R-:W-:-:S07]  /*4c70*/  VIADD R21, R9, 0x200 ;  /* 0x0000020009157836 */ /* 0x000fce0000000000 */
[----:B------:R-:W1:Y:S02]  /*4c80*/  LDC.64 R14, c[0x0][0x388] ;  /* 0x0000e200ff0e7b82 */ /* 0x000e640000000a00 */
.L_x_209:
[----:B------:R-:W-:-:S05]  /*4c90*/  VIADD R5, R21, 0xfffffe00 ;  /* 0xfffffe0015057836 */ /* 0x000fca0000000000 */
[----:B------:R-:W-:-:S05]  /*4ca0*/  IADD3 R5, P0, PT, R5, R18, RZ ;  /* 0x0000001205057210 */ /* 0x000fca0007f1e0ff */
[----:B------:R-:W-:Y:S01]  /*4cb0*/  IMAD.X R2, RZ, RZ, R19, P0 ;  /* 0x000000ffff027224 */ /* 0x000fe200000e0613 */
[----:B0-----:R-:W-:-:S04]  /*4cc0*/  LEA R22, P0, R5, R16, 0x3 ;  /* 0x0000001005167211 */ /* 0x001fc800078018ff */
[----:B------:R-:W-:-:S05]  /*4cd0*/  LEA.HI.X R23, R5, R17, R2, 0x3, P0 ;  /* 0x0000001105177211 */ /* 0x000fca00000f1c02 */
[----:B------:R-:W2:Y:S04]  /*4ce0*/  LDG.E.64 R24, desc[UR10][R22.64] ;  /* 0x0000000a16187981 */ /* 0x000ea8000c1e1b00 */
[----:B------:R0:W5:Y:S01]  /*4cf0*/  LDG.E.64 R12, desc[UR10][R22.64+0x800] ;  /* 0x0008000a160c7981 */ /* 0x000162000c1e1b00 */
        /* <DEDUP_REMOVED lines=23> */
.L_x_202:
[----:B------:R-:W-:Y:S05]  /*4e70*/  BSYNC.RECONVERGENT B2 ;  /* 0x0000000000027941 */ /* 0x000fea0003800200 */
.L_x_201:
[----:B------:R0:W5:Y:S04]  /*4e80*/  LDG.E.64 R6, desc[UR10][R22.64+0x1000] ;  /* 0x0010000a16067981 */ /* 0x000168000c1e1b00 */
[----:B------:R0:W5:Y:S02]  /*4e90*/  LDG.E.64 R24, desc[UR10][R22.64+0x1800] ;  /* 0x0018000a16187981 */ /* 0x000164000c1e1b00 */
[----:B-----5:R-:W-:Y:S01]  /*4ea0*/  DSETP.GEU.AND P0, PT, |R4|, |R12|, PT ;  /* 0x4000000c0400722a */ /* 0x020fe20003f0e200 */
[----:B------:R-:W-:Y:S01]  /*4eb0*/  VIADD R11, R21, 0xffffff00 ;  /* 0xffffff00150b7836 */ /* 0x000fe20000000000 */
[----:B------:R-:W-:Y:S01]  /*4ec0*/  BSSY.RECONVERGENT B2, `(.L_x_203) ;  /* 0x0000016000027945 */ /* 0x000fe20003800200 */
[----:B------:R-:W-:-:S03]  /*4ed0*/  IMAD.MOV.U32 R10, RZ, RZ, R12 ;  /* 0x000000ffff0a7224 */ /* 0x000fc600078e000c */
[----:B------:R-:W-:Y:S01]  /*4ee0*/  IADD3 R28, P1, P2, R18, R14, R11 ;  /* 0x0000000e121c7210 */ /* 0x000fe20007a3e00b */
[----:B------:R-:W-:-:S03]  /*4ef0*/  IMAD.MOV.U32 R11, RZ, RZ, R13 ;  /* 0x000000ffff0b7224 */ /* 0x000fc600078e000d */
[----:B------:R-:W-:Y:S01]  /*4f00*/  IADD3.X R27, PT, PT, R19, R15, RZ, P1, P2 ;  /* 0x0000000f131b7210 */ /* 0x000fe20000fe44ff */
[----:B------:R-:W-:-:S04]  /*4f10*/  IMAD.MOV.U32 R8, RZ, RZ, R28 ;  /* 0x000000ffff087224 */ /* 0x000fc800078e001c */
        /* <DEDUP_REMOVED lines=16> */
.L_x_204:
[----:B------:R-:W-:Y:S05]  /*5020*/  BSYNC.RECONVERGENT B2 ;  /* 0x0000000000027941 */ /* 0x000fea0003800200 */
.L_x_203:
[----:B------:R-:W-:Y:S01]  /*5030*/  DSETP.GEU.AND P0, PT, |R10|, |R6|, PT ;  /* 0x400000060a00722a */ /* 0x000fe20003f0e200 */
[----:B------:R-:W-:Y:S01]  /*5040*/  IADD3 R23, P1, P2, R18, R14, R21 ;  /* 0x0000000e12177210 */ /* 0x000fe20007a3e015 */
[----:B------:R-:W-:Y:S01]  /*5050*/  BSSY.RECONVERGENT B2, `(.L_x_205) ;  /* 0x0000016000027945 */ /* 0x000fe20003800200 */
[----:B------:R-:W-:Y:S02]  /*5060*/  VIADD R13, R21, 0x100 ;  /* 0x00000100150d7836 */ /* 0x000fe40000000000 */
[----:B------:R-:W-:Y:S01]  /*5070*/  IADD3.X R27, PT, PT, R19, R15, RZ, P1, P2 ;  /* 0x0000000f131b7210 */ /* 0x000fe20000fe44ff */
[----:B------:R-:W-:Y:S02]  /*5080*/  IMAD.MOV.U32 R2, RZ, RZ, R23 ;  /* 0x000000ffff027224 */ /* 0x000fe400078e0017 */
        /* <DEDUP_REMOVED lines=18> */
.L_x_206:
[----:B------:R-:W-:Y:S05]  /*51b0*/  BSYNC.RECONVERGENT B2 ;  /* 0x0000000000027941 */ /* 0x000fea0003800200 */
.L_x_205:
[----:B------:R-:W-:Y:S01]  /*51c0*/  DSETP.GEU.AND P0, PT, |R4|, |R24|, PT ;  /* 0x400000180400722a */ /* 0x000fe20003f0e200 */
[----:B------:R-:W-:Y:S01]  /*51d0*/  IADD3 R13, P1, P2, R18, R14, R13 ;  /* 0x0000000e120d7210 */ /* 0x000fe20007a3e00d */
[----:B------:R-:W-:Y:S01]  /*51e0*/  BSSY.RECONVERGENT B2, `(.L_x_207) ;  /* 0x0000015000027945 */ /* 0x000fe20003800200 */
[----:B------:R-:W-:Y:S02]  /*51f0*/  IMAD.MOV.U32 R10, RZ, RZ, R24 ;  /* 0x000000ffff0a7224 */ /* 0x000fe400078e0018 */
[----:B------:R-:W-:Y:S01]  /*5200*/  IADD3.X R6, PT, PT, R19, R15, RZ, P1, P2 ;  /* 0x0000000f13067210 */ /* 0x000fe20000fe44ff */
[----:B------:R-:W-:Y:S02]  /*5210*/  IMAD.MOV.U32 R7, RZ, RZ, R13 ;  /* 0x000000ffff077224 */ /* 0x000fe400078e000d */
[----:B------:R-:W-:Y:S02]  /*5220*/  IMAD.MOV.U32 R11, RZ, RZ, R25 ;  /* 0x000000ffff0b7224 */ /* 0x000fe400078e0019 */
[----:B------:R-:W-:-:S04]  /*5230*/  IMAD.MOV.U32 R8, RZ, RZ, R6 ;  /* 0x000000ffff087224 */ /* 0x000fc800078e0006 */
[----:B------:R-:W-:Y:S05]  /*5240*/  @!P0 BRA `(.L_x_208) ;  /* 0x0000000000388947 */ /* 0x000fea0003800000 */
[----:B------:R-:W-:Y:S01]  /*5250*/  DSETP.GEU.AND P0, PT, |R24|, |R4|, PT ;  /* 0x400000041800722a */ /* 0x000fe20003f0e200 */
[----:B------:R-:W-:Y:S01]  /*5260*/  MOV R7, R2 ;  /* 0x0000000200077202 */ /* 0x000fe20000000f00 */
[----:B------:R-:W-:Y:S02]  /*5270*/  IMAD.MOV.U32 R8, RZ, RZ, R9 ;  /* 0x000000ffff087224 */ /* 0x000fe400078e0009 */
[----:B------:R-:W-:Y:S02]  /*5280*/  IMAD.MOV.U32 R10, RZ, RZ, R4 ;  /* 0x000000ffff0a7224 */ /* 0x000fe400078e0004 */
[----:B------:R-:W-:-:S08]  /*5290*/  IMAD.MOV.U32 R11, RZ, RZ, R5 ;  /* 0x000000ffff0b7224 */ /* 0x000fd000078e0005 */
        /* <DEDUP_REMOVED lines=9> */
.L_x_208:
[----:B------:R-:W-:Y:S05]  /*5330*/  BSYNC.RECONVERGENT B2 ;  /* 0x0000000000027941 */ /* 0x000fea0003800200 */
.L_x_207:
[C---:B------:R-:W-:Y:S02]  /*5340*/  VIADD R5, R21.reuse, 0x200 ;  /* 0x0000020015057836 */ /* 0x040fe40000000000 */
[----:B------:R-:W-:-:S03]  /*5350*/  VIADD R21, R21, 0x400 ;  /* 0x0000040015157836 */ /* 0x000fc60000000000 */
[----:B------:R-:W-:-:S13]  /*5360*/  ISETP.GE.AND P0, PT, R5, R20, PT ;  /* 0x000000140500720c */ /* 0x000fda0003f06270 */
[----:B------:R-:W-:Y:S05]  /*5370*/  @!P0 BRA `(.L_x_209) ;  /* 0xfffffff800448947 */ /* 0x000fea000383ffff */
.L_x_195:
[----:B------:R-:W-:Y:S05]  /*5380*/  BSYNC.RECONVERGENT B1 ;  /* 0x0000000000017941 */ /* 0x000fea0003800200 */
.L_x_188:
        /* <DEDUP_REMOVED lines=32> */
.L_x_211:
[----:B------:R-:W-:Y:S05]  /*5590*/  BSYNC.RECONVERGENT B1 ;  /* 0x0000000000017941 */ /* 0x000fea0003800200 */
.L_x_210:
        /* <DEDUP_REMOVED lines=31> */
.L_x_213:
[----:B------:R-:W-:Y:S05]  /*5790*/  BSYNC.RECONVERGENT B1 ;  /* 0x0000000000017941 */ /* 0x000fea0003800200 */
.L_x_212:
        /* <DEDUP_REMOVED lines=31> */
.L_x_215:
[----:B------:R-:W-:Y:S05]  /*5990*/  BSYNC.RECONVERGENT B1 ;  /* 0x0000000000017941 */ /* 0x000fea0003800200 */
.L_x_214:
[----:B------:R-:W-:Y:S01]  /*59a0*/  ISETP.GT.AND P0, PT, R2, 0x17, PT ;  /* 0x000000170200780c */ /* 0x000fe20003f04270 */
[----:B-1----:R1:W1:Y:S01]  /*59b0*/  SHFL.DOWN PT, R6, R4, 0x8, 0x1f ;  /* 0x09001f0004067f89 */ /* 0x00226200000e0000 */
[----:B------:R-:W-:Y:S01]  /*59c0*/  BSSY.RECONVERGENT B1, `(.L_x_216) ;  /* 0x000001d000017945 */ /* 0x000fe20003800200 */
[----:B--2---:R-:W-:Y:S02]  /*59d0*/  IMAD.MOV.U32 R12, RZ, RZ, R10 ;  /* 0x000000ffff0c7224 */ /* 0x004fe400078e000a */
[----:B------:R2:W1:Y:S01]  /*59e0*/  SHFL.DOWN PT, R7, R5, 0x8, 0x1f ;  /* 0x09001f0005077f89 */ /* 0x00046200000e0000 */
[----:B------:R-:W-:Y:S02]  /*59f0*/  IMAD.MOV.U32 R13, RZ, RZ, R11 ;  /* 0x000000ffff0d7224 */ /* 0x000fe400078e000b */
[----:B------:R-:W-:Y:S01]  /*5a00*/  IMAD.MOV.U32 R8, RZ, RZ, R4 ;  /* 0x000000ffff087224 */ /* 0x000fe200078e0004 */
[----:B0-----:R2:W0:Y:S01]  /*5a10*/  SHFL.DOWN PT, R15, R10, 0x8, 0x1f ;  /* 0x09001f000a0f7f89 */ /* 0x00142200000e0000 */
[----:B----4-:R-:W-:-:S03]  /*5a20*/  IMAD.MOV.U32 R9, RZ, RZ, R5 ;  /* 0x000000ffff097224 */ /* 0x010fc600078e0005 */
[----:B---3--:R2:W3:Y:S01]  /*5a30*/  SHFL.DOWN PT, R14, R11, 0x8, 0x1f ;  /* 0x09001f000b0e7f89 */ /* 0x0084e200000e0000 */
[----:B------:R-:W-:Y:S05]  /*5a40*/  @P0 BRA `(.L_x_217) ;  /* 0x0000000000500947 */ /* 0x000fea0003800000 */
[----:B-1----:R-:W-:Y:S01]  /*5a50*/  DSETP.GEU.AND P0, PT, |R4|, |R6|, PT ;  /* 0x400000060400722a */ /* 0x002fe20003f0e200 */
        /* <DEDUP_REMOVED lines=19> */
.L_x_217:
[----:B------:R-:W-:Y:S05]  /*5b90*/  BSYNC.RECONVERGENT B1 ;  /* 0x0000000000017941 */ /* 0x000fea0003800200 */
.L_x_216:
[----:B------:R-:W-:Y:S01]  /*5ba0*/  ISETP.GT.AND P0, PT, R2, 0xf, PT ;  /* 0x0000000f0200780c */ /* 0x000fe20003f04270 */
[----:B--2---:R2:W4:Y:S01]  /*5bb0*/  SHFL.DOWN PT, R10, R8, 0x10, 0x1f ;  /* 0x0a001f00080a7f89 */ /* 0x00452200000e0000 */
[----:B------:R-:W-:Y:S01]  /*5bc0*/  BSSY.RECONVERGENT B1, `(.L_x_218) ;  /* 0x000001d000017945 */ /* 0x000fe20003800200 */
[----:B-1----:R-:W-:Y:S02]  /*5bd0*/  IMAD.MOV.U32 R4, RZ, RZ, R12 ;  /* 0x000000ffff047224 */ /* 0x002fe400078e000c */
[----:B------:R2:W1:Y:S01]  /*5be0*/  SHFL.DOWN PT, R11, R9, 0x10, 0x1f ;  /* 0x0a001f00090b7f89 */ /* 0x00046200000e0000 */
[----:B------:R-:W-:Y:S02]  /*5bf0*/  IMAD.MOV.U32 R5, RZ, RZ, R13 ;  /* 0x000000ffff057224 */ /* 0x000fe400078e000d */
[----:B------:R-:W-:Y:S01]  /*5c00*/  IMAD.MOV.U32 R6, RZ, RZ, R8 ;  /* 0x000000ffff067224 */ /* 0x000fe200078e0008 */
[----:B0-----:R2:W0:Y:S01]  /*5c10*/  SHFL.DOWN PT, R15, R12, 0x10, 0x1f ;  /* 0x0a001f000c0f7f89 */ /* 0x00142200000e0000 */
[----:B------:R-:W-:-:S03]  /*5c20*/  IMAD.MOV.U32 R7, RZ, RZ, R9 ;  /* 0x000000ffff077224 */ /* 0x000fc600078e0009 */
[----:B---3--:R2:W3:Y:S01]  /*5c30*/  SHFL.DOWN PT, R14, R13, 0x10, 0x1f ;  /* 0x0a001f000d0e7f89 */ /* 0x0084e200000e0000 */
        /* <DEDUP_REMOVED lines=21> */
.L_x_219:
[----:B------:R-:W-:Y:S05]  /*5d90*/  BSYNC.RECONVERGENT B1 ;  /* 0x0000000000017941 */ /* 0x000fea0003800200 */
.L_x_218:
[----:B------:R-:W-:Y:S01]  /*5da0*/  ISETP.NE.AND P0, PT, R2, RZ, PT ;  /* 0x000000ff0200720c */ /* 0x000fe20003f05270 */
[----:B------:R-:W-:-:S12]  /*5db0*/  BSSY.RECONVERGENT B1, `(.L_x_220) ;  /* 0x000000a000017945 */ /* 0x000fd80003800200 */
[----:B------:R-:W-:Y:S05]  /*5dc0*/  @P0 BRA `(.L_x_221) ;  /* 0x0000000000200947 */ /* 0x000fea0003800000 */
[----:B--2---:R-:W2:Y:S01]  /*5dd0*/  S2R R9, SR_CgaCtaId ;  /* 0x0000000000097919 */ /* 0x004ea20000008800 */
[----:B------:R-:W-:Y:S02]  /*5de0*/  MOV R8, 0x400 ;  /* 0x0000040000087802 */ /* 0x000fe40000000f00 */
[----:B------:R-:W-:-:S04]  /*5df0*/  SHF.R.U32.HI R2, RZ, 0x1, R3 ;  /* 0x00000001ff027819 */ /* 0x000fc80000011603 */
[----:B------:R-:W-:Y:S02]  /*5e00*/  LOP3.LUT R2, R2, 0x1f0, RZ, 0xc0, !PT ;  /* 0x000001f002027812 */ /* 0x000fe400078ec0ff */
[----:B--2---:R-:W-:-:S05]  /*5e10*/  LEA R9, R9, R8, 0x18 ;  /* 0x0000000809097211 */ /* 0x004fca00078ec0ff */
[----:B------:R-:W-:-:S05]  /*5e20*/  IMAD.IADD R9, R2, 0x1, R9 ;  /* 0x0000000102097824 */ /* 0x000fca00078e0209 */
[----:B------:R2:W-:Y:S04]  /*5e30*/  STS.64 [R9+0x10], R4 ;  /* 0x0000100409007388 */ /* 0x0005e80000000a00 */
[----:B------:R2:W-:Y:S02]  /*5e40*/  STS.64 [R9+0x8], R6 ;  /* 0x0000080609007388 */ /* 0x0005e40000000a00 */
.L_x_221:
[----:B------:R-:W-:Y:S05]  /*5e50*/  BSYNC.RECONVERGENT B1 ;  /* 0x0000000000017941 */ /* 0x000fea0003800200 */
.L_x_220:
[----:B------:R-:W-:Y:S01]  /*5e60*/  BAR.SYNC.DEFER_BLOCKING 0x0 ;  /* 0x0000000000007b1d */ /* 0x000fe20000010000 */
[----:B------:R-:W-:-:S13]  /*5e70*/  ISETP.NE.AND P1, PT, R3, RZ, PT ;  /* 0x000000ff0300720c */ /* 0x000fda0003f25270 */
[----:B------:R-:W-:Y:S05]  /*5e80*/  @P1 BRA `(.L_x_149) ;  /* 0x00000008008c1947 */ /* 0x000fea0003800000 */
[----:B------:R-:W5:Y:S01]  /*5e90*/  S2R R3, SR_CgaCtaId ;  /* 0x0000000000037919 */ /* 0x000f620000008800 */
[----:B------:R-:W-:Y:S01]  /*5ea0*/  MOV R20, 0x400 ;  /* 0x0000040000147802 */ /* 0x000fe20000000f00 */
[----:B------:R-:W-:Y:S03]  /*5eb0*/  BSSY.RECONVERGENT B1, `(.L_x_222) ;  /* 0x000001a000017945 */ /* 0x000fe60003800200 */
[----:B-----5:R-:W-:-:S05]  /*5ec0*/  LEA R20, R3, R20, 0x18 ;  /* 0x0000001403147211 */ /* 0x020fca00078ec0ff */
[----:B------:R-:W5:Y:S04]  /*5ed0*/  LDS.64 R16, [R20+0x18] ;  /* 0x0000180014107984 */ /* 0x000f680000000a00 */
[----:B-12-4-:R-:W1:Y:S04]  /*5ee0*/  LDS.128 R8, [R20+0x20] ;  /* 0x0000200014087984 */ /* 0x016e680000000c00 */
[----:B------:R2:W4:Y:S04]  /*5ef0*/  LDS.64 R2, [R20+0x80] ;  /* 0x0000800014027984 */ /* 0x0005280000000a00 */
[----:B0--3--:R2:W0:Y:S01]  /*5f00*/  LDS.128 R12, [R20+0x30] ;  /* 0x00003000140c7984 */ /* 0x0094220000000c00 */
[----:B-----5:R-:W-:Y:S01]  /*5f10*/  DSETP.GEU.AND P0, PT, |R6|, |R16|, PT ;  /* 0x400000100600722a */ /* 0x020fe20003f0e200 */
[----:B------:R-:W-:-:S02]  /*5f20*/  IMAD.MOV.U32 R22, RZ, RZ, R16 ;  /* 0x000000ffff167224 */ /* 0x000fc400078e0010 */
[----:B------:R-:W-:Y:S02]  /*5f30*/  IMAD.MOV.U32 R23, RZ, RZ, R17 ;  /* 0x000000ffff177224 */ /* 0x000fe400078e0011 */
[----:B-1----:R-:W-:Y:S02]  /*5f40*/  IMAD.MOV.U32 R25, RZ, RZ, R8 ;  /* 0x000000ffff197224 */ /* 0x002fe400078e0008 */
[----:B------:R-:W-:-:S07]  /*5f50*/  IMAD.MOV.U32 R21, RZ, RZ, R9 ;  /* 0x000000ffff157224 */ /* 0x000fce00078e0009 */
[----:B0-2-4-:R-:W-:Y:S05]  /*5f60*/  @!P0 BRA `(.L_x_223) ;  /* 0x0000000000388947 */ /* 0x015fea0003800000 */
        /* <DEDUP_REMOVED lines=14> */
.L_x_223:
[----:B------:R-:W-:Y:S05]  /*6050*/  BSYNC.RECONVERGENT B1 ;  /* 0x0000000000017941 */ /* 0x000fea0003800200 */
.L_x_222:
        /* <DEDUP_REMOVED lines=23> */
.L_x_225:
[----:B------:R-:W-:Y:S05]  /*61d0*/  BSYNC.RECONVERGENT B1 ;  /* 0x0000000000017941 */ /* 0x000fea0003800200 */
.L_x_224:
        /* <DEDUP_REMOVED lines=21> */
.L_x_227:
[----:B------:R-:W-:Y:S05]  /*6330*/  BSYNC.RECONVERGENT B1 ;  /* 0x0000000000017941 */ /* 0x000fea0003800200 */
.L_x_226:
        /* <DEDUP_REMOVED lines=23> */
.L_x_229:
[----:B------:R-:W-:Y:S05]  /*64b0*/  BSYNC.RECONVERGENT B1 ;  /* 0x0000000000017941 */ /* 0x000fea0003800200 */
.L_x_228:
        /* <DEDUP_REMOVED lines=21> */
.L_x_231:
[----:B------:R-:W-:Y:S05]  /*6610*/  BSYNC.RECONVERGENT B1 ;  /* 0x0000000000017941 */ /* 0x000fea0003800200 */
.L_x_230:
        /* <DEDUP_REMOVED lines=21> */
.L_x_233:
[----:B------:R-:W-:Y:S05]  /*6770*/  BSYNC.RECONVERGENT B1 ;  /* 0x0000000000017941 */ /* 0x000fea0003800200 */
.L_x_232:
        /* <DEDUP_REMOVED lines=20> */
.L_x_149:
[----:B------:R-:W-:Y:S05]  /*68c0*/  BSYNC.RECONVERGENT B0 ;  /* 0x0000000000007941 */ /* 0x000fea0003800200 */
.L_x_116:
[----:B------:R-:W-:Y:S05]  /*68d0*/  @P1 EXIT ;  /* 0x000000000000194d */ /* 0x000fea0003800000 */
[----:B01--4-:R-:W0:Y:S02]  /*68e0*/  LDC.64 R2, c[0x0][0x390] ;  /* 0x0000e400ff027b82 */ /* 0x013e240000000a00 */
[----:B0-----:R-:W-:-:S05]  /*68f0*/  IMAD.WIDE.U32 R2, R0, 0x10, R2 ;  /* 0x0000001000027825 */ /* 0x001fca00078e0002 */
[----:B------:R-:W-:Y:S04]  /*6900*/  STG.E.64 desc[UR10][R2.64], R6 ;  /* 0x0000000602007986 */ /* 0x000fe8000c101b0a */
[----:B------:R-:W-:Y:S01]  /*6910*/  STG.E.64 desc[UR10][R2.64+0x8], R4 ;  /* 0x0000080402007986 */ /* 0x000fe2000c101b0a */
[----:B------:R-:W-:Y:S05]  /*6920*/  EXIT ;  /* 0x000000000000794d */ /* 0x000fea0003800000 */
.L_x_234:
        /* <DEDUP_REMOVED lines=13> */
.L_x_735:


//--------------------- .text._ZN6thrust24THRUST_300001_SM_1000_NS8cuda_cub4core6detail13_kernel_agentINS1_8__reduce11ReduceAgentINS0_12zip_iteratorIN4cuda3std3__45tupleIJNS0_10device_ptrIdEENS0_17counting_iteratorIlNS0_11use_defaultESF_SF_EEEEEEEPNSB_IJdlEEESJ_lNS1_9__extrema9arg_max_fIdl11_comparatorEEEEJSI_SK_lSO_EEEvDpT0_ --------------------------
	.section	.text._ZN6thrust24THRUST_300001_SM_1000_NS8cuda_cub4core6detail13_kernel_agentINS1_8__reduce11ReduceAgentINS0_12zip_iteratorIN4cuda3std3__45tupleIJNS0_10device_ptrIdEENS0_17counting_iteratorIlNS0_11use_defaultESF_SF_EEEEEEEPNSB_IJdlEEESJ_lNS1_9__extrema9arg_max_fIdl11_comparatorEEEEJSI_SK_lSO_EEEvDpT0_,"ax",@progbits
	.align	128
        .global         _ZN6thrust24THRUST_300001_SM_1000_NS8cuda_cub4core6detail13_kernel_agentINS1_8__reduce11ReduceAgentINS0_12zip_iteratorIN4cuda3std3__45tupleIJNS0_10device_ptrIdEENS0_17counting_iteratorIlNS0_11use_defaultESF_SF_EEEEEEEPNSB_IJdlEEESJ_lNS1_9__extrema9arg_max_fIdl11_comparatorEEEEJSI_SK_lSO_EEEvDpT0_
        .type           _ZN6thrust24THRUST_300001_SM_1000_NS8cuda_cub4core6detail13_kernel_agentINS1_8__reduce11ReduceAgentINS0_12zip_iteratorIN4cuda3std3__45tupleIJNS0_10device_ptrIdEENS0_17counting_iteratorIlNS0_11use_defaultESF_SF_EEEEEEEPNSB_IJdlEEESJ_lNS1_9__extrema9arg_max_fIdl11_comparatorEEEEJSI_SK_lSO_EEEvDpT0_,@function
        .size           _ZN6thrust24THRUST_300001_SM_1000_NS8cuda_cub4core6detail13_kernel_agentINS1_8__reduce11ReduceAgentINS0_12zip_iteratorIN4cuda3std3__45tupleIJNS0_10device_ptrIdEENS0_17counting_iteratorIlNS0_11use_defaultESF_SF_EEEEEEEPNSB_IJdlEEESJ_lNS1_9__extrema9arg_max_fIdl11_comparatorEEEEJSI_SK_lSO_EEEvDpT0_,(.L_x_736 - _ZN6thrust24THRUST_300001_SM_1000_NS8cuda_cub4core6detail13_kernel_agentINS1_8__reduce11ReduceAgentINS0_12zip_iteratorIN4cuda3std3__45tupleIJNS0_10device_ptrIdEENS0_17counting_iteratorIlNS0_11use_defaultESF_SF_EEEEEEEPNSB_IJdlEEESJ_lNS1_9__extrema9arg_max_fIdl11_comparatorEEEEJSI_SK_lSO_EEEvDpT0_)
        .other          _ZN6thrust24THRUST_300001_SM_1000_NS8cuda_cub4core6detail13_kernel_agentINS1_8__reduce11ReduceAgentINS0_12zip_iteratorIN4cuda3std3__45tupleIJNS0_10device_ptrIdEENS0_17counting_iteratorIlNS0_11use_defaultESF_SF_EEEEEEEPNSB_IJdlEEESJ_lNS1_9__extrema9arg_max_fIdl11_comparatorEEEEJSI_SK_lSO_EEEvDpT0_,@"STO_CUDA_ENTRY STV_DEFAULT"
_ZN6thrust24THRUST_300001_SM_1000_NS8cuda_cub4core6detail13_kernel_agentINS1_8__reduce11ReduceAgentINS0_12zip_iteratorIN4cuda3std3__45tupleIJNS0_10device_ptrIdEENS0_17counting_iteratorIlNS0_11use_defaultESF_SF_EEEEEEEPNSB_IJdlEEESJ_lNS1_9__extrema9arg_max_fIdl11_comparatorEEEEJSI_SK_lSO_EEEvDpT0_:
.text._ZN6thrust24THRUST_300001_SM_1000_NS8cuda_cub4core6detail13_kernel_agentINS1_8__reduce11ReduceAgentINS0_12zip_iteratorIN4cuda3std3__45tupleIJNS0_10device_ptrIdEENS0_17counting_iteratorIlNS0_11use_defaultESF_SF_EEEEEEEPNSB_IJdlEEESJ_lNS1_9__extrema9arg_max_fIdl11_comparatorEEEEJSI_SK_lSO_EEEvDpT0_:
[----:B------:R-:W-:Y:S01]  /*0000*/  LDC R1, c[0x0][0x37c] ;  /* 0x0000df00ff017b82 */ /* 0x000fe20000000800 */
[----:B------:R-:W0:Y:S02]  /*0010*/  LDCU.64 UR4, c[0x0][0x398] ;  /* 0x00007300ff0477ac */ /* 0x000e240008000a00 */
[----:B0-----:R-:W-:-:S04]  /*0020*/  ISETP.NE.U32.AND P0, PT, RZ, UR4, PT ;  /* 0x00000004ff007c0c */ /* 0x001fc8000bf05070 */
[----:B------:R-:W-:-:S13]  /*0030*/  ISETP.NE.AND.EX P0, PT, RZ, UR5, PT, P0 ;  /* 0x00000005ff007c0c */ /* 0x000fda000bf05300 */
[----:B------:R-:W-:Y:S05]  /*0040*/  @!P0 EXIT ;  /* 0x000000000000894d */ /* 0x000fea0003800000 */
[----:B------:R-:W-:Y:S01]  /*0050*/  UISETP.GT.U32.AND UP0, UPT, UR4, 0x4ff, UPT ;  /* 0x000004ff0400788c */ /* 0x000fe2000bf04070 */
[----:B------:R-:W-:Y:S01]  /*0060*/  BSSY.RECONVERGENT B0, `(.L_x_235) ;  /* 0x000063e000007945 */ /* 0x000fe20003800200 */
[----:B------:R-:W0:Y:S02]  /*0070*/  LDCU.64 UR8, c[0x0][0x358] ;  /* 0x00006b00ff0877ac */ /* 0x000e240008000a00 */
[----:B------:R-:W-:-:S09]  /*0080*/  UISETP.GT.AND.EX UP0, UPT, UR5, URZ, UPT, UP0 ;  /* 0x000000ff0500728c */ /* 0x000fd2000bf04300 */
        /* <DEDUP_REMOVED lines=9> */
[----:B------:R-:W1:Y:S01]  /*0120*/  LDC.64 R2, c[0x0][0x380] ;  /* 0x0000e000ff027b82 */ /* 0x000e620000000a00 */
[----:B------:R-:W2:Y:S01]  /*0130*/  LDCU.64 UR6, c[0x0][0x388] ;  /* 0x00007100ff0677ac */ /* 0x000ea20008000a00 */
[----:B-1----:R-:W-:-:S06]  /*0140*/  IMAD.WIDE.U32 R2, R0, 0x8, R2 ;  /* 0x0000000800027825 */ /* 0x002fcc00078e0002 */
[----:B0-----:R-:W5:Y:S01]  /*0150*/  LDG.E.64 R2, desc[UR8][R2.64] ;  /* 0x0000000802027981 */ /* 0x001f62000c1e1b00 */
[C---:B--2---:R-:W-:Y:S01]  /*0160*/  IADD3 R9, P0, PT, R0.reuse, UR6, RZ ;  /* 0x0000000600097c10 */ /* 0x044fe2000ff1e0ff */
[----:B------:R-:W-:-:S04]  /*0170*/  VIADD R10, R0, 0x100 ;  /* 0x00000100000a7836 */ /* 0x000fc80000000000 */
[----:B------:R-:W-:-:S08]  /*0180*/  IMAD.X R8, RZ, RZ, UR7, P0 ;  /* 0x00000007ff087e24 */ /* 0x000fd000080e06ff */
.L_x_238:
[----:B0-----:R-:W-:Y:S05]  /*0190*/  BSYNC.RECONVERGENT B1 ;  /* 0x0000000000017941 */ /* 0x001fea0003800200 */
.L_x_237:
[----:B------:R-:W-:Y:S01]  /*01a0*/  ISETP.GE.AND P0, PT, R10, UR4, PT ;  /* 0x000000040a007c0c */ /* 0x000fe2000bf06270 */
[----:B------:R-:W-:-:S12]  /*01b0*/  BSSY.RECONVERGENT B1, `(.L_x_239) ;  /* 0x00000a9000017945 */ /* 0x000fd80003800200 */
[----:B------:R-:W-:Y:S05]  /*01c0*/  @P0 BRA `(.L_x_240) ;  /* 0x00000008009c0947 */ /* 0x000fea0003800000 */
[----:B------:R-:W-:Y:S01]  /*01d0*/  LOP3.LUT R4, RZ, R10, RZ, 0x33, !PT ;  /* 0x0000000aff047212 */ /* 0x000fe200078e33ff */
[----:B------:R-:W-:Y:S04]  /*01e0*/  BSSY.RECONVERGENT B2, `(.L_x_241) ;  /* 0x0000034000027945 */ /* 0x000fe80003800200 */
[----:B------:R-:W-:-:S05]  /*01f0*/  VIADD R16, R4, UR4 ;  /* 0x0000000404107c36 */ /* 0x000fca0008000000 */
[----:B------:R-:W-:-:S04]  /*0200*/  LOP3.LUT R4, R16, 0x300, RZ, 0xc0, !PT ;  /* 0x0000030010047812 */ /* 0x000fc800078ec0ff */
[----:B------:R-:W-:-:S13]  /*0210*/  ISETP.NE.AND P0, PT, R4, 0x300, PT ;  /* 0x000003000400780c */ /* 0x000fda0003f05270 */
[----:B------:R-:W-:Y:S05]  /*0220*/  @!P0 BRA `(.L_x_242) ;  /* 0x0000000000bc8947 */ /* 0x000fea0003800000 */
[----:B------:R-:W0:Y:S01]  /*0230*/  LDC.64 R4, c[0x0][0x380] ;  /* 0x0000e000ff047b82 */ /* 0x000e220000000a00 */
[----:B------:R-:W1:Y:S01]  /*0240*/  LDCU.64 UR6, c[0x0][0x388] ;  /* 0x00007100ff0677ac */ /* 0x000e620008000a00 */
[----:B------:R-:W-:-:S04]  /*0250*/  LEA.HI R6, R16, 0x1, RZ, 0x18 ;  /* 0x0000000110067811 */ /* 0x000fc800078fc0ff */
[----:B------:R-:W-:-:S05]  /*0260*/  LOP3.LUT R6, R6, 0x3, RZ, 0xc0, !PT ;  /* 0x0000000306067812 */ /* 0x000fca00078ec0ff */
[----:B------:R-:W-:Y:S01]  /*0270*/  IMAD.MOV R11, RZ, RZ, -R6 ;  /* 0x000000ffff0b7224 */ /* 0x000fe200078e0a06 */
[C---:B-1----:R-:W-:Y:S01]  /*0280*/  IADD3 R14, P0, PT, R10.reuse, UR6, RZ ;  /* 0x000000060a0e7c10 */ /* 0x042fe2000ff1e0ff */
[----:B0-----:R-:W-:-:S04]  /*0290*/  IMAD.WIDE.U32 R4, R10, 0x8, R4 ;  /* 0x000000080a047825 */ /* 0x001fc800078e0004 */
[----:B------:R-:W-:Y:S02]  /*02a0*/  IMAD.MOV.U32 R12, RZ, RZ, R4 ;  /* 0x000000ffff0c7224 */ /* 0x000fe400078e0004 */
[----:B------:R-:W-:Y:S02]  /*02b0*/  IMAD.MOV.U32 R13, RZ, RZ, R5 ;  /* 0x000000ffff0d7224 */ /* 0x000fe400078e0005 */
[----:B------:R-:W-:-:S07]  /*02c0*/  IMAD.X R15, RZ, RZ, UR7, P0 ;  /* 0x00000007ff0f7e24 */ /* 0x000fce00080e06ff */
.L_x_245:
        /* <DEDUP_REMOVED lines=31> */
.L_x_244:
[----:B------:R-:W-:Y:S05]  /*04c0*/  BSYNC.RECONVERGENT B3 ;  /* 0x0000000000037941 */ /* 0x000fea0003800200 */
.L_x_243:
[----:B------:R-:W-:Y:S01]  /*04d0*/  IADD3 R14, P0, PT, R14, 0x100, RZ ;  /* 0x000001000e0e7810 */ /* 0x000fe20007f1e0ff */
[----:B------:R-:W-:Y:S02]  /*04e0*/  VIADD R10, R10, 0x100 ;  /* 0x000001000a0a7836 */ /* 0x000fe40000000000 */
[----:B------:R-:W-:Y:S02]  /*04f0*/  IMAD.X R13, RZ, RZ, R13, P3 ;  /* 0x000000ffff0d7224 */ /* 0x000fe400018e060d */
[----:B------:R-:W-:Y:S01]  /*0500*/  IMAD.X R15, RZ, RZ, R15, P0 ;  /* 0x000000ffff0f7224 */ /* 0x000fe200000e060f */
[----:B------:R-:W-:Y:S07]  /*0510*/  @P2 BRA `(.L_x_245) ;  /* 0xfffffffc006c2947 */ /* 0x000fee000383ffff */
.L_x_242:
[----:B------:R-:W-:Y:S05]  /*0520*/  BSYNC.RECONVERGENT B2 ;  /* 0x0000000000027941 */ /* 0x000fea0003800200 */
.L_x_241:
[----:B------:R-:W-:-:S13]  /*0530*/  ISETP.GE.U32.AND P0, PT, R16, 0x300, PT ;  /* 0x000003001000780c */ /* 0x000fda0003f06070 */
[----:B------:R-:W-:Y:S05]  /*0540*/  @!P0 BRA `(.L_x_240) ;  /* 0x0000000400bc8947 */ /* 0x000fea0003800000 */
[----:B------:R-:W0:Y:S01]  /*0550*/  LDC.64 R4, c[0x0][0x380] ;  /* 0x0000e000ff047b82 */ /* 0x000e220000000a00 */
[----:B------:R-:W-:-:S07]  /*0560*/  VIADD R20, R10, 0x200 ;  /* 0x000002000a147836 */ /* 0x000fce0000000000 */
[----:B------:R-:W1:Y:S02]  /*0570*/  LDC.64 R6, c[0x0][0x388] ;  /* 0x0000e200ff067b82 */ /* 0x000e640000000a00 */
.L_x_254:
[----:B------:R-:W-:-:S04]  /*0580*/  VIADD R17, R20, 0xfffffe00 ;  /* 0xfffffe0014117836 */ /* 0x000fc80000000000 */
[----:B0-----:R-:W-:-:S05]  /*0590*/  IMAD.WIDE R24, R17, 0x8, R4 ;  /* 0x0000000811187825 */ /* 0x001fca00078e0204 */
[----:B------:R-:W2:Y:S04]  /*05a0*/  LDG.E.64 R18, desc[UR8][R24.64] ;  /* 0x0000000818127981 */ /* 0x000ea8000c1e1b00 */
[----:B-----5:R0:W5:Y:S04]  /*05b0*/  LDG.E.64 R14, desc[UR8][R24.64+0x800] ;  /* 0x00080008180e7981 */ /* 0x020168000c1e1b00 */
[----:B------:R0:W5:Y:S04]  /*05c0*/  LDG.E.64 R12, desc[UR8][R24.64+0x1000] ;  /* 0x00100008180c7981 */ /* 0x000168000c1e1b00 */
[----:B------:R0:W5:Y:S01]  /*05d0*/  LDG.E.64 R10, desc[UR8][R24.64+0x1800] ;  /* 0x00180008180a7981 */ /* 0x000162000c1e1b00 */
[----:B-1----:R-:W-:Y:S01]  /*05e0*/  IADD3 R26, P1, PT, R17, R6, RZ ;  /* 0x00000006111a7210 */ /* 0x002fe20007f3e0ff */
[----:B------:R-:W-:Y:S01]  /*05f0*/  BSSY.RECONVERGENT B2, `(.L_x_246) ;  /* 0x0000017000027945 */ /* 0x000fe20003800200 */
[----:B------:R-:W-:-:S02]  /*0600*/  VIADD R23, R20, 0xffffff00 ;  /* 0xffffff0014177836 */ /* 0x000fc40000000000 */
[----:B------:R-:W-:Y:S01]  /*0610*/  LEA.HI.X.SX32 R27, R17, R7, 0x1, P1 ;  /* 0x00000007111b7211 */ /* 0x000fe200008f0eff */
[----:B------:R-:W-:-:S04]  /*0620*/  IMAD.MOV.U32 R22, RZ, RZ, R26 ;  /* 0x000000ffff167224 */ /* 0x000fc800078e001a */
        /* <DEDUP_REMOVED lines=19> */
.L_x_247:
[----:B------:R-:W-:Y:S05]  /*0760*/  BSYNC.RECONVERGENT B2 ;  /* 0x0000000000027941 */ /* 0x000fea0003800200 */
.L_x_246:
[----:B-----5:R-:W-:Y:S01]  /*0770*/  DSETP.GEU.AND P0, PT, |R16|, |R14|, PT ;  /* 0x4000000e1000722a */ /* 0x020fe20003f0e200 */
[C---:B------:R-:W-:Y:S01]  /*0780*/  IADD3 R19, P1, PT, R23.reuse, R6, RZ ;  /* 0x0000000617137210 */ /* 0x040fe20007f3e0ff */
[----:B------:R-:W-:Y:S01]  /*0790*/  BSSY.RECONVERGENT B2, `(.L_x_248) ;  /* 0x0000015000027945 */ /* 0x000fe20003800200 */
[----:B------:R-:W-:Y:S02]  /*07a0*/  IMAD.MOV.U32 R2, RZ, RZ, R14 ;  /* 0x000000ffff027224 */ /* 0x000fe400078e000e */
[----:B------:R-:W-:Y:S01]  /*07b0*/  LEA.HI.X.SX32 R18, R23, R7, 0x1, P1 ;  /* 0x0000000717127211 */ /* 0x000fe200008f0eff */
[----:B------:R-:W-:Y:S02]  /*07c0*/  IMAD.MOV.U32 R9, RZ, RZ, R19 ;  /* 0x000000ffff097224 */ /* 0x000fe400078e0013 */
[----:B------:R-:W-:Y:S01]  /*07d0*/  IMAD.MOV.U32 R3, RZ, RZ, R15 ;  /* 0x000000ffff037224 */ /* 0x000fe200078e000f */
[----:B------:R-:W-:-:S05]  /*07e0*/  MOV R8, R18 ;  /* 0x0000001200087202 */ /* 0x000fca0000000f00 */
        /* <DEDUP_REMOVED lines=15> */
.L_x_249:
[----:B------:R-:W-:Y:S05]  /*08e0*/  BSYNC.RECONVERGENT B2 ;  /* 0x0000000000027941 */ /* 0x000fea0003800200 */
.L_x_248:
[----:B------:R-:W-:Y:S01]  /*08f0*/  DSETP.GEU.AND P0, PT, |R2|, |R12|, PT ;  /* 0x4000000c0200722a */ /* 0x000fe20003f0e200 */
[CC--:B------:R-:W-:Y:S01]  /*0900*/  IADD3 R22, P1, PT, R20.reuse, R6.reuse, RZ ;  /* 0x0000000614167210 */ /* 0x0c0fe20007f3e0ff */
[C---:B------:R-:W-:Y:S01]  /*0910*/  VIADD R16, R20.reuse, 0x100 ;  /* 0x0000010014107836 */ /* 0x040fe20000000000 */
[----:B------:R-:W-:Y:S01]  /*0920*/  BSSY.RECONVERGENT B2, `(.L_x_250) ;  /* 0x0000016000027945 */ /* 0x000fe20003800200 */
[----:B------:R-:W-:Y:S01]  /*0930*/  IMAD.MOV.U32 R14, RZ, RZ, R12 ;  /* 0x000000ffff0e7224 */ /* 0x000fe200078e000c */
[----:B------:R-:W-:Y:S01]  /*0940*/  LEA.HI.X.SX32 R19, R20, R7, 0x1, P1 ;  /* 0x0000000714137211 */ /* 0x000fe200008f0eff */
[----:B------:R-:W-:Y:S01]  /*0950*/  IMAD.MOV.U32 R17, RZ, RZ, R22 ;  /* 0x000000ffff117224 */ /* 0x000fe200078e0016 */
[----:B------:R-:W-:Y:S01]  /*0960*/  IADD3 R24, P2, PT, R16, R6, RZ ;  /* 0x0000000610187210 */ /* 0x000fe20007f5e0ff */
[----:B------:R-:W-:Y:S02]  /*0970*/  IMAD.MOV.U32 R15, RZ, RZ, R13 ;  /* 0x000000ffff0f7224 */ /* 0x000fe400078e000d */
[----:B------:R-:W-:-:S04]  /*0980*/  IMAD.MOV.U32 R18, RZ, RZ, R19 ;  /* 0x000000ffff127224 */ /* 0x000fc800078e0013 */
[----:B------:R-:W-:Y:S06]  /*0990*/  @!P0 BRA `(.L_x_251) ;  /* 0x0000000000388947 */ /* 0x000fec0003800000 */
        /* <DEDUP_REMOVED lines=14> */
.L_x_251:
[----:B------:R-:W-:Y:S05]  /*0a80*/  BSYNC.RECONVERGENT B2 ;  /* 0x0000000000027941 */ /* 0x000fea0003800200 */
.L_x_250:
[----:B------:R-:W-:Y:S01]  /*0a90*/  DSETP.GEU.AND P0, PT, |R14|, |R10|, PT ;  /* 0x4000000a0e00722a */ /* 0x000fe20003f0e200 */
[----:B------:R-:W-:Y:S01]  /*0aa0*/  LEA.HI.X.SX32 R13, R16, R7, 0x1, P2 ;  /* 0x00000007100d7211 */ /* 0x000fe200010f0eff */
[----:B------:R-:W-:Y:S01]  /*0ab0*/  BSSY.RECONVERGENT B2, `(.L_x_252) ;  /* 0x0000014000027945 */ /* 0x000fe20003800200 */
[----:B------:R-:W-:Y:S02]  /*0ac0*/  IMAD.MOV.U32 R9, RZ, RZ, R24 ;  /* 0x000000ffff097224 */ /* 0x000fe400078e0018 */
[----:B------:R-:W-:Y:S02]  /*0ad0*/  IMAD.MOV.U32 R2, RZ, RZ, R10 ;  /* 0x000000ffff027224 */ /* 0x000fe400078e000a */
[----:B------:R-:W-:Y:S02]  /*0ae0*/  IMAD.MOV.U32 R8, RZ, RZ, R13 ;  /* 0x000000ffff087224 */ /* 0x000fe400078e000d */
[----:B------:R-:W-:-:S05]  /*0af0*/  IMAD.MOV.U32 R3, RZ, RZ, R11 ;  /* 0x000000ffff037224 */ /* 0x000fca00078e000b */
        /* <DEDUP_REMOVED lines=15> */
.L_x_253:
[----:B------:R-:W-:Y:S05]  /*0bf0*/  BSYNC.RECONVERGENT B2 ;  /* 0x0000000000027941 */ /* 0x000fea0003800200 */
.L_x_252:
[C---:B------:R-:W-:Y:S02]  /*0c00*/  VIADD R10, R20.reuse, 0x200 ;  /* 0x00000200140a7836 */ /* 0x040fe40000000000 */
[----:B------:R-:W-:-:S03]  /*0c10*/  VIADD R20, R20, 0x400 ;  /* 0x0000040014147836 */ /* 0x000fc60000000000 */
[----:B------:R-:W-:-:S13]  /*0c20*/  ISETP.GE.AND P0, PT, R10, UR5, PT ;  /* 0x000000050a007c0c */ /* 0x000fda000bf06270 */
[----:B------:R-:W-:Y:S05]  /*0c30*/  @!P0 BRA `(.L_x_254) ;  /* 0xfffffff800508947 */ /* 0x000fea000383ffff */
.L_x_240:
[----:B------:R-:W-:Y:S05]  /*0c40*/  BSYNC.RECONVERGENT B1 ;  /* 0x0000000000017941 */ /* 0x000fea0003800200 */
.L_x_239:
[----:B------:R-:W0:Y:S02]  /*0c50*/  LDCU UR6, c[0x0][0x398] ;  /* 0x00007300ff0677ac */ /* 0x000e240008000800 */
[----:B0-----:R-:W-:-:S09]  /*0c60*/  UISETP.GE.AND UP0, UPT, UR6, 0x100, UPT ;  /* 0x000001000600788c */ /* 0x001fd2000bf06270 */
[----:B------:R-:W-:Y:S05]  /*0c70*/  BRA.U !UP0, `(.L_x_255) ;  /* 0x0000001508507547 */ /* 0x000fea000b800000 */
        /* <DEDUP_REMOVED lines=32> */
.L_x_257:
[----:B------:R-:W-:Y:S05]  /*0e80*/  BSYNC.RECONVERGENT B1 ;  /* 0x0000000000017941 */ /* 0x000fea0003800200 */
.L_x_256:
        /* <DEDUP_REMOVED lines=31> */
.L_x_259:
[----:B------:R-:W-:Y:S05]  /*1080*/  BSYNC.RECONVERGENT B1 ;  /* 0x0000000000017941 */ /* 0x000fea0003800200 */
.L_x_258:
[----:B------:R-:W-:Y:S01]  /*1090*/  ISETP.GT.AND P0, PT, R10, 0x1b, PT ;  /* 0x0000001b0a00780c */ /* 0x000fe20003f04270 */
[----:B-1----:R1:W1:Y:S01]  /*10a0*/  SHFL.DOWN PT, R6, R2, 0x4, 0x1f ;  /* 0x08801f0002067f89 */ /* 0x00226200000e0000 */
[----:B------:R-:W-:Y:S01]  /*10b0*/  BSSY.RECONVERGENT B1, `(.L_x_260) ;  /* 0x000001d000017945 */ /* 0x000fe20003800200 */
[----:B0-----:R-:W-:Y:S02]  /*10c0*/  IMAD.MOV.U32 R11, RZ, RZ, R8 ;  /* 0x000000ffff0b7224 */ /* 0x001fe400078e0008 */
[----:B--2---:R0:W2:Y:S01]  /*10d0*/  SHFL.DOWN PT, R7, R3, 0x4, 0x1f ;  /* 0x08801f0003077f89 */ /* 0x0040a200000e0000 */
[----:B------:R-:W-:Y:S02]  /*10e0*/  IMAD.MOV.U32 R12, RZ, RZ, R9 ;  /* 0x000000ffff0c7224 */ /* 0x000fe400078e0009 */
[----:B------:R-:W-:Y:S01]  /*10f0*/  IMAD.MOV.U32 R4, RZ, RZ, R2 ;  /* 0x000000ffff047224 */ /* 0x000fe200078e0002 */
[----:B----4-:R0:W4:Y:S01]  /*1100*/  SHFL.DOWN PT, R13, R8, 0x4, 0x1f ;  /* 0x08801f00080d7f89 */ /* 0x01012200000e0000 */
[----:B------:R-:W-:-:S03]  /*1110*/  IMAD.MOV.U32 R5, RZ, RZ, R3 ;  /* 0x000000ffff057224 */ /* 0x000fc600078e0003 */
[----:B---3--:R0:W3:Y:S01]  /*1120*/  SHFL.DOWN PT, R14, R9, 0x4, 0x1f ;  /* 0x08801f00090e7f89 */ /* 0x0080e200000e0000 */
[----:B------:R-:W-:Y:S05]  /*1130*/  @P0 BRA `(.L_x_261) ;  /* 0x0000000000500947 */ /* 0x000fea0003800000 */
[----:B-12---:R-:W-:Y:S01]  /*1140*/  DSETP.GEU.AND P0, PT, |R2|, |R6|, PT ;  /* 0x400000060200722a */ /* 0x006fe20003f0e200 */
[----:B----4-:R-:W-:Y:S02]  /*1150*/  IMAD.MOV.U32 R11, RZ, RZ, R13 ;  /* 0x000000ffff0b7224 */ /* 0x010fe400078e000d */
        /* <DEDUP_REMOVED lines=18> */
.L_x_261:
[----:B------:R-:W-:Y:S05]  /*1280*/  BSYNC.RECONVERGENT B1 ;  /* 0x0000000000017941 */ /* 0x000fea0003800200 */
.L_x_260:
        /* <DEDUP_REMOVED lines=31> */
.L_x_263:
[----:B------:R-:W-:Y:S05]  /*1480*/  BSYNC.RECONVERGENT B1 ;  /* 0x0000000000017941 */ /* 0x000fea0003800200 */
.L_x_262:
[----:B------:R-:W-:Y:S01]  /*1490*/  ISETP.GT.AND P0, PT, R10, 0xf, PT ;  /* 0x0000000f0a00780c */ /* 0x000fe20003f04270 */
[----:B-1----:R1:W1:Y:S01]  /*14a0*/  SHFL.DOWN PT, R4, R2, 0x10, 0x1f ;  /* 0x0a001f0002047f89 */ /* 0x00226200000e0000 */
[----:B------:R-:W-:Y:S01]  /*14b0*/  BSSY.RECONVERGENT B1, `(.L_x_264) ;  /* 0x000001d000017945 */ /* 0x000fe20003800200 */
[----:B---3--:R-:W-:Y:S01]  /*14c0*/  MOV R14, R8 ;  /* 0x00000008000e7202 */ /* 0x008fe20000000f00 */
[----:B------:R-:W-:Y:S01]  /*14d0*/  IMAD.MOV.U32 R15, RZ, RZ, R9 ;  /* 0x000000ffff0f7224 */ /* 0x000fe200078e0009 */
[----:B0-----:R0:W3:Y:S01]  /*14e0*/  SHFL.DOWN PT, R5, R3, 0x10, 0x1f ;  /* 0x0a001f0003057f89 */ /* 0x0010e200000e0000 */
[----:B------:R-:W-:Y:S02]  /*14f0*/  IMAD.MOV.U32 R12, RZ, RZ, R2 ;  /* 0x000000ffff0c7224 */ /* 0x000fe400078e0002 */
[----:B----4-:R-:W-:Y:S01]  /*1500*/  IMAD.MOV.U32 R13, RZ, RZ, R3 ;  /* 0x000000ffff0d7224 */ /* 0x010fe200078e0003 */
[----:B--2---:R0:W2:Y:S04]  /*1510*/  SHFL.DOWN PT, R7, R8, 0x10, 0x1f ;  /* 0x0a001f0008077f89 */ /* 0x0040a800000e0000 */
[----:B------:R0:W4:Y:S01]  /*1520*/  SHFL.DOWN PT, R6, R9, 0x10, 0x1f ;  /* 0x0a001f0009067f89 */ /* 0x00012200000e0000 */
        /* <DEDUP_REMOVED lines=21> */
.L_x_265:
[----:B------:R-:W-:Y:S05]  /*1680*/  BSYNC.RECONVERGENT B1 ;  /* 0x0000000000017941 */ /* 0x000fea0003800200 */
.L_x_264:
        /* <DEDUP_REMOVED lines=11> */
.L_x_267:
[----:B------:R-:W-:Y:S05]  /*1740*/  BSYNC.RECONVERGENT B1 ;  /* 0x0000000000017941 */ /* 0x000fea0003800200 */
.L_x_266:
        /* <DEDUP_REMOVED lines=8> */
[----:B-1234-:R-:W1:Y:S04]  /*17d0*/  LDS.128 R4, [R0+0x20] ;  /* 0x0000200000047984 */ /* 0x01ee680000000c00 */
[----:B------:R2:W3:Y:S04]  /*17e0*/  LDS.64 R2, [R0+0x80] ;  /* 0x0000800000027984 */ /* 0x0004e80000000a00 */
[----:B------:R2:W4:Y:S01]  /*17f0*/  LDS.128 R8, [R0+0x30] ;  /* 0x0000300000087984 */ /* 0x0005220000000c00 */
        /* <DEDUP_REMOVED lines=20> */
.L_x_270:
[----:B------:R-:W-:Y:S05]  /*1940*/  BSYNC.RECONVERGENT B1 ;  /* 0x0000000000017941 */ /* 0x000fea0003800200 */
.L_x_269:
        /* <DEDUP_REMOVED lines=23> */
.L_x_272:
[----:B------:R-:W-:Y:S05]  /*1ac0*/  BSYNC.RECONVERGENT B1 ;  /* 0x0000000000017941 */ /* 0x000fea0003800200 */
.L_x_271:
        /* <DEDUP_REMOVED lines=21> */
.L_x_274:
[----:B------:R-:W-:Y:S05]  /*1c20*/  BSYNC.RECONVERGENT B1 ;  /* 0x0000000000017941 */ /* 0x000fea0003800200 */
.L_x_273:
[----:B------:R0:W1:Y:S01]  /*1c30*/  LDS.128 R8, [R0+0x60] ;  /* 0x0000600000087984 */ /* 0x0000620000000c00 */
[----:B------:R-:W-:Y:S01]  /*1c40*/  DSETP.GEU.AND P0, PT, |R20|, |R14|, PT ;  /* 0x4000000e1400722a */ /* 0x000fe20003f0e200 */
[----:B------:R-:W-:Y:S01]  /*1c50*/  BSSY.RECONVERGENT B1, `(.L_x_275) ;  /* 0x0000015000017945 */ /* 0x000fe20003800200 */
[----:B------:R-:W-:Y:S01]  /*1c60*/  MOV R12, R14 ;  /* 0x0000000e000c7202 */ /* 0x000fe20000000f00 */
        /* <DEDUP_REMOVED lines=19> */
.L_x_276:
[----:B------:R-:W-:Y:S05]  /*1da0*/  BSYNC.RECONVERGENT B1 ;  /* 0x0000000000017941 */ /* 0x000fea0003800200 */
.L_x_275:
        /* <DEDUP_REMOVED lines=21> */
.L_x_278:
[----:B------:R-:W-:Y:S05]  /*1f00*/  BSYNC.RECONVERGENT B1 ;  /* 0x0000000000017941 */ /* 0x000fea0003800200 */
.L_x_277:
        /* <DEDUP_REMOVED lines=21> */
.L_x_280:
[----:B------:R-:W-:Y:S05]  /*2060*/  BSYNC.RECONVERGENT B1 ;  /* 0x0000000000017941 */ /* 0x000fea0003800200 */
.L_x_279:
        /* <DEDUP_REMOVED lines=21> */
.L_x_255:
[----:B------:R-:W0:Y:S01]  /*21c0*/  S2R R4, SR_LANEID ;  /* 0x0000000000047919 */ /* 0x000e220000000000 */
[----:B------:R-:W-:Y:S01]  /*21d0*/  LOP3.LUT R5, R0, 0x3e0, RZ, 0xc0, !PT ;  /* 0x000003e000057812 */ /* 0x000fe200078ec0ff */
[----:B------:R-:W-:Y:S01]  /*21e0*/  BSSY.RECONVERGENT B1, `(.L_x_281) ;  /* 0x0000024000017945 */ /* 0x000fe20003800200 */
[----:B------:R-:W-:Y:S02]  /*21f0*/  IMAD.MOV.U32 R12, RZ, RZ, R9 ;  /* 0x000000ffff0c7224 */ /* 0x000fe400078e0009 */
[----:B------:R-:W-:Y:S02]  /*2200*/  IMAD.MOV.U32 R14, RZ, RZ, R8 ;  /* 0x000000ffff0e7224 */ /* 0x000fe400078e0008 */
[----:B------:R-:W-:Y:S01]  /*2210*/  VIADD R6, R5, 0x20 ;  /* 0x0000002005067836 */ /* 0x000fe20000000000 */
[----:B------:R-:W-:Y:S01]  /*2220*/  LOP3.LUT R5, RZ, R5, RZ, 0x33, !PT ;  /* 0x00000005ff057212 */ /* 0x000fe200078e33ff */
[----:B-----5:R-:W-:-:S03]  /*2230*/  IMAD.MOV.U32 R7, RZ, RZ, R3 ;  /* 0x000000ffff077224 */ /* 0x020fc600078e0003 */
[----:B------:R-:W-:Y:S01]  /*2240*/  ISETP.GT.AND P0, PT, R6, UR6, PT ;  /* 0x0000000606007c0c */ /* 0x000fe2000bf04270 */
[----:B------:R-:W-:Y:S01]  /*2250*/  VIADD R5, R5, UR6 ;  /* 0x0000000605057c36 */ /* 0x000fe20008000000 */
[----:B------:R-:W-:-:S04]  /*2260*/  MOV R6, R2 ;  /* 0x0000000200067202 */ /* 0x000fc80000000f00 */
[----:B------:R-:W-:-:S05]  /*2270*/  SEL R5, R5, 0x1f, P0 ;  /* 0x0000001f05057807 */ /* 0x000fca0000000000 */
[----:B------:R1:W2:Y:S04]  /*2280*/  SHFL.DOWN PT, R10, R2, 0x1, R5 ;  /* 0x08200000020a7989 */ /* 0x0002a800000e0005 */
[----:B------:R1:W3:Y:S04]  /*2290*/  SHFL.DOWN PT, R11, R3, 0x1, R5 ;  /* 0x08200000030b7989 */ /* 0x0002e800000e0005 */
[----:B------:R1:W4:Y:S01]  /*22a0*/  SHFL.DOWN PT, R16, R9, 0x1, R5 ;  /* 0x0820000009107989 */ /* 0x00032200000e0005 */
[----:B0-----:R-:W-:-:S03]  /*22b0*/  ISETP.GE.AND P0, PT, R4, R5, PT ;  /* 0x000000050400720c */ /* 0x001fc60003f06270 */
[----:B------:R1:W0:Y:S10]  /*22c0*/  SHFL.DOWN PT, R13, R8, 0x1, R5 ;  /* 0x08200000080d7989 */ /* 0x00023400000e0005 */
[----:B-1----:R-:W-:Y:S05]  /*22d0*/  @P0 BRA `(.L_x_282) ;  /* 0x0000000000500947 */ /* 0x002fea0003800000 */
[----:B--23--:R-:W-:Y:S01]  /*22e0*/  DSETP.GEU.AND P0, PT, |R2|, |R10|, PT ;  /* 0x4000000a0200722a */ /* 0x00cfe20003f0e200 */
        /* <DEDUP_REMOVED lines=19> */
.L_x_282:
[----:B------:R-:W-:Y:S05]  /*2420*/  BSYNC.RECONVERGENT B1 ;  /* 0x0000000000017941 */ /* 0x000fea0003800200 */
.L_x_281:
[----:B------:R-:W-:Y:S01]  /*2430*/  VIADD R2, R4, 0x2 ;  /* 0x0000000204027836 */ /* 0x000fe20000000000 */
[----:B------:R1:W1:Y:S01]  /*2440*/  SHFL.DOWN PT, R8, R6, 0x2, R5 ;  /* 0x0840000006087989 */ /* 0x00026200000e0005 */
[----:B------:R-:W-:Y:S01]  /*2450*/  BSSY.RECONVERGENT B1, `(.L_x_283) ;  /* 0x000001e000017945 */ /* 0x000fe20003800200 */
[----:B--2---:R-:W-:Y:S02]  /*2460*/  IMAD.MOV.U32 R10, RZ, RZ, R12 ;  /* 0x000000ffff0a7224 */ /* 0x004fe400078e000c */
[----:B------:R-:W-:Y:S01]  /*2470*/  ISETP.GT.AND P0, PT, R2, R5, PT ;  /* 0x000000050200720c */ /* 0x000fe20003f04270 */
[----:B------:R2:W1:Y:S01]  /*2480*/  SHFL.DOWN PT, R9, R7, 0x2, R5 ;  /* 0x0840000007097989 */ /* 0x00046200000e0005 */
[----:B----4-:R-:W-:Y:S02]  /*2490*/  IMAD.MOV.U32 R16, RZ, RZ, R14 ;  /* 0x000000ffff107224 */ /* 0x010fe400078e000e */
[----:B------:R-:W-:Y:S01]  /*24a0*/  IMAD.MOV.U32 R2, RZ, RZ, R6 ;  /* 0x000000ffff027224 */ /* 0x000fe200078e0006 */
[----:B---3--:R2:W3:Y:S01]  /*24b0*/  SHFL.DOWN PT, R11, R12, 0x2, R5 ;  /* 0x084000000c0b7989 */ /* 0x0084e200000e0005 */
[----:B------:R-:W-:-:S03]  /*24c0*/  IMAD.MOV.U32 R3, RZ, RZ, R7 ;  /* 0x000000ffff037224 */ /* 0x000fc600078e0007 */
[----:B0-----:R2:W0:Y:S04]  /*24d0*/  SHFL.DOWN PT, R13, R14, 0x2, R5 ;  /* 0x084000000e0d7989 */ /* 0x00142800000e0005 */
        /* <DEDUP_REMOVED lines=21> */
.L_x_284:
[----:B------:R-:W-:Y:S05]  /*2630*/  BSYNC.RECONVERGENT B1 ;  /* 0x0000000000017941 */ /* 0x000fea0003800200 */
.L_x_283:
[----:B-1----:R-:W-:Y:S01]  /*2640*/  VIADD R6, R4, 0x4 ;  /* 0x0000000404067836 */ /* 0x002fe20000000000 */
[----:B------:R1:W4:Y:S01]  /*2650*/  SHFL.DOWN PT, R8, R2, 0x4, R5 ;  /* 0x0880000002087989 */ /* 0x00032200000e0005 */
[----:B------:R-:W-:Y:S01]  /*2660*/  BSSY.RECONVERGENT B1, `(.L_x_285) ;  /* 0x000001e000017945 */ /* 0x000fe20003800200 */
[----:B--2---:R-:W-:Y:S02]  /*2670*/  IMAD.MOV.U32 R12, RZ, RZ, R10 ;  /* 0x000000ffff0c7224 */ /* 0x004fe400078e000a */
[----:B------:R-:W-:Y:S01]  /*2680*/  ISETP.GT.AND P0, PT, R6, R5, PT ;  /* 0x000000050600720c */ /* 0x000fe20003f04270 */
[----:B------:R1:W2:Y:S01]  /*2690*/  SHFL.DOWN PT, R9, R3, 0x4, R5 ;  /* 0x0880000003097989 */ /* 0x0002a200000e0005 */
[----:B------:R-:W-:Y:S02]  /*26a0*/  IMAD.MOV.U32 R14, RZ, RZ, R16 ;  /* 0x000000ffff0e7224 */ /* 0x000fe400078e0010 */
[----:B------:R-:W-:Y:S01]  /*26b0*/  IMAD.MOV.U32 R6, RZ, RZ, R2 ;  /* 0x000000ffff067224 */ /* 0x000fe200078e0002 */
[----:B---3--:R1:W3:Y:S01]  /*26c0*/  SHFL.DOWN PT, R11, R10, 0x4, R5 ;  /* 0x088000000a0b7989 */ /* 0x0082e200000e0005 */
[----:B------:R-:W-:-:S03]  /*26d0*/  IMAD.MOV.U32 R7, RZ, RZ, R3 ;  /* 0x000000ffff077224 */ /* 0x000fc600078e0003 */
[----:B0-----:R1:W0:Y:S04]  /*26e0*/  SHFL.DOWN PT, R13, R16, 0x4, R5 ;  /* 0x08800000100d7989 */ /* 0x00122800000e0005 */
[----:B------:R-:W-:Y:S05]  /*26f0*/  @P0 BRA `(.L_x_286) ;  /* 0x0000000000500947 */ /* 0x000fea0003800000 */
[----:B--2-4-:R-:W-:Y:S01]  /*2700*/  DSETP.GEU.AND P0, PT, |R2|, |R8|, PT ;  /* 0x400000080200722a */ /* 0x014fe20003f0e200 */
        /* <DEDUP_REMOVED lines=19> */
.L_x_286:
[----:B------:R-:W-:Y:S05]  /*2840*/  BSYNC.RECONVERGENT B1 ;  /* 0x0000000000017941 */ /* 0x000fea0003800200 */
.L_x_285:
[----:B-1----:R-:W-:Y:S01]  /*2850*/  IADD3 R2, PT, PT, R4, 0x8, RZ ;  /* 0x0000000804027810 */ /* 0x002fe20007ffe0ff */
[----:B----4-:R1:W4:Y:S01]  /*2860*/  SHFL.DOWN PT, R8, R6, 0x8, R5 ;  /* 0x0900000006087989 */ /* 0x01032200000e0005 */
[----:B------:R-:W-:Y:S01]  /*2870*/  BSSY.RECONVERGENT B1, `(.L_x_287) ;  /* 0x000001e000017945 */ /* 0x000fe20003800200 */
[----:B------:R-:W-:Y:S01]  /*2880*/  IMAD.MOV.U32 R10, RZ, RZ, R12 ;  /* 0x000000ffff0a7224 */ /* 0x000fe200078e000c */
[----:B------:R-:W-:Y:S01]  /*2890*/  ISETP.GT.AND P0, PT, R2, R5, PT ;  /* 0x000000050200720c */ /* 0x000fe20003f04270 */
[----:B--2---:R1:W2:Y:S01]  /*28a0*/  SHFL.DOWN PT, R9, R7, 0x8, R5 ;  /* 0x0900000007097989 */ /* 0x0042a200000e0005 */
        /* <DEDUP_REMOVED lines=26> */
.L_x_288:
[----:B------:R-:W-:Y:S05]  /*2a50*/  BSYNC.RECONVERGENT B1 ;  /* 0x0000000000017941 */ /* 0x000fea0003800200 */
.L_x_287:
[----:B----4-:R-:W-:Y:S01]  /*2a60*/  VIADD R8, R4, 0x10 ;  /* 0x0000001004087836 */ /* 0x010fe20000000000 */
[----:B-1----:R1:W4:Y:S01]  /*2a70*/  SHFL.DOWN PT, R6, R2, 0x10, R5 ;  /* 0x0a00000002067989 */ /* 0x00232200000e0005 */
[----:B------:R-:W-:Y:S01]  /*2a80*/  BSSY.RECONVERGENT B1, `(.L_x_289) ;  /* 0x000001e000017945 */ /* 0x000fe20003800200 */
[----:B------:R-:W-:Y:S02]  /*2a90*/  IMAD.MOV.U32 R14, RZ, RZ, R10 ;  /* 0x000000ffff0e7224 */ /* 0x000fe400078e000a */
[----:B------:R-:W-:Y:S01]  /*2aa0*/  ISETP.GT.AND P0, PT, R8, R5, PT ;  /* 0x000000050800720c */ /* 0x000fe20003f04270 */
[----:B------:R1:W1:Y:S01]  /*2ab0*/  SHFL.DOWN PT, R7, R3, 0x10, R5 ;  /* 0x0a00000003077989 */ /* 0x00026200000e0005 */
[----:B------:R-:W-:Y:S02]  /*2ac0*/  IMAD.MOV.U32 R15, RZ, RZ, R16 ;  /* 0x000000ffff0f7224 */ /* 0x000fe400078e0010 */
[----:B------:R-:W-:Y:S01]  /*2ad0*/  IMAD.MOV.U32 R12, RZ, RZ, R2 ;  /* 0x000000ffff0c7224 */ /* 0x000fe200078e0002 */
[----:B--2---:R2:W1:Y:S01]  /*2ae0*/  SHFL.DOWN PT, R9, R10, 0x10, R5 ;  /* 0x0a0000000a097989 */ /* 0x00446200000e0005 */
[----:B0-----:R-:W-:-:S03]  /*2af0*/  IMAD.MOV.U32 R13, RZ, RZ, R3 ;  /* 0x000000ffff0d7224 */ /* 0x001fc600078e0003 */
[----:B---3--:R2:W0:Y:S04]  /*2b00*/  SHFL.DOWN PT, R11, R16, 0x10, R5 ;  /* 0x0a000000100b7989 */ /* 0x00842800000e0005 */
[----:B------:R-:W-:Y:S05]  /*2b10*/  @P0 BRA `(.L_x_290) ;  /* 0x0000000000500947 */ /* 0x000fea0003800000 */
[----:B-1--4-:R-:W-:Y:S01]  /*2b20*/  DSETP.GEU.AND P0, PT, |R2|, |R6|, PT ;  /* 0x400000060200722a */ /* 0x012fe20003f0e200 */
[----:B------:R-:W-:Y:S02]  /*2b30*/  IMAD.MOV.U32 R14, RZ, RZ, R9 ;  /* 0x000000ffff0e7224 */ /* 0x000fe400078e0009 */
        /* <DEDUP_REMOVED lines=18> */
.L_x_290:
[----:B------:R-:W-:Y:S05]  /*2c60*/  BSYNC.RECONVERGENT B1 ;  /* 0x0000000000017941 */ /* 0x000fea0003800200 */
.L_x_289:
[----:B------:R-:W-:Y:S01]  /*2c70*/  ISETP.NE.AND P0, PT, R4, RZ, PT ;  /* 0x000000ff0400720c */ /* 0x000fe20003f05270 */
[----:B------:R-:W-:-:S12]  /*2c80*/  BSSY.RECONVERGENT B1, `(.L_x_291) ;  /* 0x000000a000017945 */ /* 0x000fd80003800200 */
[----:B------:R-:W-:Y:S05]  /*2c90*/  @P0 BRA `(.L_x_292) ;  /* 0x0000000000200947 */ /* 0x000fea0003800000 */
[----:B------:R-:W3:Y:S01]  /*2ca0*/  S2R R4, SR_CgaCtaId ;  /* 0x0000000000047919 */ /* 0x000ee20000008800 */
[----:B-1----:R-:W-:Y:S02]  /*2cb0*/  MOV R3, 0x400 ;  /* 0x0000040000037802 */ /* 0x002fe40000000f00 */
[----:B------:R-:W-:-:S04]  /*2cc0*/  SHF.R.U32.HI R2, RZ, 0x1, R0 ;  /* 0x00000001ff027819 */ /* 0x000fc80000011600 */
[----:B------:R-:W-:Y:S02]  /*2cd0*/  LOP3.LUT R2, R2, 0x1f0, RZ, 0xc0, !PT ;  /* 0x000001f002027812 */ /* 0x000fe400078ec0ff */
[----:B---3--:R-:W-:-:S05]  /*2ce0*/  LEA R3, R4, R3, 0x18 ;  /* 0x0000000304037211 */ /* 0x008fca00078ec0ff */
[----:B------:R-:W-:-:S05]  /*2cf0*/  IMAD.IADD R3, R2, 0x1, R3 ;  /* 0x0000000102037824 */ /* 0x000fca00078e0203 */
[----:B------:R3:W-:Y:S04]  /*2d00*/  STS.64 [R3+0x10], R14 ;  /* 0x0000100e03007388 */ /* 0x0007e80000000a00 */
[----:B------:R3:W-:Y:S02]  /*2d10*/  STS.64 [R3+0x8], R12 ;  /* 0x0000080c03007388 */ /* 0x0007e40000000a00 */
.L_x_292:
[----:B------:R-:W-:Y:S05]  /*2d20*/  BSYNC.RECONVERGENT B1 ;  /* 0x0000000000017941 */ /* 0x000fea0003800200 */
.L_x_291:
[----:B------:R-:W-:Y:S01]  /*2d30*/  BAR.SYNC.DEFER_BLOCKING 0x0 ;  /* 0x0000000000007b1d */ /* 0x000fe20000010000 */
[----:B------:R-:W-:-:S13]  /*2d40*/  ISETP.NE.AND P1, PT, R0, RZ, PT ;  /* 0x000000ff0000720c */ /* 0x000fda0003f25270 */
[----:B------:R-:W-:Y:S05]  /*2d50*/  @P1 BRA `(.L_x_268) ;  /* 0x0000003400b81947 */ /* 0x000fea0003800000 */
[----:B------:R-:W-:Y:S01]  /*2d60*/  UISETP.GE.AND UP0, UPT, UR6, 0x21, UPT ;  /* 0x000000210600788c */ /* 0x000fe2000bf06270 */
[----:B0-----:R-:W-:Y:S02]  /*2d70*/  IMAD.MOV.U32 R11, RZ, RZ, R14 ;  /* 0x000000ffff0b7224 */ /* 0x001fe400078e000e */
[----:B------:R-:W-:Y:S02]  /*2d80*/  IMAD.MOV.U32 R8, RZ, RZ, R15 ;  /* 0x000000ffff087224 */ /* 0x000fe400078e000f */
[----:B-1----:R-:W-:Y:S02]  /*2d90*/  IMAD.MOV.U32 R2, RZ, RZ, R12 ;  /* 0x000000ffff027224 */ /* 0x002fe400078e000c */
[----:B---3--:R-:W-:Y:S02]  /*2da0*/  IMAD.MOV.U32 R3, RZ, RZ, R13 ;  /* 0x000000ffff037224 */ /* 0x008fe400078e000d */
[----:B------:R-:W-:Y:S05]  /*2db0*/  BRA.U !UP0, `(.L_x_293) ;  /* 0x00000001086c7547 */ /* 0x000fea000b800000 */
[----:B------:R-:W0:Y:S01]  /*2dc0*/  S2UR UR5, SR_CgaCtaId ;  /* 0x00000000000579c3 */ /* 0x000e220000008800 */
[----:B------:R-:W-:Y:S01]  /*2dd0*/  UMOV UR4, 0x400 ;  /* 0x0000040000047882 */ /* 0x000fe20000000000 */
[----:B------:R-:W-:Y:S01]  /*2de0*/  BSSY.RECONVERGENT B1, `(.L_x_293) ;  /* 0x0000018000017945 */ /* 0x000fe20003800200 */
[----:B0-----:R-:W-:-:S09]  /*2df0*/  ULEA UR4, UR5, UR4, 0x18 ;  /* 0x0000000405047291 */ /* 0x001fd2000f8ec0ff */
[----:B--2---:R-:W0:Y:S04]  /*2e00*/  LDS.64 R4, [UR4+0x18] ;  /* 0x00001804ff047984 */ /* 0x004e280008000a00 */
        /* <DEDUP_REMOVED lines=21> */
.L_x_294:
[----:B------:R-:W-:Y:S05]  /*2f60*/  BSYNC.RECONVERGENT B1 ;  /* 0x0000000000017941 */ /* 0x000fea0003800200 */
.L_x_293:
[----:B------:R-:W-:Y:S01]  /*2f70*/  UISETP.GE.AND UP0, UPT, UR6, 0x41, UPT ;  /* 0x000000410600788c */ /* 0x000fe2000bf06270 */
[----:B------:R-:W-:Y:S02]  /*2f80*/  IMAD.MOV.U32 R9, RZ, RZ, R11 ;  /* 0x000000ffff097224 */ /* 0x000fe400078e000b */
[----:B------:R-:W-:Y:S02]  /*2f90*/  IMAD.MOV.U32 R0, RZ, RZ, R8 ;  /* 0x000000ffff007224 */ /* 0x000fe400078e0008 */
[----:B------:R-:W-:Y:S02]  /*2fa0*/  IMAD.MOV.U32 R4, RZ, RZ, R2 ;  /* 0x000000ffff047224 */ /* 0x000fe400078e0002 */
[----:B--2---:R-:W-:Y:S02]  /*2fb0*/  IMAD.MOV.U32 R5, RZ, RZ, R3 ;  /* 0x000000ffff057224 */ /* 0x004fe400078e0003 */
[----:B------:R-:W-:Y:S05]  /*2fc0*/  BRA.U !UP0, `(.L_x_295) ;  /* 0x00000001086c7547 */ /* 0x000fea000b800000 */
[----:B------:R-:W0:Y:S01]  /*2fd0*/  S2UR UR5, SR_CgaCtaId ;  /* 0x00000000000579c3 */ /* 0x000e220000008800 */
[----:B------:R-:W-:Y:S01]  /*2fe0*/  UMOV UR4, 0x400 ;  /* 0x0000040000047882 */ /* 0x000fe20000000000 */
[----:B------:R-:W-:Y:S01]  /*2ff0*/  BSSY.RECONVERGENT B1, `(.L_x_295) ;  /* 0x0000018000017945 */ /* 0x000fe20003800200 */
[----:B0-----:R-:W-:-:S09]  /*3000*/  ULEA UR4, UR5, UR4, 0x18 ;  /* 0x0000000405047291 */ /* 0x001fd2000f8ec0ff */
[----:B----4-:R-:W0:Y:S04]  /*3010*/  LDS.64 R6, [UR4+0x28] ;  /* 0x00002804ff067984 */ /* 0x010e280008000a00 */
        /* <DEDUP_REMOVED lines=21> */
.L_x_296:
[----:B------:R-:W-:Y:S05]  /*3170*/  BSYNC.RECONVERGENT B1 ;  /* 0x0000000000017941 */ /* 0x000fea0003800200 */
.L_x_295:
        /* <DEDUP_REMOVED lines=32> */
.L_x_298:
[----:B------:R-:W-:Y:S05]  /*3380*/  BSYNC.RECONVERGENT B1 ;  /* 0x0000000000017941 */ /* 0x000fea0003800200 */
.L_x_297:
        /* <DEDUP_REMOVED lines=32> */
.L_x_300:
[----:B------:R-:W-:Y:S05]  /*3590*/  BSYNC.RECONVERGENT B1 ;  /* 0x0000000000017941 */ /* 0x000fea0003800200 */
.L_x_299:
        /* <DEDUP_REMOVED lines=32> */
.L_x_302:
[----:B------:R-:W-:Y:S05]  /*37a0*/  BSYNC.RECONVERGENT B1 ;  /* 0x0000000000017941 */ /* 0x000fea0003800200 */
.L_x_301:
        /* <DEDUP_REMOVED lines=32> */
.L_x_304:
[----:B------:R-:W-:Y:S05]  /*39b0*/  BSYNC.RECONVERGENT B1 ;  /* 0x0000000000017941 */ /* 0x000fea0003800200 */
.L_x_303:
        /* <DEDUP_REMOVED lines=32> */
.L_x_236:
[----:B------:R-:W1:Y:S01]  /*3bc0*/  S2R R0, SR_TID.X ;  /* 0x0000000000007919 */ /* 0x000e620000002100 */
[----:B------:R-:W1:Y:S01]  /*3bd0*/  LDC.64 R2, c[0x0][0x380] ;  /* 0x0000e000ff027b82 */ /* 0x000e620000000a00 */
[----:B------:R-:W2:Y:S01]  /*3be0*/  LDCU.64 UR6, c[0x0][0x388] ;  /* 0x00007100ff0677ac */ /* 0x000ea20008000a00 */
[----:B-1----:R-:W-:-:S05]  /*3bf0*/  IMAD.WIDE.U32 R2, R0, 0x8, R2 ;  /* 0x0000000800027825 */ /* 0x002fca00078e0002 */
[----:B0-----:R-:W3:Y:S04]  /*3c00*/  LDG.E.64 R4, desc[UR8][R2.64] ;  /* 0x0000000802047981 */ /* 0x001ee8000c1e1b00 */
[----:B------:R-:W3:Y:S04]  /*3c10*/  LDG.E.64 R6, desc[UR8][R2.64+0x800] ;  /* 0x0008000802067981 */ /* 0x000ee8000c1e1b00 */
[----:B------:R-:W4:Y:S04]  /*3c20*/  LDG.E.64 R8, desc[UR8][R2.64+0x1000] ;  /* 0x0010000802087981 */ /* 0x000f28000c1e1b00 */
[----:B------:R-:W5:Y:S04]  /*3c30*/  LDG.E.64 R12, desc[UR8][R2.64+0x1800] ;  /* 0x00180008020c7981 */ /* 0x000f68000c1e1b00 */
[----:B------:R-:W5:Y:S01]  /*3c40*/  LDG.E.64 R10, desc[UR8][R2.64+0x2000] ;  /* 0x00200008020a7981 */ /* 0x000f62000c1e1b00 */
[----:B------:R-:W-:Y:S01]  /*3c50*/  BSSY.RECONVERGENT B1, `(.L_x_305) ;  /* 0x000001c000017945 */ /* 0x000fe20003800200 */
[----:B---3--:R-:W-:-:S06]  /*3c60*/  DSETP.GEU.AND P0, PT, |R4|, |R6|, PT ;  /* 0x400000060400722a */ /* 0x008fcc0003f0e200 */
[----:B------:R-:W-:Y:S02]  /*3c70*/  FSEL R4, R4, R6, P0 ;  /* 0x0000000604047208 */ /* 0x000fe40000000000 */
[----:B------:R-:W-:Y:S01]  /*3c80*/  FSEL R5, R5, R7, P0 ;  /* 0x0000000705057208 */ /* 0x000fe20000000000 */
[C---:B------:R-:W-:Y:S01]  /*3c90*/  VIADD R7, R0.reuse, 0x200 ;  /* 0x0000020000077836 */ /* 0x040fe20000000000 */
[----:B------:R-:W-:-:S04]  /*3ca0*/  LOP3.LUT R6, R0, 0x400, RZ, 0xfc, !PT ;  /* 0x0000040000067812 */ /* 0x000fc800078efcff */
[----:B----4-:R-:W-:Y:S01]  /*3cb0*/  DSETP.GEU.AND P1, PT, |R4|, |R8|, PT ;  /* 0x400000080400722a */ /* 0x010fe20003f2e200 */
[----:B--2---:R-:W-:-:S05]  /*3cc0*/  IADD3 R17, P4, PT, R6, UR6, RZ ;  /* 0x0000000606117c10 */ /* 0x004fca000ff9e0ff */
[----:B------:R-:W-:Y:S01]  /*3cd0*/  FSEL R4, R4, R8, P1 ;  /* 0x0000000804047208 */ /* 0x000fe20000800000 */
[----:B------:R-:W-:Y:S01]  /*3ce0*/  IMAD.X R16, RZ, RZ, UR7, P4 ;  /* 0x00000007ff107e24 */ /* 0x000fe2000a0e06ff */
[----:B------:R-:W-:Y:S01]  /*3cf0*/  FSEL R5, R5, R9, P1 ;  /* 0x0000000905057208 */ /* 0x000fe20000800000 */
[----:B------:R-:W-:-:S05]  /*3d00*/  VIADD R9, R0, 0x100 ;  /* 0x0000010000097836 */ /* 0x000fca0000000000 */
[----:B-----5:R-:W-:Y:S01]  /*3d10*/  DSETP.GEU.AND P2, PT, |R4|, |R12|, PT ;  /* 0x4000000c0400722a */ /* 0x020fe20003f4e200 */
[----:B------:R-:W-:-:S05]  /*3d20*/  @P1 SEL R7, R0, R9, P0 ;  /* 0x0000000900071207 */ /* 0x000fca0000000000 */
[----:B------:R-:W-:Y:S02]  /*3d30*/  FSEL R4, R4, R12, P2 ;  /* 0x0000000c04047208 */ /* 0x000fe40001000000 */
[----:B------:R-:W-:-:S06]  /*3d40*/  FSEL R5, R5, R13, P2 ;  /* 0x0000000d05057208 */ /* 0x000fcc0001000000 */
[----:B------:R-:W-:Y:S01]  /*3d50*/  DSETP.GEU.AND P3, PT, |R4|, |R10|, PT ;  /* 0x4000000a0400722a */ /* 0x000fe20003f6e200 */
[----:B------:R-:W-:-:S13]  /*3d60*/  @!P2 VIADD R7, R0, 0x300 ;  /* 0x000003000007a836 */ /* 0x000fda0000000000 */
[----:B------:R-:W-:Y:S05]  /*3d70*/  @!P3 BRA `(.L_x_306) ;  /* 0x000000000024b947 */ /* 0x000fea0003800000 */
[C---:B------:R-:W-:Y:S02]  /*3d80*/  ISETP.GE.U32.AND P0, PT, R7.reuse, R6, PT ;  /* 0x000000060700720c */ /* 0x040fe40003f06070 */
[----:B------:R-:W-:Y:S02]  /*3d90*/  IADD3 R6, P1, PT, R7, UR6, RZ ;  /* 0x0000000607067c10 */ /* 0x000fe4000ff3e0ff */
[----:B------:R-:W-:-:S03]  /*3da0*/  ISETP.GE.U32.AND.EX P0, PT, RZ, RZ, PT, P0 ;  /* 0x000000ffff00720c */ /* 0x000fc60003f06100 */
[----:B------:R-:W-:-:S10]  /*3db0*/  IMAD.X R7, RZ, RZ, UR7, P1 ;  /* 0x00000007ff077e24 */ /* 0x000fd400088e06ff */
[----:B------:R-:W-:-:S06]  /*3dc0*/  DSETP.LT.OR P0, PT, |R10|, |R4|, !P0 ;  /* 0x400000040a00722a */ /* 0x000fcc0004701600 */
[----:B------:R-:W-:Y:S02]  /*3dd0*/  FSEL R10, R4, R10, P0 ;  /* 0x0000000a040a7208 */ /* 0x000fe40000000000 */
[----:B------:R-:W-:Y:S02]  /*3de0*/  FSEL R11, R5, R11, P0 ;  /* 0x0000000b050b7208 */ /* 0x000fe40000000000 */
[----:B------:R-:W-:Y:S02]  /*3df0*/  SEL R17, R6, R17, P0 ;  /* 0x0000001106117207 */ /* 0x000fe40000000000 */
[----:B------:R-:W-:-:S07]  /*3e00*/  SEL R16, R7, R16, P0 ;  /* 0x0000001007107207 */ /* 0x000fce0000000000 */
.L_x_306:
[----:B------:R-:W-:Y:S05]  /*3e10*/  BSYNC.RECONVERGENT B1 ;  /* 0x0000000000017941 */ /* 0x000fea0003800200 */
.L_x_305:
[----:B------:R-:W-:Y:S01]  /*3e20*/  UISETP.GE.U32.AND UP0, UPT, UR4, 0xa00, UPT ;  /* 0x00000a000400788c */ /* 0x000fe2000bf06070 */
[----:B------:R-:W-:Y:S02]  /*3e30*/  IMAD.MOV.U32 R19, RZ, RZ, 0x500 ;  /* 0x00000500ff137424 */ /* 0x000fe400078e00ff */
[----:B------:R-:W-:Y:S01]  /*3e40*/  IMAD.MOV.U32 R18, RZ, RZ, RZ ;  /* 0x000000ffff127224 */ /* 0x000fe200078e00ff */
[----:B------:R-:W-:-:S09]  /*3e50*/  UISETP.GE.U32.AND.EX UP0, UPT, UR5, URZ, UPT, UP0 ;  /* 0x000000ff0500728c */ /* 0x000fd2000bf06100 */
[----:B------:R-:W-:Y:S05]  /*3e60*/  BRA.U !UP0, `(.L_x_307) ;  /* 0x0000000508587547 */ /* 0x000fea000b800000 */
[----:B------:R-:W-:Y:S01]  /*3e70*/  IMAD.MOV.U32 R12, RZ, RZ, R10 ;  /* 0x000000ffff0c7224 */ /* 0x000fe200078e000a */
[----:B------:R-:W0:Y:S01]  /*3e80*/  LDCU.64 UR6, c[0x0][0x388] ;  /* 0x00007100ff0677ac */ /* 0x000e220008000a00 */
[----:B------:R-:W-:Y:S02]  /*3e90*/  IMAD.MOV.U32 R13, RZ, RZ, R11 ;  /* 0x000000ffff0d7224 */ /* 0x000fe400078e000b */
[----:B------:R-:W-:Y:S01]  /*3ea0*/  IMAD.MOV.U32 R21, RZ, RZ, 0x500 ;  /* 0x00000500ff157424 */ /* 0x000fe200078e00ff */
[----:B------:R-:W1:Y:S01]  /*3eb0*/  LDCU.64 UR4, c[0x0][0x398] ;  /* 0x00007300ff0477ac */ /* 0x000e620008000a00 */
[----:B------:R-:W-:-:S07]  /*3ec0*/  IMAD.MOV.U32 R19, RZ, RZ, RZ ;  /* 0x000000ffff137224 */ /* 0x000fce00078e00ff */
.L_x_308:
[----:B------:R-:W-:-:S04]  /*3ed0*/  LEA R24, P0, R21, R2, 0x3 ;  /* 0x0000000215187211 */ /* 0x000fc800078018ff */
[----:B------:R-:W-:-:S05]  /*3ee0*/  LEA.HI.X R25, R21, R3, R19, 0x3, P0 ;  /* 0x0000000315197211 */ /* 0x000fca00000f1c13 */
[----:B------:R-:W2:Y:S04]  /*3ef0*/  LDG.E.64 R14, desc[UR8][R24.64] ;  /* 0x00000008180e7981 */ /* 0x000ea8000c1e1b00 */
[----:B------:R-:W3:Y:S04]  /*3f00*/  LDG.E.64 R8, desc[UR8][R24.64+0x800] ;  /* 0x0008000818087981 */ /* 0x000ee8000c1e1b00 */
[----:B------:R-:W4:Y:S04]  /*3f10*/  LDG.E.64 R6, desc[UR8][R24.64+0x1000] ;  /* 0x0010000818067981 */ /* 0x000f28000c1e1b00 */
[----:B------:R-:W5:Y:S04]  /*3f20*/  LDG.E.64 R4, desc[UR8][R24.64+0x1800] ;  /* 0x0018000818047981 */ /* 0x000f68000c1e1b00 */
[----:B------:R-:W5:Y:S01]  /*3f30*/  LDG.E.64 R10, desc[UR8][R24.64+0x2000] ;  /* 0x00200008180a7981 */ /* 0x000f62000c1e1b00 */
[----:B0-----:R-:W-:-:S04]  /*3f40*/  IADD3 R20, P0, P1, R21, UR6, R0 ;  /* 0x0000000615147c10 */ /* 0x001fc8000f91e000 */
[----:B------:R-:W-:Y:S01]  /*3f50*/  IADD3.X R18, PT, PT, R19, UR7, RZ, P0, P1 ;  /* 0x0000000713127c10 */ /* 0x000fe200087e24ff */
[----:B------:R-:W-:-:S04]  /*3f60*/  IMAD.MOV.U32 R22, RZ, RZ, R20 ;  /* 0x000000ffff167224 */ /* 0x000fc800078e0014 */
[----:B------:R-:W-:Y:S01]  /*3f70*/  IMAD.MOV.U32 R23, RZ, RZ, R18 ;  /* 0x000000ffff177224 */ /* 0x000fe200078e0012 */
[----:B--2---:R-:W-:-:S14]  /*3f80*/  DSETP.GEU.AND P2, PT, |R12|, |R14|, PT ;  /* 0x4000000e0c00722a */ /* 0x004fdc0003f4e200 */
[----:B------:R-:W-:-:S04]  /*3f90*/  @P2 ISETP.GE.U32.AND P0, PT, R17, R22, PT ;  /* 0x000000161100220c */ /* 0x000fc80003f06070 */
[----:B------:R-:W-:-:S13]  /*3fa0*/  @P2 ISETP.GE.AND.EX P0, PT, R16, R23, PT, P0 ;  /* 0x000000171000220c */ /* 0x000fda0003f06300 */
[----:B------:R-:W-:-:S06]  /*3fb0*/  @P2 DSETP.LT.OR P0, PT, |R14|, |R12|, !P0 ;  /* 0x4000000c0e00222a */ /* 0x000fcc0004701600 */
[----:B------:R-:W-:Y:S02]  /*3fc0*/  @P2 FSEL R13, R13, R15, P0 ;  /* 0x0000000f0d0d2208 */ /* 0x000fe40000000000 */
[----:B------:R-:W-:Y:S02]  /*3fd0*/  @P2 FSEL R12, R12, R14, P0 ;  /* 0x0000000e0c0c2208 */ /* 0x000fe40000000000 */
[----:B------:R-:W-:Y:S01]  /*3fe0*/  @P2 SEL R22, R17, R22, P0 ;  /* 0x0000001611162207 */ /* 0x000fe20000000000 */
[----:B------:R-:W-:Y:S01]  /*3ff0*/  @P2 IMAD.MOV.U32 R15, RZ, RZ, R13 ;  /* 0x000000ffff0f2224 */ /* 0x000fe200078e000d */
[----:B------:R-:W-:Y:S01]  /*4000*/  IADD3 R13, P3, PT, R20, 0x100, RZ ;  /* 0x00000100140d7810 */ /* 0x000fe20007f7e0ff */
[----:B------:R-:W-:Y:S01]  /*4010*/  @P2 IMAD.MOV.U32 R14, RZ, RZ, R12 ;  /* 0x000000ffff0e2224 */ /* 0x000fe200078e000c */
[----:B------:R-:W-:-:S03]  /*4020*/  @P2 SEL R23, R16, R23, P0 ;  /* 0x0000001710172207 */ /* 0x000fc60000000000 */
[----:B------:R-:W-:Y:S02]  /*4030*/  IMAD.X R16, RZ, RZ, R18, P3 ;  /* 0x000000ffff107224 */ /* 0x000fe400018e0612 */
[----:B---3--:R-:W-:-:S14]  /*4040*/  DSETP.GEU.AND P1, PT, |R14|, |R8|, PT ;  /* 0x400000080e00722a */ /* 0x008fdc0003f2e200 */
        /* <DEDUP_REMOVED lines=11> */
[----:B----4-:R-:W-:-:S14]  /*4100*/  DSETP.GEU.AND P2, PT, |R8|, |R6|, PT ;  /* 0x400000060800722a */ /* 0x010fdc0003f4e200 */
        /* <DEDUP_REMOVED lines=10> */
[----:B------:R-:W-:Y:S01]  /*41b0*/  IMAD.X R9, RZ, RZ, R18, P3 ;  /* 0x000000ffff097224 */ /* 0x000fe200018e0612 */
[----:B------:R-:W-:Y:S01]  /*41c0*/  IADD3 R17, P3, PT, R20, 0x400, RZ ;  /* 0x0000040014117810 */ /* 0x000fe20007f7e0ff */
[----:B-----5:R-:W-:-:S04]  /*41d0*/  DSETP.GEU.AND P1, PT, |R6|, |R4|, PT ;  /* 0x400000040600722a */ /* 0x020fc80003f2e200 */
[----:B------:R-:W-:-:S10]  /*41e0*/  IMAD.X R16, RZ, RZ, R18, P3 ;  /* 0x000000ffff107224 */ /* 0x000fd400018e0612 */
        /* <DEDUP_REMOVED lines=8> */
[----:B------:R-:W-:Y:S01]  /*4270*/  @P1 IMAD.MOV.U32 R5, RZ, RZ, R7 ;  /* 0x000000ffff051224 */ /* 0x000fe200078e0007 */
[C---:B------:R-:W-:Y:S02]  /*4280*/  IADD3 R6, P1, PT, R21.reuse, 0xa00, RZ ;  /* 0x00000a0015067810 */ /* 0x040fe40007f3e0ff */
[----:B------:R-:W-:-:S02]  /*4290*/  IADD3 R21, P3, PT, R21, 0x500, RZ ;  /* 0x0000050015157810 */ /* 0x000fc40007f7e0ff */
[----:B-1----:R-:W-:Y:S01]  /*42a0*/  ISETP.GT.U32.AND P4, PT, R6, UR4, PT ;  /* 0x0000000406007c0c */ /* 0x002fe2000bf84070 */
[----:B------:R-:W-:Y:S01]  /*42b0*/  DSETP.GEU.AND P2, PT, |R4|, |R10|, PT ;  /* 0x4000000a0400722a */ /* 0x000fe20003f4e200 */
[--C-:B------:R-:W-:Y:S02]  /*42c0*/  IMAD.X R6, RZ, RZ, R19.reuse, P1 ;  /* 0x000000ffff067224 */ /* 0x100fe400008e0613 */
[----:B------:R-:W-:-:S03]  /*42d0*/  IMAD.X R18, RZ, RZ, R19, P3 ;  /* 0x000000ffff127224 */ /* 0x000fc600018e0613 */
[----:B------:R-:W-:Y:S01]  /*42e0*/  ISETP.GT.AND.EX P1, PT, R6, UR5, PT, P4 ;  /* 0x0000000506007c0c */ /* 0x000fe2000bf24340 */
[----:B------:R-:W-:-:S07]  /*42f0*/  IMAD.MOV.U32 R19, RZ, RZ, R18 ;  /* 0x000000ffff137224 */ /* 0x000fce00078e0012 */
        /* <DEDUP_REMOVED lines=8> */
[----:B------:R-:W-:Y:S02]  /*4380*/  @P2 IMAD.MOV.U32 R11, RZ, RZ, R5 ;  /* 0x000000ffff0b2224 */ /* 0x000fe400078e0005 */
[----:B------:R-:W-:Y:S02]  /*4390*/  IMAD.MOV.U32 R12, RZ, RZ, R10 ;  /* 0x000000ffff0c7224 */ /* 0x000fe400078e000a */
[----:B------:R-:W-:Y:S01]  /*43a0*/  IMAD.MOV.U32 R13, RZ, RZ, R11 ;  /* 0x000000ffff0d7224 */ /* 0x000fe200078e000b */
[----:B------:R-:W-:Y:S06]  /*43b0*/  @!P1 BRA `(.L_x_308) ;  /* 0xfffffff800c49947 */ /* 0x000fec000383ffff */
[----:B------:R-:W-:-:S07]  /*43c0*/  IMAD.MOV.U32 R19, RZ, RZ, R21 ;  /* 0x000000ffff137224 */ /* 0x000fce00078e0015 */
.L_x_307:
[----:B------:R-:W-:-:S04]  /*43d0*/  ISETP.GE.U32.AND P0, PT, R19, UR4, PT ;  /* 0x0000000413007c0c */ /* 0x000fc8000bf06070 */
[----:B------:R-:W-:-:S13]  /*43e0*/  ISETP.GE.AND.EX P0, PT, R18, UR5, PT, P0 ;  /* 0x0000000512007c0c */ /* 0x000fda000bf06300 */
[----:B------:R-:W-:Y:S05]  /*43f0*/  @P0 BRA `(.L_x_309) ;  /* 0x0000000800c40947 */ /* 0x000fea0003800000 */
[----:B------:R-:W-:Y:S01]  /*4400*/  IADD3 R21, PT, PT, -R19, UR4, RZ ;  /* 0x0000000413157c10 */ /* 0x000fe2000fffe1ff */
[----:B------:R-:W-:Y:S03]  /*4410*/  BSSY.RECONVERGENT B1, `(.L_x_309) ;  /* 0x00000af000017945 */ /* 0x000fe60003800200 */
[----:B------:R-:W-:-:S13]  /*4420*/  ISETP.GE.AND P0, PT, R0, R21, PT ;  /* 0x000000150000720c */ /* 0x000fda0003f06270 */
[----:B------:R-:W-:Y:S05]  /*4430*/  @P0 BRA `(.L_x_310) ;  /* 0x0000000800b00947 */ /* 0x000fea0003800000 */
[-C--:B------:R-:W-:Y:S01]  /*4440*/  LOP3.LUT R6, RZ, R0.reuse, RZ, 0x33, !PT ;  /* 0x00000000ff067212 */ /* 0x080fe200078e33ff */
[----:B------:R-:W-:Y:S01]  /*4450*/  BSSY.RECONVERGENT B2, `(.L_x_311) ;  /* 0x0000036000027945 */ /* 0x000fe20003800200 */
[----:B------:R-:W-:Y:S02]  /*4460*/  MOV R12, R0 ;  /* 0x00000000000c7202 */ /* 0x000fe40000000f00 */
        /* <DEDUP_REMOVED lines=9> */
[----:B------:R-:W-:Y:S02]  /*4500*/  LOP3.LUT R2, R2, 0x3, RZ, 0xc0, !PT ;  /* 0x0000000302027812 */ /* 0x000fe400078ec0ff */
[----:B------:R-:W-:-:S03]  /*4510*/  IADD3 R13, P0, PT, R9, UR6, RZ ;  /* 0x00000006090d7c10 */ /* 0x000fc6000ff1e0ff */
[----:B------:R-:W-:Y:S01]  /*4520*/  IMAD.MOV R7, RZ, RZ, -R2 ;  /* 0x000000ffff077224 */ /* 0x000fe200078e0a02 */
[----:B0-----:R-:W-:-:S04]  /*4530*/  LEA R8, P1, R9, UR10, 0x3 ;  /* 0x0000000a09087c11 */ /* 0x001fc8000f8218ff */
[----:B------:R-:W-:Y:S02]  /*4540*/  LEA.HI.X R9, R9, UR11, R14, 0x3, P1 ;  /* 0x0000000b09097c11 */ /* 0x000fe400088f1c0e */
[----:B------:R-:W-:-:S07]  /*4550*/  IADD3.X R14, PT, PT, R14, UR7, RZ, P0, !PT ;  /* 0x000000070e0e7c10 */ /* 0x000fce00087fe4ff */
.L_x_315:
        /* <DEDUP_REMOVED lines=31> */
.L_x_314:
[----:B------:R-:W-:Y:S05]  /*4750*/  BSYNC.RECONVERGENT B3 ;  /* 0x0000000000037941 */ /* 0x000fea0003800200 */
.L_x_313:
[----:B------:R-:W-:Y:S01]  /*4760*/  IADD3 R13, P0, PT, R13, 0x100, RZ ;  /* 0x000001000d0d7810 */ /* 0x000fe20007f1e0ff */
[----:B------:R-:W-:Y:S02]  /*4770*/  VIADD R12, R12, 0x100 ;  /* 0x000001000c0c7836 */ /* 0x000fe40000000000 */
[----:B------:R-:W-:Y:S02]  /*4780*/  IMAD.X R9, RZ, RZ, R9, P3 ;  /* 0x000000ffff097224 */ /* 0x000fe400018e0609 */
[----:B------:R-:W-:Y:S01]  /*4790*/  IMAD.X R14, RZ, RZ, R14, P0 ;  /* 0x000000ffff0e7224 */ /* 0x000fe200000e060e */
[----:B------:R-:W-:Y:S07]  /*47a0*/  @P2 BRA `(.L_x_315) ;  /* 0xfffffffc006c2947 */ /* 0x000fee000383ffff */
.L_x_312:
[----:B------:R-:W-:Y:S05]  /*47b0*/  BSYNC.RECONVERGENT B2 ;  /* 0x0000000000027941 */ /* 0x000fea0003800200 */
.L_x_311:
[----:B------:R-:W-:-:S13]  /*47c0*/  ISETP.GE.U32.AND P0, PT, R6, 0x300, PT ;  /* 0x000003000600780c */ /* 0x000fda0003f06070 */
[----:B------:R-:W-:Y:S05]  /*47d0*/  @!P0 BRA `(.L_x_310) ;  /* 0x0000000400c88947 */ /* 0x000fea0003800000 */
[----:B------:R-:W0:Y:S01]  /*47e0*/  LDC.64 R8, c[0x0][0x380] ;  /* 0x0000e000ff087b82 */ /* 0x000e220000000a00 */
[----:B------:R-:W-:-:S07]  /*47f0*/  VIADD R20, R12, 0x200 ;  /* 0x000002000c147836 */ /* 0x000fce0000000000 */
[----:B------:R-:W1:Y:S02]  /*4800*/  LDC.64 R6, c[0x0][0x388] ;  /* 0x0000e200ff067b82 */ /* 0x000e640000000a00 */
.L_x_324:
        /* <DEDUP_REMOVED lines=30> */
.L_x_317:
[----:B------:R-:W-:Y:S05]  /*49f0*/  BSYNC.RECONVERGENT B2 ;  /* 0x0000000000027941 */ /* 0x000fea0003800200 */
.L_x_316:
        /* <DEDUP_REMOVED lines=9> */
[----:B------:R-:W-:-:S03]  /*4a90*/  IMAD.MOV.U32 R24, RZ, RZ, R26 ;  /* 0x000000ffff187224 */ /* 0x000fc600078e001a */
[----:B------:R-:W-:Y:S01]  /*4aa0*/  MOV R25, R27 ;  /* 0x0000001b00197202 */ /* 0x000fe20000000f00 */
        /* <DEDUP_REMOVED lines=15> */
.L_x_319:
[----:B------:R-:W-:Y:S05]  /*4ba0*/  BSYNC.RECONVERGENT B2 ;  /* 0x0000000000027941 */ /* 0x000fea0003800200 */
.L_x_318:
[----:B------:R-:W-:Y:S01]  /*4bb0*/  DSETP.GEU.AND P0, PT, |R16|, |R10|, PT ;  /* 0x4000000a1000722a */ /* 0x000fe20003f0e200 */
[CC--:B------:R-:W-:Y:S01]  /*4bc0*/  IADD3 R13, P1, P4, R19.reuse, R6.reuse, R20 ;  /* 0x00000006130d7210 */ /* 0x0c0fe20007c3e014 */
[----:B------:R-:W-:Y:S01]  /*4bd0*/  VIADD R4, R20, 0x100 ;  /* 0x0000010014047836 */ /* 0x000fe20000000000 */
[----:B------:R-:W-:Y:S01]  /*4be0*/  BSSY.RECONVERGENT B2, `(.L_x_320) ;  /* 0x0000016000027945 */ /* 0x000fe20003800200 */
[----:B------:R-:W-:Y:S01]  /*4bf0*/  IMAD.MOV.U32 R2, RZ, RZ, R10 ;  /* 0x000000ffff027224 */ /* 0x000fe200078e000a */
[----:B------:R-:W-:Y:S01]  /*4c00*/  IADD3.X R22, PT, PT, R18, R7, RZ, P1, P4 ;  /* 0x0000000712167210 */ /* 0x000fe20000fe84ff */
[----:B------:R-:W-:Y:S01]  /*4c10*/  IMAD.MOV.U32 R5, RZ, RZ, R13 ;  /* 0x000000ffff057224 */ /* 0x000fe200078e000d */
[----:B------:R-:W-:Y:S01]  /*4c20*/  IADD3 R4, P2, P3, R19, R6, R4 ;  /* 0x0000000613047210 */ /* 0x000fe20007b5e004 */
        /* <DEDUP_REMOVED lines=17> */
.L_x_321:
[----:B------:R-:W-:Y:S05]  /*4d40*/  BSYNC.RECONVERGENT B2 ;  /* 0x0000000000027941 */ /* 0x000fea0003800200 */
.L_x_320:
[----:B------:R-:W-:Y:S01]  /*4d50*/  DSETP.GEU.AND P0, PT, |R2|, |R14|, PT ;  /* 0x4000000e0200722a */ /* 0x000fe20003f0e200 */
[----:B------:R-:W-:Y:S01]  /*4d60*/  IADD3.X R13, PT, PT, R18, R7, RZ, P2, P3 ;  /* 0x00000007120d7210 */ /* 0x000fe200017e64ff */
        /* <DEDUP_REMOVED lines=20> */
.L_x_323:
[----:B------:R-:W-:Y:S05]  /*4eb0*/  BSYNC.RECONVERGENT B2 ;  /* 0x0000000000027941 */ /* 0x000fea0003800200 */
.L_x_322:
[C---:B------:R-:W-:Y:S02]  /*4ec0*/  VIADD R2, R20.reuse, 0x200 ;  /* 0x0000020014027836 */ /* 0x040fe40000000000 */
[----:B------:R-:W-:-:S03]  /*4ed0*/  VIADD R20, R20, 0x400 ;  /* 0x0000040014147836 */ /* 0x000fc60000000000 */
[----:B------:R-:W-:-:S13]  /*4ee0*/  ISETP.GE.AND P0, PT, R2, R21, PT ;  /* 0x000000150200720c */ /* 0x000fda0003f06270 */
[----:B------:R-:W-:Y:S05]  /*4ef0*/  @!P0 BRA `(.L_x_324) ;  /* 0xfffffff800448947 */ /* 0x000fea000383ffff */
.L_x_310:
[----:B------:R-:W-:Y:S05]  /*4f00*/  BSYNC.RECONVERGENT B1 ;  /* 0x0000000000017941 */ /* 0x000fea0003800200 */
.L_x_309:
        /* <DEDUP_REMOVED lines=32> */
.L_x_326:
[----:B------:R-:W-:Y:S05]  /*5110*/  BSYNC.RECONVERGENT B1 ;  /* 0x0000000000017941 */ /* 0x000fea0003800200 */
.L_x_325:
        /* <DEDUP_REMOVED lines=31> */
.L_x_328:
[----:B------:R-:W-:Y:S05]  /*5310*/  BSYNC.RECONVERGENT B1 ;  /* 0x0000000000017941 */ /* 0x000fea0003800200 */
.L_x_327:
        /* <DEDUP_REMOVED lines=31> */
.L_x_330:
[----:B------:R-:W-:Y:S05]  /*5510*/  BSYNC.RECONVERGENT B1 ;  /* 0x0000000000017941 */ /* 0x000fea0003800200 */
.L_x_329:
[----:B------:R-:W-:Y:S01]  /*5520*/  ISETP.GT.AND P0, PT, R8, 0x17, PT ;  /* 0x000000170800780c */ /* 0x000fe20003f04270 */
[----:B-1----:R1:W1:Y:S01]  /*5530*/  SHFL.DOWN PT, R6, R2, 0x8, 0x1f ;  /* 0x09001f0002067f89 */ /* 0x00226200000e0000 */
[----:B------:R-:W-:Y:S01]  /*5540*/  BSSY.RECONVERGENT B1, `(.L_x_331) ;  /* 0x000001d000017945 */ /* 0x000fe20003800200 */
[----:B--2---:R-:W-:Y:S02]  /*5550*/  IMAD.MOV.U32 R9, RZ, RZ, R11 ;  /* 0x000000ffff097224 */ /* 0x004fe400078e000b */
[----:B---3--:R2:W3:Y:S01]  /*5560*/  SHFL.DOWN PT, R7, R3, 0x8, 0x1f ;  /* 0x09001f0003077f89 */ /* 0x0084e200000e0000 */
[----:B------:R-:W-:Y:S02]  /*5570*/  IMAD.MOV.U32 R10, RZ, RZ, R12 ;  /* 0x000000ffff0a7224 */ /* 0x000fe400078e000c */
[----:B------:R-:W-:Y:S01]  /*5580*/  IMAD.MOV.U32 R4, RZ, RZ, R2 ;  /* 0x000000ffff047224 */ /* 0x000fe200078e0002 */
[----:B0-----:R2:W0:Y:S01]  /*5590*/  SHFL.DOWN PT, R14, R11, 0x8, 0x1f ;  /* 0x09001f000b0e7f89 */ /* 0x00142200000e0000 */
[----:B------:R-:W-:-:S03]  /*55a0*/  IMAD.MOV.U32 R5, RZ, RZ, R3 ;  /* 0x000000ffff057224 */ /* 0x000fc600078e0003 */
[----:B----4-:R2:W4:Y:S01]  /*55b0*/  SHFL.DOWN PT, R13, R12, 0x8, 0x1f ;  /* 0x09001f000c0d7f89 */ /* 0x01052200000e0000 */
        /* <DEDUP_REMOVED lines=21> */
.L_x_332:
[----:B------:R-:W-:Y:S05]  /*5710*/  BSYNC.RECONVERGENT B1 ;  /* 0x0000000000017941 */ /* 0x000fea0003800200 */
.L_x_331:
        /* <DEDUP_REMOVED lines=8> */
[----:B----4-:R-:W-:-:S03]  /*57a0*/  IMAD.MOV.U32 R13, RZ, RZ, R5 ;  /* 0x000000ffff0d7224 */ /* 0x010fc600078e0005 */
[----:B---3--:R3:W4:Y:S01]  /*57b0*/  SHFL.DOWN PT, R7, R10, 0x10, 0x1f ;  /* 0x0a001f000a077f89 */ /* 0x00872200000e0000 */
[----:B------:R-:W-:Y:S05]  /*57c0*/  @P0 BRA `(.L_x_334) ;  /* 0x0000000000500947 */ /* 0x000fea0003800000 */
[----:B-12---:R-:W-:Y:S01]  /*57d0*/  DSETP.GEU.AND P0, PT, |R4|, |R2|, PT ;  /* 0x400000020400722a */ /* 0x006fe20003f0e200 */
        /* <DEDUP_REMOVED lines=19> */
.L_x_334:
[----:B------:R-:W-:Y:S05]  /*5910*/  BSYNC.RECONVERGENT B1 ;  /* 0x0000000000017941 */ /* 0x000fea0003800200 */
.L_x_333:
        /* <DEDUP_REMOVED lines=11> */
.L_x_336:
[----:B------:R-:W-:Y:S05]  /*59d0*/  BSYNC.RECONVERGENT B1 ;  /* 0x0000000000017941 */ /* 0x000fea0003800200 */
.L_x_335:
        /* <DEDUP_REMOVED lines=8> */
[----:B0---4-:R-:W0:Y:S04]  /*5a60*/  LDS.128 R4, [R0+0x20] ;  /* 0x0000200000047984 */ /* 0x011e280000000c00 */
[----:B------:R2:W4:Y:S04]  /*5a70*/  LDS.64 R2, [R0+0x80] ;  /* 0x0000800000027984 */ /* 0x0005280000000a00 */
[----:B---3--:R2:W3:Y:S01]  /*5a80*/  LDS.128 R8, [R0+0x30] ;  /* 0x0000300000087984 */ /* 0x0084e20000000c00 */
[----:B-1----:R-:W-:Y:S01]  /*5a90*/  DSETP.GEU.AND P0, PT, |R12|, |R16|, PT ;  /* 0x400000100c00722a */ /* 0x002fe20003f0e200 */
[----:B------:R-:W-:-:S02]  /*5aa0*/  IMAD.MOV.U32 R20, RZ, RZ, R16 ;  /* 0x000000ffff147224 */ /* 0x000fc400078e0010 */
[----:B------:R-:W-:Y:S02]  /*5ab0*/  IMAD.MOV.U32 R21, RZ, RZ, R17 ;  /* 0x000000ffff157224 */ /* 0x000fe400078e0011 */
[----:B0-----:R-:W-:Y:S02]  /*5ac0*/  IMAD.MOV.U32 R23, RZ, RZ, R4 ;  /* 0x000000ffff177224 */ /* 0x001fe400078e0004 */
        /* <DEDUP_REMOVED lines=16> */
.L_x_338:
[----:B------:R-:W-:Y:S05]  /*5bd0*/  BSYNC.RECONVERGENT B1 ;  /* 0x0000000000017941 */ /* 0x000fea0003800200 */
.L_x_337:
        /* <DEDUP_REMOVED lines=23> */
.L_x_340:
[----:B------:R-:W-:Y:S05]  /*5d50*/  BSYNC.RECONVERGENT B1 ;  /* 0x0000000000017941 */ /* 0x000fea0003800200 */
.L_x_339:
        /* <DEDUP_REMOVED lines=21> */
.L_x_342:
[----:B------:R-:W-:Y:S05]  /*5eb0*/  BSYNC.RECONVERGENT B1 ;  /* 0x0000000000017941 */ /* 0x000fea0003800200 */
.L_x_341:
        /* <DEDUP_REMOVED lines=23> */
.L_x_344:
[----:B------:R-:W-:Y:S05]  /*6030*/  BSYNC.RECONVERGENT B1 ;  /* 0x0000000000017941 */ /* 0x000fea0003800200 */
.L_x_343:
        /* <DEDUP_REMOVED lines=21> */
.L_x_346:
[----:B------:R-:W-:Y:S05]  /*6190*/  BSYNC.RECONVERGENT B1 ;  /* 0x0000000000017941 */ /* 0x000fea0003800200 */
.L_x_345:
        /* <DEDUP_REMOVED lines=21> */
.L_x_348:
[----:B------:R-:W-:Y:S05]  /*62f0*/  BSYNC.RECONVERGENT B1 ;  /* 0x0000000000017941 */ /* 0x000fea0003800200 */
.L_x_347:
        /* <DEDUP_REMOVED lines=20> */
.L_x_268:
[----:B------:R-:W-:Y:S05]  /*6440*/  BSYNC.RECONVERGENT B0 ;  /* 0x0000000000007941 */ /* 0x000fea0003800200 */
.L_x_235:
[----:B------:R-:W-:Y:S05]  /*6450*/  @P1 EXIT ;  /* 0x000000000000194d */ /* 0x000fea0003800000 */
[----:B0123--:R-:W0:Y:S02]  /*6460*/  LDC.64 R2, c[0x0][0x390] ;  /* 0x0000e400ff027b82 */ /* 0x00fe240000000a00 */
[----:B0-----:R-:W-:Y:S04]  /*6470*/  STG.E.64 desc[UR8][R2.64], R12 ;  /* 0x0000000c02007986 */ /* 0x001fe8000c101b08 */
[----:B------:R-:W-:Y:S01]  /*6480*/  STG.E.64 desc[UR8][R2.64+0x8], R14 ;  /* 0x0000080e02007986 */ /* 0x000fe2000c101b08 */
[----:B------:R-:W-:Y:S05]  /*6490*/  EXIT ;  /* 0x000000000000794d */ /* 0x000fea0003800000 */
.L_x_349:
        /* <DEDUP_REMOVED lines=14> */
.L_x_736:


//--------------------- .text._ZN6thrust24THRUST_300001_SM_1000_NS8cuda_cub4core6detail13_kernel_agentINS1_8__reduce11ReduceAgentIPN4cuda3std3__45tupleIJdlEEESC_SB_iNS1_9__extrema9arg_max_fIdl11_comparatorEEEEJSC_SC_iSG_EEEvDpT0_ --------------------------
	.section	.text._ZN6thrust24THRUST_300001_SM_1000_NS8cuda_cub4core6detail13_kernel_agentINS1_8__reduce11ReduceAgentIPN4cuda3std3__45tupleIJdlEEESC_SB_iNS1_9__extrema9arg_max_fIdl11_comparatorEEEEJSC_SC_iSG_EEEvDpT0_,"ax",@progbits
	.align	128
        .global         _ZN6thrust24THRUST_300001_SM_1000_NS8cuda_cub4core6detail13_kernel_agentINS1_8__reduce11ReduceAgentIPN4cuda3std3__45tupleIJdlEEESC_SB_iNS1_9__extrema9arg_max_fIdl11_comparatorEEEEJSC_SC_iSG_EEEvDpT0_
        .type           _ZN6thrust24THRUST_300001_SM_1000_NS8cuda_cub4core6detail13_kernel_agentINS1_8__reduce11ReduceAgentIPN4cuda3std3__45tupleIJdlEEESC_SB_iNS1_9__extrema9arg_max_fIdl11_comparatorEEEEJSC_SC_iSG_EEEvDpT0_,@function
        .size           _ZN6thrust24THRUST_300001_SM_1000_NS8cuda_cub4core6detail13_kernel_agentINS1_8__reduce11ReduceAgentIPN4cuda3std3__45tupleIJdlEEESC_SB_iNS1_9__extrema9arg_max_fIdl11_comparatorEEEEJSC_SC_iSG_EEEvDpT0_,(.L_x_737 - _ZN6thrust24THRUST_300001_SM_1000_NS8cuda_cub4core6detail13_kernel_agentINS1_8__reduce11ReduceAgentIPN4cuda3std3__45tupleIJdlEEESC_SB_iNS1_9__extrema9arg_max_fIdl11_comparatorEEEEJSC_SC_iSG_EEEvDpT0_)
        .other          _ZN6thrust24THRUST_300001_SM_1000_NS8cuda_cub4core6detail13_kernel_agentINS1_8__reduce11ReduceAgentIPN4cuda3std3__45tupleIJdlEEESC_SB_iNS1_9__extrema9arg_max_fIdl11_comparatorEEEEJSC_SC_iSG_EEEvDpT0_,@"STO_CUDA_ENTRY STV_DEFAULT"
_ZN6thrust24THRUST_300001_SM_1000_NS8cuda_cub4core6detail13_kernel_agentINS1_8__reduce11ReduceAgentIPN4cuda3std3__45tupleIJdlEEESC_SB_iNS1_9__extrema9arg_max_fIdl11_comparatorEEEEJSC_SC_iSG_EEEvDpT0_:
.text._ZN6thrust24THRUST_300001_SM_1000_NS8cuda_cub4core6detail13_kernel_agentINS1_8__reduce11ReduceAgentIPN4cuda3std3__45tupleIJdlEEESC_SB_iNS1_9__extrema9arg_max_fIdl11_comparatorEEEEJSC_SC_iSG_EEEvDpT0_:
        /* <DEDUP_REMOVED lines=21> */
.L_x_353:
[----:B0-----:R-:W-:Y:S05]  /*0150*/  BSYNC.RECONVERGENT B1 ;  /* 0x0000000000017941 */ /* 0x001fea0003800200 */
.L_x_352:
        /* <DEDUP_REMOVED lines=15> */
.L_x_360:
        /* <DEDUP_REMOVED lines=31> */
.L_x_359:
[----:B------:R-:W-:Y:S05]  /*0440*/  BSYNC.RECONVERGENT B3 ;  /* 0x0000000000037941 */ /* 0x000fea0003800200 */
.L_x_358:
[----:B------:R-:W-:Y:S02]  /*0450*/  IMAD.X R3, RZ, RZ, R3, P3 ;  /* 0x000000ffff037224 */ /* 0x000fe400018e0603 */
[----:B------:R-:W-:Y:S01]  /*0460*/  VIADD R19, R19, 0x100 ;  /* 0x0000010013137836 */ /* 0x000fe20000000000 */
[----:B------:R-:W-:Y:S06]  /*0470*/  @P2 BRA `(.L_x_360) ;  /* 0xfffffffc00742947 */ /* 0x000fec000383ffff */
.L_x_357:
[----:B------:R-:W-:Y:S05]  /*0480*/  BSYNC.RECONVERGENT B2 ;  /* 0x0000000000027941 */ /* 0x000fea0003800200 */
.L_x_356:
[----:B------:R-:W0:Y:S01]  /*0490*/  LDC.64 R8, c[0x0][0x380] ;  /* 0x0000e000ff087b82 */ /* 0x000e220000000a00 */
[----:B------:R-:W-:-:S13]  /*04a0*/  ISETP.GE.U32.AND P0, PT, R4, 0x300, PT ;  /* 0x000003000400780c */ /* 0x000fda0003f06070 */
[----:B------:R-:W-:Y:S05]  /*04b0*/  @!P0 BRA `(.L_x_355) ;  /* 0x0000000400908947 */ /* 0x000fea0003800000 */
.L_x_369:
        /* <DEDUP_REMOVED lines=13> */
[----:B------:R-:W-:Y:S01]  /*0590*/  IMAD.MOV.U32 R23, RZ, RZ, R12 ;  /* 0x000000ffff177224 */ /* 0x000fe200078e000c */
[----:B------:R-:W-:Y:S01]  /*05a0*/  MOV R25, R13 ;  /* 0x0000000d00197202 */ /* 0x000fe20000000f00 */
[----:B------:R-:W-:Y:S02]  /*05b0*/  IMAD.MOV.U32 R2, RZ, RZ, R14 ;  /* 0x000000ffff027224 */ /* 0x000fe400078e000e */
[----:B------:R-:W-:-:S09]  /*05c0*/  IMAD.MOV.U32 R3, RZ, RZ, R15 ;  /* 0x000000ffff037224 */ /* 0x000fd200078e000f */
        /* <DEDUP_REMOVED lines=9> */
.L_x_362:
[----:B------:R-:W-:Y:S05]  /*0660*/  BSYNC.RECONVERGENT B2 ;  /* 0x0000000000027941 */ /* 0x000fea0003800200 */
.L_x_361:
        /* <DEDUP_REMOVED lines=25> */
.L_x_364:
[----:B------:R-:W-:Y:S05]  /*0800*/  BSYNC.RECONVERGENT B2 ;  /* 0x0000000000027941 */ /* 0x000fea0003800200 */
.L_x_363:
        /* <DEDUP_REMOVED lines=21> */
.L_x_366:
[----:B------:R-:W-:Y:S05]  /*0960*/  BSYNC.RECONVERGENT B2 ;  /* 0x0000000000027941 */ /* 0x000fea0003800200 */
.L_x_365:
        /* <DEDUP_REMOVED lines=21> */
.L_x_368:
[----:B------:R-:W-:Y:S05]  /*0ac0*/  BSYNC.RECONVERGENT B2 ;  /* 0x0000000000027941 */ /* 0x000fea0003800200 */
.L_x_367:
[----:B------:R-:W-:-:S05]  /*0ad0*/  VIADD R19, R19, 0x400 ;  /* 0x0000040013137836 */ /* 0x000fca0000000000 */
[----:B------:R-:W-:-:S13]  /*0ae0*/  ISETP.GE.AND P0, PT, R19, UR5, PT ;  /* 0x0000000513007c0c */ /* 0x000fda000bf06270 */
[----:B------:R-:W-:Y:S05]  /*0af0*/  @!P0 BRA `(.L_x_369) ;  /* 0xfffffff800708947 */ /* 0x000fea000383ffff */
.L_x_355:
[----:B------:R-:W-:Y:S05]  /*0b00*/  BSYNC.RECONVERGENT B1 ;  /* 0x0000000000017941 */ /* 0x000fea0003800200 */
.L_x_354:
        /* <DEDUP_REMOVED lines=35> */
.L_x_372:
[----:B------:R-:W-:Y:S05]  /*0d40*/  BSYNC.RECONVERGENT B1 ;  /* 0x0000000000017941 */ /* 0x000fea0003800200 */
.L_x_371:
        /* <DEDUP_REMOVED lines=31> */
.L_x_374:
[----:B------:R-:W-:Y:S05]  /*0f40*/  BSYNC.RECONVERGENT B1 ;  /* 0x0000000000017941 */ /* 0x000fea0003800200 */
.L_x_373:
        /* <DEDUP_REMOVED lines=31> */
.L_x_376:
[----:B------:R-:W-:Y:S05]  /*1140*/  BSYNC.RECONVERGENT B1 ;  /* 0x0000000000017941 */ /* 0x000fea0003800200 */
.L_x_375:
        /* <DEDUP_REMOVED lines=31> */
.L_x_378:
[----:B------:R-:W-:Y:S05]  /*1340*/  BSYNC.RECONVERGENT B1 ;  /* 0x0000000000017941 */ /* 0x000fea0003800200 */
.L_x_377:
[----:B------:R-:W-:Y:S01]  /*1350*/  ISETP.GT.AND P0, PT, R9, 0xf, PT ;  /* 0x0000000f0900780c */ /* 0x000fe20003f04270 */
[----:B-1----:R1:W1:Y:S01]  /*1360*/  SHFL.DOWN PT, R6, R4, 0x10, 0x1f ;  /* 0x0a001f0004067f89 */ /* 0x00226200000e0000 */
[----:B------:R-:W-:Y:S01]  /*1370*/  BSSY.RECONVERGENT B1, `(.L_x_379) ;  /* 0x000001d000017945 */ /* 0x000fe20003800200 */
[----:B0-----:R-:W-:Y:S01]  /*1380*/  MOV R14, R8 ;  /* 0x00000008000e7202 */ /* 0x001fe20000000f00 */
[----:B----4-:R-:W-:Y:S01]  /*1390*/  IMAD.MOV.U32 R15, RZ, RZ, R10 ;  /* 0x000000ffff0f7224 */ /* 0x010fe200078e000a */
[----:B--2---:R0:W2:Y:S01]  /*13a0*/  SHFL.DOWN PT, R7, R5, 0x10, 0x1f ;  /* 0x0a001f0005077f89 */ /* 0x0040a200000e0000 */
[----:B------:R-:W-:Y:S02]  /*13b0*/  IMAD.MOV.U32 R2, RZ, RZ, R4 ;  /* 0x000000ffff027224 */ /* 0x000fe400078e0004 */
[----:B------:R-:W-:Y:S01]  /*13c0*/  IMAD.MOV.U32 R3, RZ, RZ, R5 ;  /* 0x000000ffff037224 */ /* 0x000fe200078e0005 */
[----:B------:R0:W4:Y:S04]  /*13d0*/  SHFL.DOWN PT, R11, R8, 0x10, 0x1f ;  /* 0x0a001f00080b7f89 */ /* 0x00012800000e0000 */
        /* <DEDUP_REMOVED lines=22> */
.L_x_380:
[----:B------:R-:W-:Y:S05]  /*1540*/  BSYNC.RECONVERGENT B1 ;  /* 0x0000000000017941 */ /* 0x000fea0003800200 */
.L_x_379:
        /* <DEDUP_REMOVED lines=11> */
.L_x_382:
[----:B------:R-:W-:Y:S05]  /*1600*/  BSYNC.RECONVERGENT B1 ;  /* 0x0000000000017941 */ /* 0x000fea0003800200 */
.L_x_381:
        /* <DEDUP_REMOVED lines=31> */
.L_x_385:
[----:B------:R-:W-:Y:S05]  /*1800*/  BSYNC.RECONVERGENT B1 ;  /* 0x0000000000017941 */ /* 0x000fea0003800200 */
.L_x_384:
        /* <DEDUP_REMOVED lines=10> */
[----:B------:R-:W-:Y:S01]  /*18b0*/  MOV R15, R26 ;  /* 0x0000001a000f7202 */ /* 0x000fe20000000f00 */
[----:B------:R-:W-:Y:S02]  /*18c0*/  IMAD.MOV.U32 R29, RZ, RZ, R27 ;  /* 0x000000ffff1d7224 */ /* 0x000fe400078e001b */
[----:B------:R-:W-:Y:S02]  /*18d0*/  IMAD.MOV.U32 R4, RZ, RZ, R24 ;  /* 0x000000ffff047224 */ /* 0x000fe400078e0018 */
[----:B------:R-:W-:-:S08]  /*18e0*/  IMAD.MOV.U32 R5, RZ, RZ, R25 ;  /* 0x000000ffff057224 */ /* 0x000fd000078e0019 */
        /* <DEDUP_REMOVED lines=9> */
.L_x_387:
[----:B------:R-:W-:Y:S05]  /*1980*/  BSYNC.RECONVERGENT B1 ;  /* 0x0000000000017941 */ /* 0x000fea0003800200 */
.L_x_386:
        /* <DEDUP_REMOVED lines=21> */
.L_x_389:
[----:B------:R-:W-:Y:S05]  /*1ae0*/  BSYNC.RECONVERGENT B1 ;  /* 0x0000000000017941 */ /* 0x000fea0003800200 */
.L_x_388:
        /* <DEDUP_REMOVED lines=23> */
.L_x_391:
[----:B------:R-:W-:Y:S05]  /*1c60*/  BSYNC.RECONVERGENT B1 ;  /* 0x0000000000017941 */ /* 0x000fea0003800200 */
.L_x_390:
        /* <DEDUP_REMOVED lines=21> */
.L_x_393:
[----:B------:R-:W-:Y:S05]  /*1dc0*/  BSYNC.RECONVERGENT B1 ;  /* 0x0000000000017941 */ /* 0x000fea0003800200 */
.L_x_392:
        /* <DEDUP_REMOVED lines=21> */
.L_x_395:
[----:B------:R-:W-:Y:S05]  /*1f20*/  BSYNC.RECONVERGENT B1 ;  /* 0x0000000000017941 */ /* 0x000fea0003800200 */
.L_x_394:
        /* <DEDUP_REMOVED lines=21> */
.L_x_370:
        /* <DEDUP_REMOVED lines=19> */
[----:B0-----:R-:W-:Y:S01]  /*21b0*/  MOV R16, R9 ;  /* 0x0000000900107202 */ /* 0x001fe20000000f00 */
[----:B--2---:R-:W-:Y:S02]  /*21c0*/  IMAD.MOV.U32 R18, RZ, RZ, R11 ;  /* 0x000000ffff127224 */ /* 0x004fe400078e000b */
[----:B------:R-:W-:Y:S02]  /*21d0*/  IMAD.MOV.U32 R2, RZ, RZ, R6 ;  /* 0x000000ffff027224 */ /* 0x000fe400078e0006 */
[----:B------:R-:W-:-:S08]  /*21e0*/  IMAD.MOV.U32 R3, RZ, RZ, R7 ;  /* 0x000000ffff037224 */ /* 0x000fd000078e0007 */
        /* <DEDUP_REMOVED lines=15> */
.L_x_397:
[----:B------:R-:W-:Y:S05]  /*22e0*/  BSYNC.RECONVERGENT B1 ;  /* 0x0000000000017941 */ /* 0x000fea0003800200 */
.L_x_396:
        /* <DEDUP_REMOVED lines=32> */
.L_x_399:
[----:B------:R-:W-:Y:S05]  /*24f0*/  BSYNC.RECONVERGENT B1 ;  /* 0x0000000000017941 */ /* 0x000fea0003800200 */
.L_x_398:
[----:B-1----:R-:W-:Y:S01]  /*2500*/  VIADD R2, R4, 0x4 ;  /* 0x0000000404027836 */ /* 0x002fe20000000000 */
[----:B---3--:R1:W3:Y:S01]  /*2510*/  SHFL.DOWN PT, R8, R6, 0x4, R5 ;  /* 0x0880000006087989 */ /* 0x0082e200000e0005 */
[----:B------:R-:W-:Y:S01]  /*2520*/  BSSY.RECONVERGENT B1, `(.L_x_400) ;  /* 0x000001e000017945 */ /* 0x000fe20003800200 */
[----:B------:R-:W-:Y:S01]  /*2530*/  IMAD.MOV.U32 R14, RZ, RZ, R10 ;  /* 0x000000ffff0e7224 */ /* 0x000fe200078e000a */
[----:B------:R-:W-:Y:S01]  /*2540*/  MOV R3, R7 ;  /* 0x0000000700037202 */ /* 0x000fe20000000f00 */
[----:B0-----:R1:W0:Y:S01]  /*2550*/  SHFL.DOWN PT, R9, R7, 0x4, R5 ;  /* 0x0880000007097989 */ /* 0x00122200000e0005 */
[----:B------:R-:W-:Y:S01]  /*2560*/  ISETP.GT.AND P0, PT, R2, R5, PT ;  /* 0x000000050200720c */ /* 0x000fe20003f04270 */
[----:B------:R-:W-:Y:S02]  /*2570*/  IMAD.MOV.U32 R16, RZ, RZ, R12 ;  /* 0x000000ffff107224 */ /* 0x000fe400078e000c */
[----:B--2---:R1:W2:Y:S01]  /*2580*/  SHFL.DOWN PT, R11, R10, 0x4, R5 ;  /* 0x088000000a0b7989 */ /* 0x0042a200000e0005 */
[----:B------:R-:W-:-:S03]  /*2590*/  IMAD.MOV.U32 R2, RZ, RZ, R6 ;  /* 0x000000ffff027224 */ /* 0x000fc600078e0006 */
[----:B----4-:R1:W4:Y:S06]  /*25a0*/  SHFL.DOWN PT, R13, R12, 0x4, R5 ;  /* 0x088000000c0d7989 */ /* 0x01032c00000e0005 */
        /* <DEDUP_REMOVED lines=21> */
.L_x_401:
[----:B------:R-:W-:Y:S05]  /*2700*/  BSYNC.RECONVERGENT B1 ;  /* 0x0000000000017941 */ /* 0x000fea0003800200 */
.L_x_400:
        /* <DEDUP_REMOVED lines=32> */
.L_x_403:
[----:B------:R-:W-:Y:S05]  /*2910*/  BSYNC.RECONVERGENT B1 ;  /* 0x0000000000017941 */ /* 0x000fea0003800200 */
.L_x_402:
[----:B-1----:R-:W-:Y:S01]  /*2920*/  VIADD R2, R4, 0x10 ;  /* 0x0000001004027836 */ /* 0x002fe20000000000 */
[----:B---3--:R1:W3:Y:S01]  /*2930*/  SHFL.DOWN PT, R8, R6, 0x10, R5 ;  /* 0x0a00000006087989 */ /* 0x0082e200000e0005 */
[----:B------:R-:W-:Y:S01]  /*2940*/  BSSY.RECONVERGENT B1, `(.L_x_404) ;  /* 0x000001e000017945 */ /* 0x000fe20003800200 */
[----:B------:R-:W-:Y:S02]  /*2950*/  IMAD.MOV.U32 R14, RZ, RZ, R10 ;  /* 0x000000ffff0e7224 */ /* 0x000fe400078e000a */
[----:B------:R-:W-:Y:S01]  /*2960*/  ISETP.GT.AND P0, PT, R2, R5, PT ;  /* 0x000000050200720c */ /* 0x000fe20003f04270 */
[----:B0-----:R1:W0:Y:S01]  /*2970*/  SHFL.DOWN PT, R9, R7, 0x10, R5 ;  /* 0x0a00000007097989 */ /* 0x00122200000e0005 */
[----:B------:R-:W-:Y:S01]  /*2980*/  IMAD.MOV.U32 R15, RZ, RZ, R12 ;  /* 0x000000ffff0f7224 */ /* 0x000fe200078e000c */
[----:B------:R-:W-:Y:S01]  /*2990*/  MOV R2, R6 ;  /* 0x0000000600027202 */ /* 0x000fe20000000f00 */
[----:B------:R-:W-:Y:S01]  /*29a0*/  IMAD.MOV.U32 R3, RZ, RZ, R7 ;  /* 0x000000ffff037224 */ /* 0x000fe200078e0007 */
[----:B--2---:R1:W2:Y:S04]  /*29b0*/  SHFL.DOWN PT, R11, R10, 0x10, R5 ;  /* 0x0a0000000a0b7989 */ /* 0x0042a800000e0005 */
        /* <DEDUP_REMOVED lines=22> */
.L_x_405:
[----:B------:R-:W-:Y:S05]  /*2b20*/  BSYNC.RECONVERGENT B1 ;  /* 0x0000000000017941 */ /* 0x000fea0003800200 */
.L_x_404:
        /* <DEDUP_REMOVED lines=11> */
.L_x_407:
[----:B------:R-:W-:Y:S05]  /*2be0*/  BSYNC.RECONVERGENT B1 ;  /* 0x0000000000017941 */ /* 0x000fea0003800200 */
.L_x_406:
        /* <DEDUP_REMOVED lines=35> */
.L_x_409:
[----:B------:R-:W-:Y:S05]  /*2e20*/  BSYNC.RECONVERGENT B1 ;  /* 0x0000000000017941 */ /* 0x000fea0003800200 */
.L_x_408:
[----:B------:R-:W-:Y:S01]  /*2e30*/  UISETP.GE.AND UP0, UPT, UR8, 0x41, UPT ;  /* 0x000000410800788c */ /* 0x000fe2000bf06270 */
[----:B0-----:R-:W-:Y:S01]  /*2e40*/  IMAD.MOV.U32 R9, RZ, RZ, R11 ;  /* 0x000000ffff097224 */ /* 0x001fe200078e000b */
[----:B------:R-:W-:Y:S01]  /*2e50*/  MOV R2, R4 ;  /* 0x0000000400027202 */ /* 0x000fe20000000f00 */
[----:B------:R-:W-:Y:S02]  /*2e60*/  IMAD.MOV.U32 R0, RZ, RZ, R8 ;  /* 0x000000ffff007224 */ /* 0x000fe400078e0008 */
[----:B------:R-:W-:-:S04]  /*2e70*/  IMAD.MOV.U32 R3, RZ, RZ, R5 ;  /* 0x000000ffff037224 */ /* 0x000fc800078e0005 */
        /* <DEDUP_REMOVED lines=27> */
.L_x_411:
[----:B------:R-:W-:Y:S05]  /*3030*/  BSYNC.RECONVERGENT B1 ;  /* 0x0000000000017941 */ /* 0x000fea0003800200 */
.L_x_410:
        /* <DEDUP_REMOVED lines=32> */
.L_x_413:
[----:B------:R-:W-:Y:S05]  /*3240*/  BSYNC.RECONVERGENT B1 ;  /* 0x0000000000017941 */ /* 0x000fea0003800200 */
.L_x_412:
[----:B------:R-:W-:Y:S01]  /*3250*/  UISETP.GE.AND UP0, UPT, UR8, 0x81, UPT ;  /* 0x000000810800788c */ /* 0x000fe2000bf06270 */
[----:B------:R-:W-:Y:S01]  /*3260*/  IMAD.MOV.U32 R9, RZ, RZ, R11 ;  /* 0x000000ffff097224 */ /* 0x000fe200078e000b */
        /* <DEDUP_REMOVED lines=30> */
.L_x_415:
[----:B------:R-:W-:Y:S05]  /*3450*/  BSYNC.RECONVERGENT B1 ;  /* 0x0000000000017941 */ /* 0x000fea0003800200 */
.L_x_414:
        /* <DEDUP_REMOVED lines=32> */
.L_x_417:
[----:B------:R-:W-:Y:S05]  /*3660*/  BSYNC.RECONVERGENT B1 ;  /* 0x0000000000017941 */ /* 0x000fea0003800200 */
.L_x_416:
        /* <DEDUP_REMOVED lines=13> */
[----:B------:R-:W-:Y:S01]  /*3740*/  MOV R6, R2 ;  /* 0x0000000200067202 */ /* 0x000fe20000000f00 */
[----:B------:R-:W-:Y:S02]  /*3750*/  IMAD.MOV.U32 R7, RZ, RZ, R3 ;  /* 0x000000ffff077224 */ /* 0x000fe400078e0003 */
[----:B-1----:R-:W-:Y:S02]  /*3760*/  IMAD.MOV.U32 R9, RZ, RZ, R12 ;  /* 0x000000ffff097224 */ /* 0x002fe400078e000c */
        /* <DEDUP_REMOVED lines=16> */
.L_x_419:
[----:B------:R-:W-:Y:S05]  /*3870*/  BSYNC.RECONVERGENT B1 ;  /* 0x0000000000017941 */ /* 0x000fea0003800200 */
.L_x_418:
        /* <DEDUP_REMOVED lines=32> */
.L_x_351:
        /* <DEDUP_REMOVED lines=34> */
[----:B------:R-:W-:-:S04]  /*3ca0*/  IMAD.MOV.U32 R15, RZ, RZ, 0x500 ;  /* 0x00000500ff0f7424 */ /* 0x000fc800078e00ff */
        /* <DEDUP_REMOVED lines=8> */
[----:B------:R-:W-:Y:S02]  /*3d30*/  @P2 MOV R9, R13 ;  /* 0x0000000d00092202 */ /* 0x000fe40000000f00 */
[----:B------:R-:W-:-:S04]  /*3d40*/  @P2 SEL R7, R11, R7, P0 ;  /* 0x000000070b072207 */ /* 0x000fc80000000000 */
        /* <DEDUP_REMOVED lines=10> */
[----:B------:R-:W-:Y:S06]  /*3df0*/  BRA.U !UP0, `(.L_x_420) ;  /* 0x0000000508287547 */ /* 0x000fec000b800000 */
[----:B------:R-:W-:Y:S01]  /*3e00*/  IMAD.MOV.U32 R25, RZ, RZ, R2 ;  /* 0x000000ffff197224 */ /* 0x000fe200078e0002 */
[----:B------:R-:W0:Y:S01]  /*3e10*/  LDCU UR4, c[0x0][0x390] ;  /* 0x00007200ff0477ac */ /* 0x000e220008000800 */
[----:B------:R-:W-:Y:S02]  /*3e20*/  IMAD.MOV.U32 R24, RZ, RZ, R3 ;  /* 0x000000ffff187224 */ /* 0x000fe400078e0003 */
[----:B------:R-:W-:-:S07]  /*3e30*/  IMAD.MOV.U32 R27, RZ, RZ, 0x500 ;  /* 0x00000500ff1b7424 */ /* 0x000fce00078e00ff */
.L_x_421:
[----:B------:R-:W1:Y:S01]  /*3e40*/  LDC.64 R22, c[0x0][0x380] ;  /* 0x0000e000ff167b82 */ /* 0x000e620000000a00 */
[----:B------:R-:W-:-:S04]  /*3e50*/  IMAD.IADD R3, R0, 0x1, R27 ;  /* 0x0000000100037824 */ /* 0x000fc800078e021b */
[----:B-1----:R-:W-:-:S05]  /*3e60*/  IMAD.WIDE.U32 R22, R3, 0x10, R22 ;  /* 0x0000001003167825 */ /* 0x002fca00078e0016 */
        /* <DEDUP_REMOVED lines=14> */
[----:B------:R-:W-:Y:S02]  /*3f50*/  @P2 FSEL R29, R5, R21, P0 ;  /* 0x00000015051d2208 */ /* 0x000fe40000000000 */
[----:B------:R-:W2:Y:S01]  /*3f60*/  LDG.E.64.CONSTANT R4, desc[UR6][R22.64+0x4000] ;  /* 0x0040000616047981 */ /* 0x000ea2000c1e9b00 */
[----:B------:R-:W-:Y:S02]  /*3f70*/  @P2 IMAD.MOV.U32 R20, RZ, RZ, R26 ;  /* 0x000000ffff142224 */ /* 0x000fe400078e001a */
[----:B------:R-:W-:-:S06]  /*3f80*/  @P2 IMAD.MOV.U32 R21, RZ, RZ, R29 ;  /* 0x000000ffff152224 */ /* 0x000fcc00078e001d */
        /* <DEDUP_REMOVED lines=32> */
[----:B------:R-:W-:-:S05]  /*4190*/  VIADD R7, R27, 0xa00 ;  /* 0x00000a001b077836 */ /* 0x000fca0000000000 */
[----:B0-----:R-:W-:Y:S01]  /*41a0*/  ISETP.GT.AND P1, PT, R7, UR4, PT ;  /* 0x0000000407007c0c */ /* 0x001fe2000bf24270 */
[----:B------:R-:W-:-:S04]  /*41b0*/  VIADD R15, R27, 0x500 ;  /* 0x000005001b0f7836 */ /* 0x000fc80000000000 */
[----:B------:R-:W-:Y:S01]  /*41c0*/  IMAD.MOV.U32 R27, RZ, RZ, R15 ;  /* 0x000000ffff1b7224 */ /* 0x000fe200078e000f */
        /* <DEDUP_REMOVED lines=11> */
[----:B------:R-:W-:Y:S01]  /*4280*/  IMAD.MOV.U32 R24, RZ, RZ, R3 ;  /* 0x000000ffff187224 */ /* 0x000fe200078e0003 */
[----:B------:R-:W-:Y:S06]  /*4290*/  @!P1 BRA `(.L_x_421) ;  /* 0xfffffff800e89947 */ /* 0x000fec000383ffff */
.L_x_420:
[----:B------:R-:W-:-:S13]  /*42a0*/  ISETP.GE.AND P0, PT, R15, UR4, PT ;  /* 0x000000040f007c0c */ /* 0x000fda000bf06270 */
        /* <DEDUP_REMOVED lines=12> */
[----:B------:R-:W0:Y:S01]  /*4370*/  LDC.64 R6, c[0x0][0x380] ;  /* 0x0000e000ff067b82 */ /* 0x000e220000000a00 */
[----:B------:R-:W-:Y:S01]  /*4380*/  LEA.HI R8, R20, 0x1, RZ, 0x18 ;  /* 0x0000000114087811 */ /* 0x000fe200078fc0ff */
[----:B------:R-:W-:Y:S01]  /*4390*/  IMAD.IADD R21, R0, 0x1, R15 ;  /* 0x0000000100157824 */ /* 0x000fe200078e020f */
[----:B------:R-:W-:Y:S02]  /*43a0*/  MOV R12, R0 ;  /* 0x00000000000c7202 */ /* 0x000fe40000000f00 */
[----:B------:R-:W-:-:S05]  /*43b0*/  LOP3.LUT R8, R8, 0x3, RZ, 0xc0, !PT ;  /* 0x0000000308087812 */ /* 0x000fca00078ec0ff */
[----:B------:R-:W-:-:S07]  /*43c0*/  IMAD.MOV R14, RZ, RZ, -R8 ;  /* 0x000000ffff0e7224 */ /* 0x000fce00078e0a08 */
.L_x_428:
[----:B0-----:R-:W-:-:S05]  /*43d0*/  IMAD.WIDE.U32 R18, R21, 0x10, R6 ;  /* 0x0000001015127825 */ /* 0x001fca00078e0006 */
[----:B------:R-:W2:Y:S04]  /*43e0*/  LDG.E.64.CONSTANT R8, desc[UR6][R18.64] ;  /* 0x0000000612087981 */ /* 0x000ea8000c1e9b00 */
[----:B------:R-:W3:Y:S01]  /*43f0*/  LDG.E.64.CONSTANT R10, desc[UR6][R18.64+0x8] ;  /* 0x00000806120a7981 */ /* 0x000ee2000c1e9b00 */
[----:B------:R-:W-:Y:S01]  /*4400*/  VIADD R14, R14, 0x1 ;  /* 0x000000010e0e7836 */ /* 0x000fe20000000000 */
[----:B------:R-:W-:Y:S01]  /*4410*/  BSSY.RECONVERGENT B3, `(.L_x_426) ;  /* 0x000001a000037945 */ /* 0x000fe20003800200 */
[----:B------:R-:W-:Y:S02]  /*4420*/  IMAD.MOV.U32 R23, RZ, RZ, R2 ;  /* 0x000000ffff177224 */ /* 0x000fe400078e0002 */
        /* <DEDUP_REMOVED lines=24> */
.L_x_427:
[----:B------:R-:W-:Y:S05]  /*45b0*/  BSYNC.RECONVERGENT B3 ;  /* 0x0000000000037941 */ /* 0x000fea0003800200 */
.L_x_426:
[----:B------:R-:W-:Y:S02]  /*45c0*/  VIADD R12, R12, 0x100 ;  /* 0x000001000c0c7836 */ /* 0x000fe40000000000 */
[----:B------:R-:W-:Y:S01]  /*45d0*/  VIADD R21, R21, 0x100 ;  /* 0x0000010015157836 */ /* 0x000fe20000000000 */
[----:B------:R-:W-:Y:S06]  /*45e0*/  @P2 BRA `(.L_x_428) ;  /* 0xfffffffc00782947 */ /* 0x000fec000383ffff */
.L_x_425:
[----:B------:R-:W-:Y:S05]  /*45f0*/  BSYNC.RECONVERGENT B2 ;  /* 0x0000000000027941 */ /* 0x000fea0003800200 */
.L_x_424:
[----:B------:R-:W-:-:S13]  /*4600*/  ISETP.GE.U32.AND P0, PT, R20, 0x300, PT ;  /* 0x000003001400780c */ /* 0x000fda0003f06070 */
[----:B------:R-:W-:Y:S05]  /*4610*/  @!P0 BRA `(.L_x_423) ;  /* 0x0000000400c88947 */ /* 0x000fea0003800000 */
[----:B------:R-:W0:Y:S01]  /*4620*/  LDCU.64 UR8, c[0x0][0x380] ;  /* 0x00007000ff0877ac */ /* 0x000e220008000a00 */
[----:B------:R-:W1:Y:S01]  /*4630*/  LDC.64 R10, c[0x0][0x380] ;  /* 0x0000e000ff0a7b82 */ /* 0x000e620000000a00 */
[C---:B------:R-:W-:Y:S01]  /*4640*/  IADD3 R17, P0, PT, R12.reuse, R15, RZ ;  /* 0x0000000f0c117210 */ /* 0x040fe20007f1e0ff */
[----:B------:R-:W-:-:S04]  /*4650*/  IMAD.IADD R15, R12, 0x1, R15 ;  /* 0x000000010c0f7824 */ /* 0x000fc800078e020f */
[----:B------:R-:W-:Y:S01]  /*4660*/  IMAD.X R6, RZ, RZ, RZ, P0 ;  /* 0x000000ffff067224 */ /* 0x000fe200000e06ff */
[----:B0-----:R-:W-:-:S04]  /*4670*/  LEA R14, P1, R17, UR8, 0x4 ;  /* 0x00000008110e7c11 */ /* 0x001fc8000f8220ff */
[----:B------:R-:W-:Y:S02]  /*4680*/  IADD3 R14, P0, PT, R14, 0x3008, RZ ;  /* 0x000030080e0e7810 */ /* 0x000fe40007f1e0ff */
[----:B------:R-:W-:-:S05]  /*4690*/  LEA.HI.X R17, R17, UR9, R6, 0x4, P1 ;  /* 0x0000000911117c11 */ /* 0x000fca00088f2406 */
[----:B------:R-:W-:-:S07]  /*46a0*/  IMAD.X R17, RZ, RZ, R17, P0 ;  /* 0x000000ffff117224 */ /* 0x000fce00000e0611 */
.L_x_437:
[----:B-1----:R-:W-:-:S05]  /*46b0*/  IMAD.WIDE.U32 R8, R15, 0x10, R10 ;  /* 0x000000100f087825 */ /* 0x002fca00078e000a */
[----:B------:R-:W2:Y:S04]  /*46c0*/  LDG.E.64.CONSTANT R22, desc[UR6][R8.64] ;  /* 0x0000000608167981 */ /* 0x000ea8000c1e9b00 */
[----:B------:R0:W3:Y:S02]  /*46d0*/  LDG.E.64.CONSTANT R6, desc[UR6][R8.64+0x8] ;  /* 0x0000080608067981 */ /* 0x0000e4000c1e9b00 */
[----:B0-----:R-:W-:Y:S02]  /*46e0*/  IMAD.MOV.U32 R8, RZ, RZ, R14 ;  /* 0x000000ffff087224 */ /* 0x001fe400078e000e */
[----:B------:R-:W-:-:S05]  /*46f0*/  IMAD.MOV.U32 R9, RZ, RZ, R17 ;  /* 0x000000ffff097224 */ /* 0x000fca00078e0011 */
[----:B------:R0:W5:Y:S04]  /*4700*/  LDG.E.64.CONSTANT R20, desc[UR6][R8.64+-0x2008] ;  /* 0xffdff80608147981 */ /* 0x000168000c1e9b00 */
[----:B------:R0:W5:Y:S01]  /*4710*/  LDG.E.64.CONSTANT R18, desc[UR6][R8.64+-0x2000] ;  /* 0xffe0000608127981 */ /* 0x000162000c1e9b00 */
[----:B------:R-:W-:Y:S01]  /*4720*/  BSSY.RECONVERGENT B2, `(.L_x_429) ;  /* 0x0000015000027945 */ /* 0x000fe20003800200 */
[----:B--2---:R-:W-:Y:S01]  /*4730*/  DSETP.GEU.AND P0, PT, |R4|, |R22|, PT ;  /* 0x400000160400722a */ /* 0x004fe20003f0e200 */
[----:B------:R-:W-:Y:S02]  /*4740*/  IMAD.MOV.U32 R16, RZ, RZ, R22 ;  /* 0x000000ffff107224 */ /* 0x000fe400078e0016 */
[----:B------:R-:W-:Y:S01]  /*4750*/  IMAD.MOV.U32 R17, RZ, RZ, R23 ;  /* 0x000000ffff117224 */ /* 0x000fe200078e0017 */
[----:B---3--:R-:W-:Y:S01]  /*4760*/  MOV R29, R7 ;  /* 0x00000007001d7202 */ /* 0x008fe20000000f00 */
[----:B------:R-:W-:-:S09]  /*4770*/  IMAD.MOV.U32 R27, RZ, RZ, R6 ;  /* 0x000000ffff1b7224 */ /* 0x000fd200078e0006 */
        /* <DEDUP_REMOVED lines=15> */
.L_x_430:
[----:B------:R-:W-:Y:S05]  /*4870*/  BSYNC.RECONVERGENT B2 ;  /* 0x0000000000027941 */ /* 0x000fea0003800200 */
.L_x_429:
[----:B------:R0:W5:Y:S04]  /*4880*/  LDG.E.64.CONSTANT R6, desc[UR6][R8.64+-0x1008] ;  /* 0xffeff80608067981 */ /* 0x000168000c1e9b00 */
[----:B------:R0:W5:Y:S02]  /*4890*/  LDG.E.64.CONSTANT R4, desc[UR6][R8.64+-0x1000] ;  /* 0xfff0000608047981 */ /* 0x000164000c1e9b00 */
[----:B-----5:R-:W-:Y:S01]  /*48a0*/  DSETP.GEU.AND P0, PT, |R16|, |R20|, PT ;  /* 0x400000141000722a */ /* 0x020fe20003f0e200 */
[----:B------:R-:W-:Y:S01]  /*48b0*/  BSSY.RECONVERGENT B2, `(.L_x_431) ;  /* 0x0000014000027945 */ /* 0x000fe20003800200 */
[----:B------:R-:W-:Y:S02]  /*48c0*/  IMAD.MOV.U32 R2, RZ, RZ, R20 ;  /* 0x000000ffff027224 */ /* 0x000fe400078e0014 */
[----:B------:R-:W-:-:S02]  /*48d0*/  IMAD.MOV.U32 R3, RZ, RZ, R21 ;  /* 0x000000ffff037224 */ /* 0x000fc400078e0015 */
        /* <DEDUP_REMOVED lines=17> */
.L_x_432:
[----:B------:R-:W-:Y:S05]  /*49f0*/  BSYNC.RECONVERGENT B2 ;  /* 0x0000000000027941 */ /* 0x000fea0003800200 */
.L_x_431:
[----:B------:R0:W5:Y:S04]  /*4a00*/  LDG.E.64.CONSTANT R16, desc[UR6][R8.64+-0x8] ;  /* 0xfffff80608107981 */ /* 0x000168000c1e9b00 */
[----:B------:R0:W5:Y:S01]  /*4a10*/  LDG.E.64.CONSTANT R18, desc[UR6][R8.64] ;  /* 0x0000000608127981 */ /* 0x000162000c1e9b00 */
[----:B------:R-:W-:Y:S01]  /*4a20*/  DSETP.GEU.AND P0, PT, |R2|, |R6|, PT ;  /* 0x400000060200722a */ /* 0x000fe20003f0e200 */
[----:B------:R-:W-:Y:S01]  /*4a30*/  BSSY.RECONVERGENT B2, `(.L_x_433) ;  /* 0x0000014000027945 */ /* 0x000fe20003800200 */
[----:B------:R-:W-:Y:S02]  /*4a40*/  IMAD.MOV.U32 R20, RZ, RZ, R6 ;  /* 0x000000ffff147224 */ /* 0x000fe400078e0006 */
[----:B------:R-:W-:Y:S02]  /*4a50*/  IMAD.MOV.U32 R21, RZ, RZ, R7 ;  /* 0x000000ffff157224 */ /* 0x000fe400078e0007 */
[----:B------:R-:W-:-:S02]  /*4a60*/  IMAD.MOV.U32 R29, RZ, RZ, R4 ;  /* 0x000000ffff1d7224 */ /* 0x000fc400078e0004 */
        /* <DEDUP_REMOVED lines=16> */
.L_x_434:
[----:B------:R-:W-:Y:S05]  /*4b70*/  BSYNC.RECONVERGENT B2 ;  /* 0x0000000000027941 */ /* 0x000fea0003800200 */
.L_x_433:
[----:B-----5:R-:W-:Y:S01]  /*4b80*/  DSETP.GEU.AND P0, PT, |R20|, |R16|, PT ;  /* 0x400000101400722a */ /* 0x020fe20003f0e200 */
[----:B------:R-:W-:Y:S01]  /*4b90*/  BSSY.RECONVERGENT B2, `(.L_x_435) ;  /* 0x0000014000027945 */ /* 0x000fe20003800200 */
[----:B------:R-:W-:Y:S02]  /*4ba0*/  IMAD.MOV.U32 R4, RZ, RZ, R16 ;  /* 0x000000ffff047224 */ /* 0x000fe400078e0010 */
[----:B------:R-:W-:Y:S02]  /*4bb0*/  IMAD.MOV.U32 R5, RZ, RZ, R17 ;  /* 0x000000ffff057224 */ /* 0x000fe400078e0011 */
[----:B------:R-:W-:Y:S02]  /*4bc0*/  IMAD.MOV.U32 R2, RZ, RZ, R18 ;  /* 0x000000ffff027224 */ /* 0x000fe400078e0012 */
[----:B------:R-:W-:-:S06]  /*4bd0*/  IMAD.MOV.U32 R3, RZ, RZ, R19 ;  /* 0x000000ffff037224 */ /* 0x000fcc00078e0013 */
        /* <DEDUP_REMOVED lines=15> */
.L_x_436:
[----:B------:R-:W-:Y:S05]  /*4cd0*/  BSYNC.RECONVERGENT B2 ;  /* 0x0000000000027941 */ /* 0x000fea0003800200 */
.L_x_435:
[----:B------:R-:W-:Y:S01]  /*4ce0*/  VIADD R12, R12, 0x400 ;  /* 0x000004000c0c7836 */ /* 0x000fe20000000000 */
[----:B------:R-:W-:Y:S01]  /*4cf0*/  IADD3 R14, P1, PT, R8, 0x4000, RZ ;  /* 0x00004000080e7810 */ /* 0x000fe20007f3e0ff */
[----:B------:R-:W-:-:S03]  /*4d00*/  VIADD R15, R15, 0x400 ;  /* 0x000004000f0f7836 */ /* 0x000fc60000000000 */
[----:B------:R-:W-:Y:S01]  /*4d10*/  ISETP.GE.AND P0, PT, R12, R13, PT ;  /* 0x0000000d0c00720c */ /* 0x000fe20003f06270 */
[----:B------:R-:W-:-:S12]  /*4d20*/  IMAD.X R17, RZ, RZ, R9, P1 ;  /* 0x000000ffff117224 */ /* 0x000fd800008e0609 */
[----:B------:R-:W-:Y:S05]  /*4d30*/  @!P0 BRA `(.L_x_437) ;  /* 0xfffffff8005c8947 */ /* 0x000fea000383ffff */
.L_x_423:
[----:B------:R-:W-:Y:S05]  /*4d40*/  BSYNC.RECONVERGENT B1 ;  /* 0x0000000000017941 */ /* 0x000fea0003800200 */
.L_x_422:
        /* <DEDUP_REMOVED lines=32> */
.L_x_439:
[----:B------:R-:W-:Y:S05]  /*4f50*/  BSYNC.RECONVERGENT B1 ;  /* 0x0000000000017941 */ /* 0x000fea0003800200 */
.L_x_438:
        /* <DEDUP_REMOVED lines=12> */
[----:B---3--:R-:W-:Y:S01]  /*5020*/  IMAD.MOV.U32 R8, RZ, RZ, R14 ;  /* 0x000000ffff087224 */ /* 0x008fe200078e000e */
[----:B------:R-:W-:Y:S01]  /*5030*/  MOV R2, R4 ;  /* 0x0000000400027202 */ /* 0x000fe20000000f00 */
[----:B----4-:R-:W-:Y:S02]  /*5040*/  IMAD.MOV.U32 R9, RZ, RZ, R13 ;  /* 0x000000ffff097224 */ /* 0x010fe400078e000d */
        /* <DEDUP_REMOVED lines=16> */
.L_x_441:
[----:B------:R-:W-:Y:S05]  /*5150*/  BSYNC.RECONVERGENT B1 ;  /* 0x0000000000017941 */ /* 0x000fea0003800200 */
.L_x_440:
[----:B------:R-:W-:Y:S01]  /*5160*/  ISETP.GT.AND P0, PT, R10, 0x1b, PT ;  /* 0x0000001b0a00780c */ /* 0x000fe20003f04270 */
[----:B0-----:R0:W0:Y:S01]  /*5170*/  SHFL.DOWN PT, R6, R2, 0x4, 0x1f ;  /* 0x08801f0002067f89 */ /* 0x00102200000e0000 */
[----:B------:R-:W-:Y:S01]  /*5180*/  BSSY.RECONVERGENT B1, `(.L_x_442) ;  /* 0x000001d000017945 */ /* 0x000fe20003800200 */
[----:B------:R-:W-:Y:S02]  /*5190*/  IMAD.MOV.U32 R11, RZ, RZ, R8 ;  /* 0x000000ffff0b7224 */ /* 0x000fe400078e0008 */
[----:B------:R0:W0:Y:S01]  /*51a0*/  SHFL.DOWN PT, R7, R3, 0x4, 0x1f ;  /* 0x08801f0003077f89 */ /* 0x00002200000e0000 */
[----:B------:R-:W-:Y:S02]  /*51b0*/  IMAD.MOV.U32 R12, RZ, RZ, R9 ;  /* 0x000000ffff0c7224 */ /* 0x000fe400078e0009 */
[----:B-1----:R-:W-:Y:S01]  /*51c0*/  IMAD.MOV.U32 R4, RZ, RZ, R2 ;  /* 0x000000ffff047224 */ /* 0x002fe200078e0002 */
[----:B----4-:R1:W4:Y:S01]  /*51d0*/  SHFL.DOWN PT, R13, R8, 0x4, 0x1f ;  /* 0x08801f00080d7f89 */ /* 0x01032200000e0000 */
[----:B--2---:R-:W-:-:S03]  /*51e0*/  IMAD.MOV.U32 R5, RZ, RZ, R3 ;  /* 0x000000ffff057224 */ /* 0x004fc600078e0003 */
[----:B---3--:R1:W2:Y:S01]  /*51f0*/  SHFL.DOWN PT, R14, R9, 0x4, 0x1f ;  /* 0x08801f00090e7f89 */ /* 0x0082a200000e0000 */
[----:B------:R-:W-:Y:S05]  /*5200*/  @P0 BRA `(.L_x_443) ;  /* 0x0000000000500947 */ /* 0x000fea0003800000 */
[----:B0-----:R-:W-:Y:S01]  /*5210*/  DSETP.GEU.AND P0, PT, |R2|, |R6|, PT ;  /* 0x400000060200722a */ /* 0x001fe20003f0e200 */
[----:B----4-:R-:W-:Y:S02]  /*5220*/  IMAD.MOV.U32 R11, RZ, RZ, R13 ;  /* 0x000000ffff0b7224 */ /* 0x010fe400078e000d */
        /* <DEDUP_REMOVED lines=18> */
.L_x_443:
[----:B------:R-:W-:Y:S05]  /*5350*/  BSYNC.RECONVERGENT B1 ;  /* 0x0000000000017941 */ /* 0x000fea0003800200 */
.L_x_442:
[----:B------:R-:W-:Y:S01]  /*5360*/  ISETP.GT.AND P0, PT, R10, 0x17, PT ;  /* 0x000000170a00780c */ /* 0x000fe20003f04270 */
[----:B0-----:R0:W3:Y:S01]  /*5370*/  SHFL.DOWN PT, R2, R4, 0x8, 0x1f ;  /* 0x09001f0004027f89 */ /* 0x0010e200000e0000 */
[----:B------:R-:W-:Y:S01]  /*5380*/  BSSY.RECONVERGENT B1, `(.L_x_444) ;  /* 0x000001d000017945 */ /* 0x000fe20003800200 */
[----:B-1----:R-:W-:Y:S02]  /*5390*/  IMAD.MOV.U32 R8, RZ, RZ, R11 ;  /* 0x000000ffff087224 */ /* 0x002fe400078e000b */
[----:B------:R0:W1:Y:S01]  /*53a0*/  SHFL.DOWN PT, R3, R5, 0x8, 0x1f ;  /* 0x09001f0005037f89 */ /* 0x00006200000e0000 */
[----:B------:R-:W-:Y:S02]  /*53b0*/  IMAD.MOV.U32 R9, RZ, RZ, R12 ;  /* 0x000000ffff097224 */ /* 0x000fe400078e000c */
[----:B------:R-:W-:Y:S01]  /*53c0*/  IMAD.MOV.U32 R6, RZ, RZ, R4 ;  /* 0x000000ffff067224 */ /* 0x000fe200078e0004 */
[----:B--2---:R0:W2:Y:S01]  /*53d0*/  SHFL.DOWN PT, R14, R11, 0x8, 0x1f ;  /* 0x09001f000b0e7f89 */ /* 0x0040a200000e0000 */
[----:B------:R-:W-:-:S03]  /*53e0*/  IMAD.MOV.U32 R7, RZ, RZ, R5 ;  /* 0x000000ffff077224 */ /* 0x000fc600078e0005 */
[----:B----4-:R0:W4:Y:S01]  /*53f0*/  SHFL.DOWN PT, R13, R12, 0x8, 0x1f ;  /* 0x09001f000c0d7f89 */ /* 0x01012200000e0000 */
[----:B------:R-:W-:Y:S05]  /*5400*/  @P0 BRA `(.L_x_445) ;  /* 0x0000000000500947 */ /* 0x000fea0003800000 */
[----:B-1-3--:R-:W-:Y:S01]  /*5410*/  DSETP.GEU.AND P0, PT, |R4|, |R2|, PT ;  /* 0x400000020400722a */ /* 0x00afe20003f0e200 */
[----:B--2---:R-:W-:Y:S01]  /*5420*/  IMAD.MOV.U32 R8, RZ, RZ, R14 ;  /* 0x000000ffff087224 */ /* 0x004fe200078e000e */
        /* <DEDUP_REMOVED lines=18> */
.L_x_445:
[----:B------:R-:W-:Y:S05]  /*5550*/  BSYNC.RECONVERGENT B1 ;  /* 0x0000000000017941 */ /* 0x000fea0003800200 */
.L_x_444:
[----:B------:R-:W-:Y:S01]  /*5560*/  ISETP.GT.AND P0, PT, R10, 0xf, PT ;  /* 0x0000000f0a00780c */ /* 0x000fe20003f04270 */
[----:B0-----:R0:W0:Y:S01]  /*5570*/  SHFL.DOWN PT, R4, R6, 0x10, 0x1f ;  /* 0x0a001f0006047f89 */ /* 0x00102200000e0000 */
[----:B------:R-:W-:Y:S01]  /*5580*/  BSSY.RECONVERGENT B1, `(.L_x_446) ;  /* 0x000001d000017945 */ /* 0x000fe20003800200 */
[----:B--2---:R-:W-:Y:S02]  /*5590*/  IMAD.MOV.U32 R14, RZ, RZ, R8 ;  /* 0x000000ffff0e7224 */ /* 0x004fe400078e0008 */
[----:B------:R2:W0:Y:S01]  /*55a0*/  SHFL.DOWN PT, R5, R7, 0x10, 0x1f ;  /* 0x0a001f0007057f89 */ /* 0x00042200000e0000 */
[----:B------:R-:W-:Y:S02]  /*55b0*/  IMAD.MOV.U32 R15, RZ, RZ, R9 ;  /* 0x000000ffff0f7224 */ /* 0x000fe400078e0009 */
[----:B---3--:R-:W-:Y:S01]  /*55c0*/  IMAD.MOV.U32 R2, RZ, RZ, R6 ;  /* 0x000000ffff027224 */ /* 0x008fe200078e0006 */
[----:B------:R2:W3:Y:S01]  /*55d0*/  SHFL.DOWN PT, R11, R8, 0x10, 0x1f ;  /* 0x0a001f00080b7f89 */ /* 0x0004e200000e0000 */
[----:B-1----:R-:W-:-:S03]  /*55e0*/  IMAD.MOV.U32 R3, RZ, RZ, R7 ;  /* 0x000000ffff037224 */ /* 0x002fc600078e0007 */
[----:B------:R2:W1:Y:S01]  /*55f0*/  SHFL.DOWN PT, R12, R9, 0x10, 0x1f ;  /* 0x0a001f00090c7f89 */ /* 0x00046200000e0000 */
[----:B------:R-:W-:Y:S05]  /*5600*/  @P0 BRA `(.L_x_447) ;  /* 0x0000000000500947 */ /* 0x000fea0003800000 */
[----:B0-----:R-:W-:Y:S01]  /*5610*/  DSETP.GEU.AND P0, PT, |R6|, |R4|, PT ;  /* 0x400000040600722a */ /* 0x001fe20003f0e200 */
[----:B---3--:R-:W-:Y:S02]  /*5620*/  IMAD.MOV.U32 R14, RZ, RZ, R11 ;  /* 0x000000ffff0e7224 */ /* 0x008fe400078e000b */
[----:B-1----:R-:W-:Y:S02]  /*5630*/  IMAD.MOV.U32 R15, RZ, RZ, R12 ;  /* 0x000000ffff0f7224 */ /* 0x002fe400078e000c */
        /* <DEDUP_REMOVED lines=17> */
.L_x_447:
[----:B------:R-:W-:Y:S05]  /*5750*/  BSYNC.RECONVERGENT B1 ;  /* 0x0000000000017941 */ /* 0x000fea0003800200 */
.L_x_446:
        /* <DEDUP_REMOVED lines=11> */
.L_x_449:
[----:B------:R-:W-:Y:S05]  /*5810*/  BSYNC.RECONVERGENT B1 ;  /* 0x0000000000017941 */ /* 0x000fea0003800200 */
.L_x_448:
        /* <DEDUP_REMOVED lines=8> */
[----:B--2---:R-:W2:Y:S04]  /*58a0*/  LDS.128 R4, [R0+0x20] ;  /* 0x0000200000047984 */ /* 0x004ea80000000c00 */
[----:B-1--4-:R1:W4:Y:S04]  /*58b0*/  LDS.64 R12, [R0+0x80] ;  /* 0x00008000000c7984 */ /* 0x0123280000000a00 */
[----:B---3--:R1:W3:Y:S01]  /*58c0*/  LDS.128 R8, [R0+0x30] ;  /* 0x0000300000087984 */ /* 0x0082e20000000c00 */
[----:B0-----:R-:W-:Y:S01]  /*58d0*/  DSETP.GEU.AND P0, PT, |R2|, |R16|, PT ;  /* 0x400000100200722a */ /* 0x001fe20003f0e200 */
[----:B------:R-:W-:-:S02]  /*58e0*/  IMAD.MOV.U32 R24, RZ, RZ, R16 ;  /* 0x000000ffff187224 */ /* 0x000fc400078e0010 */
[----:B------:R-:W-:Y:S02]  /*58f0*/  IMAD.MOV.U32 R25, RZ, RZ, R17 ;  /* 0x000000ffff197224 */ /* 0x000fe400078e0011 */
[----:B--2---:R-:W-:Y:S02]  /*5900*/  IMAD.MOV.U32 R27, RZ, RZ, R4 ;  /* 0x000000ffff1b7224 */ /* 0x004fe400078e0004 */
[----:B------:R-:W-:-:S07]  /*5910*/  IMAD.MOV.U32 R29, RZ, RZ, R5 ;  /* 0x000000ffff1d7224 */ /* 0x000fce00078e0005 */
[----:B-1-34-:R-:W-:Y:S05]  /*5920*/  @!P0 BRA `(.L_x_451) ;  /* 0x0000000000388947 */ /* 0x01afea0003800000 */
        /* <DEDUP_REMOVED lines=14> */
.L_x_451:
[----:B------:R-:W-:Y:S05]  /*5a10*/  BSYNC.RECONVERGENT B1 ;  /* 0x0000000000017941 */ /* 0x000fea0003800200 */
.L_x_450:
        /* <DEDUP_REMOVED lines=23> */
.L_x_453:
[----:B------:R-:W-:Y:S05]  /*5b90*/  BSYNC.RECONVERGENT B1 ;  /* 0x0000000000017941 */ /* 0x000fea0003800200 */
.L_x_452:
        /* <DEDUP_REMOVED lines=21> */
.L_x_455:
[----:B------:R-:W-:Y:S05]  /*5cf0*/  BSYNC.RECONVERGENT B1 ;  /* 0x0000000000017941 */ /* 0x000fea0003800200 */
.L_x_454:
        /* <DEDUP_REMOVED lines=23> */
.L_x_457:
[----:B------:R-:W-:Y:S05]  /*5e70*/  BSYNC.RECONVERGENT B1 ;  /* 0x0000000000017941 */ /* 0x000fea0003800200 */
.L_x_456:
[----:B------:R-:W-:Y:S01]  /*5e80*/  DSETP.GEU.AND P0, PT, |R14|, |R22|, PT ;  /* 0x400000160e00722a */ /* 0x000fe20003f0e200 */
[----:B------:R-:W-:Y:S01]  /*5e90*/  BSSY.RECONVERGENT B1, `(.L_x_458) ;  /* 0x0000014000017945 */ /* 0x000fe20003800200 */
[----:B------:R-:W-:Y:S01]  /*5ea0*/  MOV R2, R22 ;  /* 0x0000001600027202 */ /* 0x000fe20000000f00 */
[----:B------:R-:W-:Y:S02]  /*5eb0*/  IMAD.MOV.U32 R3, RZ, RZ, R23 ;  /* 0x000000ffff037224 */ /* 0x000fe400078e0017 */
[----:B-1----:R-:W-:Y:S02]  /*5ec0*/  IMAD.MOV.U32 R19, RZ, RZ, R8 ;  /* 0x000000ffff137224 */ /* 0x002fe400078e0008 */
        /* <DEDUP_REMOVED lines=16> */
.L_x_459:
[----:B------:R-:W-:Y:S05]  /*5fd0*/  BSYNC.RECONVERGENT B1 ;  /* 0x0000000000017941 */ /* 0x000fea0003800200 */
.L_x_458:
        /* <DEDUP_REMOVED lines=21> */
.L_x_461:
[----:B------:R-:W-:Y:S05]  /*6130*/  BSYNC.RECONVERGENT B1 ;  /* 0x0000000000017941 */ /* 0x000fea0003800200 */
.L_x_460:
        /* <DEDUP_REMOVED lines=20> */
.L_x_383:
[----:B------:R-:W-:Y:S05]  /*6280*/  BSYNC.RECONVERGENT B0 ;  /* 0x0000000000007941 */ /* 0x000fea0003800200 */
.L_x_350:
[----:B------:R-:W-:Y:S05]  /*6290*/  @P1 EXIT ;  /* 0x000000000000194d */ /* 0x000fea0003800000 */
[----:B01----:R-:W0:Y:S02]  /*62a0*/  LDC.64 R4, c[0x0][0x388] ;  /* 0x0000e200ff047b82 */ /* 0x003e240000000a00 */
[----:B0-----:R-:W-:Y:S04]  /*62b0*/  STG.E.64 desc[UR6][R4.64], R2 ;  /* 0x0000000204007986 */ /* 0x001fe8000c101b06 */
[----:B------:R-:W-:Y:S01]  /*62c0*/  STG.E.64 desc[UR6][R4.64+0x8], R14 ;  /* 0x0000080e04007986 */ /* 0x000fe2000c101b06 */
[----:B------:R-:W-:Y:S05]  /*62d0*/  EXIT ;  /* 0x000000000000794d */ /* 0x000fea0003800000 */
.L_x_462:
        /* <DEDUP_REMOVED lines=10> */
.L_x_737:


//--------------------- .text._ZN6thrust24THRUST_300001_SM_1000_NS8cuda_cub4core6detail13_kernel_agentINS1_8__reduce10DrainAgentIiEEJN3cub18CUB_300001_SM_10009GridQueueIjEEiEEEvDpT0_ --------------------------
	.section	.text._ZN6thrust24THRUST_300001_SM_1000_NS8cuda_cub4core6detail13_kernel_agentINS1_8__reduce10DrainAgentIiEEJN3cub18CUB_300001_SM_10009GridQueueIjEEiEEEvDpT0_,"ax",@progbits
	.align	128
        .global         _ZN6thrust24THRUST_300001_SM_1000_NS8cuda_cub4core6detail13_kernel_agentINS1_8__reduce10DrainAgentIiEEJN3cub18CUB_300001_SM_10009GridQueueIjEEiEEEvDpT0_
        .type           _ZN6thrust24THRUST_300001_SM_1000_NS8cuda_cub4core6detail13_kernel_agentINS1_8__reduce10DrainAgentIiEEJN3cub18CUB_300001_SM_10009GridQueueIjEEiEEEvDpT0_,@function
        .size           _ZN6thrust24THRUST_300001_SM_1000_NS8cuda_cub4core6detail13_kernel_agentINS1_8__reduce10DrainAgentIiEEJN3cub18CUB_300001_SM_10009GridQueueIjEEiEEEvDpT0_,(.L_x_738 - _ZN6thrust24THRUST_300001_SM_1000_NS8cuda_cub4core6detail13_kernel_agentINS1_8__reduce10DrainAgentIiEEJN3cub18CUB_300001_SM_10009GridQueueIjEEiEEEvDpT0_)
        .other          _ZN6thrust24THRUST_300001_SM_1000_NS8cuda_cub4core6detail13_kernel_agentINS1_8__reduce10DrainAgentIiEEJN3cub18CUB_300001_SM_10009GridQueueIjEEiEEEvDpT0_,@"STO_CUDA_ENTRY STV_DEFAULT"
_ZN6thrust24THRUST_300001_SM_1000_NS8cuda_cub4core6detail13_kernel_agentINS1_8__reduce10DrainAgentIiEEJN3cub18CUB_300001_SM_10009GridQueueIjEEiEEEvDpT0_:
.text._ZN6thrust24THRUST_300001_SM_1000_NS8cuda_cub4core6detail13_kernel_agentINS1_8__reduce10DrainAgentIiEEJN3cub18CUB_300001_SM_10009GridQueueIjEEiEEEvDpT0_:
[----:B------:R-:W-:Y:S08]  /*0000*/  LDC R1, c[0x0][0x37c] ;  /* 0x0000df00ff017b82 */ /* 0x000ff00000000800 */
[----:B------:R-:W0:Y:S01]  /*0010*/  LDC.64 R2, c[0x0][0x380] ;  /* 0x0000e000ff027b82 */ /* 0x000e220000000a00 */
[----:B------:R-:W0:Y:S07]  /*0020*/  LDCU.64 UR4, c[0x0][0x358] ;  /* 0x00006b00ff0477ac */ /* 0x000e2e0008000a00 */
[----:B------:R-:W1:Y:S01]  /*0030*/  LDC R5, c[0x0][0x388] ;  /* 0x0000e200ff057b82 */ /* 0x000e620000000800 */
[----:B0-----:R-:W-:Y:S04]  /*0040*/  STG.E desc[UR4][R2.64+0x4], RZ ;  /* 0x000004ff02007986 */ /* 0x001fe8000c101904 */
[----:B-1----:R-:W-:Y:S01]  /*0050*/  STG.E desc[UR4][R2.64], R5 ;  /* 0x0000000502007986 */ /* 0x002fe2000c101904 */
[----:B------:R-:W-:Y:S05]  /*0060*/  EXIT ;  /* 0x000000000000794d */ /* 0x000fea0003800000 */
.L_x_463:
        /* <DEDUP_REMOVED lines=9> */
.L_x_738:


//--------------------- .text._ZN6thrust24THRUST_300001_SM_1000_NS8cuda_cub4core6detail13_kernel_agentINS1_8__reduce11ReduceAgentINS0_12zip_iteratorIN4cuda3std3__45tupleIJNS0_10device_ptrIdEENS0_17counting_iteratorIlNS0_11use_defaultESF_SF_EEEEEEEPNSB_IJdlEEESJ_iNS1_9__extrema9arg_max_fIdl11_comparatorEEEEJSI_SK_iN3cub18CUB_300001_SM_100013GridEvenShareIiEENSR_9GridQueueIjEESO_EEEvDpT0_ --------------------------
	.section	.text._ZN6thrust24THRUST_300001_SM_1000_NS8cuda_cub4core6detail13_kernel_agentINS1_8__reduce11ReduceAgentINS0_12zip_iteratorIN4cuda3std3__45tupleIJNS0_10device_ptrIdEENS0_17counting_iteratorIlNS0_11use_defaultESF_SF_EEEEEEEPNSB_IJdlEEESJ_iNS1_9__extrema9arg_max_fIdl11_comparatorEEEEJSI_SK_iN3cub18CUB_300001_SM_100013GridEvenShareIiEENSR_9GridQueueIjEESO_EEEvDpT0_,"ax",@progbits
	.align	128
        .global         _ZN6thrust24THRUST_300001_SM_1000_NS8cuda_cub4core6detail13_kernel_agentINS1_8__reduce11ReduceAgentINS0_12zip_iteratorIN4cuda3std3__45tupleIJNS0_10device_ptrIdEENS0_17counting_iteratorIlNS0_11use_defaultESF_SF_EEEEEEEPNSB_IJdlEEESJ_iNS1_9__extrema9arg_max_fIdl11_comparatorEEEEJSI_SK_iN3cub18CUB_300001_SM_100013GridEvenShareIiEENSR_9GridQueueIjEESO_EEEvDpT0_
        .type           _ZN6thrust24THRUST_300001_SM_1000_NS8cuda_cub4core6detail13_kernel_agentINS1_8__reduce11ReduceAgentINS0_12zip_iteratorIN4cuda3std3__45tupleIJNS0_10device_ptrIdEENS0_17counting_iteratorIlNS0_11use_defaultESF_SF_EEEEEEEPNSB_IJdlEEESJ_iNS1_9__extrema9arg_max_fIdl11_comparatorEEEEJSI_SK_iN3cub18CUB_300001_SM_100013GridEvenShareIiEENSR_9GridQueueIjEESO_EEEvDpT0_,@function
        .size           _ZN6thrust24THRUST_300001_SM_1000_NS8cuda_cub4core6detail13_kernel_agentINS1_8__reduce11ReduceAgentINS0_12zip_iteratorIN4cuda3std3__45tupleIJNS0_10device_ptrIdEENS0_17counting_iteratorIlNS0_11use_defaultESF_SF_EEEEEEEPNSB_IJdlEEESJ_iNS1_9__extrema9arg_max_fIdl11_comparatorEEEEJSI_SK_iN3cub18CUB_300001_SM_100013GridEvenShareIiEENSR_9GridQueueIjEESO_EEEvDpT0_,(.L_x_739 - _ZN6thrust24THRUST_300001_SM_1000_NS8cuda_cub4core6detail13_kernel_agentINS1_8__reduce11ReduceAgentINS0_12zip_iteratorIN4cuda3std3__45tupleIJNS0_10device_ptrIdEENS0_17counting_iteratorIlNS0_11use_defaultESF_SF_EEEEEEEPNSB_IJdlEEESJ_iNS1_9__extrema9arg_max_fIdl11_comparatorEEEEJSI_SK_iN3cub18CUB_300001_SM_100013GridEvenShareIiEENSR_9GridQueueIjEESO_EEEvDpT0_)
        .other          _ZN6thrust24THRUST_300001_SM_1000_NS8cuda_cub4core6detail13_kernel_agentINS1_8__reduce11ReduceAgentINS0_12zip_iteratorIN4cuda3std3__45tupleIJNS0_10device_ptrIdEENS0_17counting_iteratorIlNS0_11use_defaultESF_SF_EEEEEEEPNSB_IJdlEEESJ_iNS1_9__extrema9arg_max_fIdl11_comparatorEEEEJSI_SK_iN3cub18CUB_300001_SM_100013GridEvenShareIiEENSR_9GridQueueIjEESO_EEEvDpT0_,@"STO_CUDA_ENTRY STV_DEFAULT"
_ZN6thrust24THRUST_300001_SM_1000_NS8cuda_cub4core6detail13_kernel_agentINS1_8__reduce11ReduceAgentINS0_12zip_iteratorIN4cuda3std3__45tupleIJNS0_10device_ptrIdEENS0_17counting_iteratorIlNS0_11use_defaultESF_SF_EEEEEEEPNSB_IJdlEEESJ_iNS1_9__extrema9arg_max_fIdl11_comparatorEEEEJSI_SK_iN3cub18CUB_300001_SM_100013GridEvenShareIiEENSR_9GridQueueIjEESO_EEEvDpT0_:
.text._ZN6thrust24THRUST_300001_SM_1000_NS8cuda_cub4core6detail13_kernel_agentINS1_8__reduce11ReduceAgentINS0_12zip_iteratorIN4cuda3std3__45tupleIJNS0_10device_ptrIdEENS0_17counting_iteratorIlNS0_11use_defaultESF_SF_EEEEEEEPNSB_IJdlEEESJ_iNS1_9__extrema9arg_max_fIdl11_comparatorEEEEJSI_SK_iN3cub18CUB_300001_SM_100013GridEvenShareIiEENSR_9GridQueueIjEESO_EEEvDpT0_:
[----:B------:R-:W-:Y:S01]  /*0000*/  LDC R1, c[0x0][0x37c] ;  /* 0x0000df00ff017b82 */ /* 0x000fe20000000800 */
[----:B------:R-:W0:Y:S01]  /*0010*/  S2R R0, SR_CTAID.X ;  /* 0x0000000000007919 */ /* 0x000e220000002500 */
[----:B------:R-:W1:Y:S01]  /*0020*/  LDCU UR4, c[0x0][0x398] ;  /* 0x00007300ff0477ac */ /* 0x000e620008000800 */
[----:B------:R-:W-:Y:S01]  /*0030*/  BSSY.RECONVERGENT B0, `(.L_x_464) ;  /* 0x000066d000007945 */ /* 0x000fe20003800200 */
[----:B------:R-:W2:Y:S01]  /*0040*/  LDCU UR6, c[0x0][0x370] ;  /* 0x00006e00ff0677ac */ /* 0x000ea20008000800 */
[----:B------:R-:W3:Y:S01]  /*0050*/  LDCU.64 UR10, c[0x0][0x358] ;  /* 0x00006b00ff0a77ac */ /* 0x000ee20008000a00 */
[----:B-1----:R-:W-:Y:S01]  /*0060*/  IMAD.U32 R7, RZ, RZ, UR4 ;  /* 0x00000004ff077e24 */ /* 0x002fe2000f8e00ff */
[----:B--2---:R-:W-:Y:S01]  /*0070*/  UIMAD UR6, UR6, 0x500, URZ ;  /* 0x00000500060678a4 */ /* 0x004fe2000f8e02ff */
[----:B0-----:R-:W-:-:S04]  /*0080*/  IMAD R10, R0, 0x500, RZ ;  /* 0x00000500000a7824 */ /* 0x001fc800078e02ff */
[----:B------:R-:W-:-:S05]  /*0090*/  VIADD R2, R10, 0x500 ;  /* 0x000005000a027836 */ /* 0x000fca0000000000 */
[----:B------:R-:W-:-:S13]  /*00a0*/  ISETP.GT.AND P0, PT, R2, R7, PT ;  /* 0x000000070200720c */ /* 0x000fda0003f04270 */
[----:B---3--:R-:W-:Y:S05]  /*00b0*/  @!P0 BRA `(.L_x_465) ;  /* 0x0000003800d08947 */ /* 0x008fea0003800000 */
[----:B------:R-:W0:Y:S01]  /*00c0*/  S2R R5, SR_TID.X ;  /* 0x0000000000057919 */ /* 0x000e220000002100 */
[----:B------:R-:W-:Y:S01]  /*00d0*/  IMAD.IADD R4, R7, 0x1, -R10 ;  /* 0x0000000107047824 */ /* 0x000fe200078e0a0a */
[----:B------:R-:W1:Y:S01]  /*00e0*/  LDCU.64 UR6, c[0x0][0x388] ;  /* 0x00007100ff0677ac */ /* 0x000e620008000a00 */
[----:B------:R-:W-:Y:S01]  /*00f0*/  BSSY.RECONVERGENT B1, `(.L_x_466) ;  /* 0x0000010000017945 */ /* 0x000fe20003800200 */
[----:B------:R-:W-:Y:S01]  /*0100*/  IMAD.MOV.U32 R8, RZ, RZ, RZ ;  /* 0x000000ffff087224 */ /* 0x000fe200078e00ff */
[----:B------:R-:W-:Y:S01]  /*0110*/  CS2R R2, SRZ ;  /* 0x0000000000027805 */ /* 0x000fe2000001ff00 */
[----:B------:R-:W2:Y:S01]  /*0120*/  LDCU.64 UR8, c[0x0][0x388] ;  /* 0x00007100ff0877ac */ /* 0x000ea20008000a00 */
[----:B------:R-:W-:Y:S01]  /*0130*/  IMAD.MOV.U32 R6, RZ, RZ, RZ ;  /* 0x000000ffff067224 */ /* 0x000fe200078e00ff */
[----:B0-----:R-:W-:Y:S01]  /*0140*/  ISETP.GE.AND P0, PT, R5, R4, PT ;  /* 0x000000040500720c */ /* 0x001fe20003f06270 */
[----:B------:R-:W-:-:S12]  /*0150*/  IMAD.MOV.U32 R9, RZ, RZ, R5 ;  /* 0x000000ffff097224 */ /* 0x000fd800078e0005 */
[----:B-12---:R-:W-:Y:S05]  /*0160*/  @P0 BRA `(.L_x_467) ;  /* 0x0000000000200947 */ /* 0x006fea0003800000 */
[----:B------:R-:W0:Y:S01]  /*0170*/  LDC.64 R2, c[0x0][0x380] ;  /* 0x0000e000ff027b82 */ /* 0x000e220000000a00 */
[----:B------:R-:W-:Y:S01]  /*0180*/  IMAD.IADD R11, R10, 0x1, R5 ;  /* 0x000000010a0b7824 */ /* 0x000fe200078e0205 */
[----:B------:R-:W1:Y:S03]  /*0190*/  LDCU.64 UR4, c[0x0][0x388] ;  /* 0x00007100ff0477ac */ /* 0x000e660008000a00 */
[----:B0-----:R-:W-:-:S06]  /*01a0*/  IMAD.WIDE R2, R11, 0x8, R2 ;  /* 0x000000080b027825 */ /* 0x001fcc00078e0202 */
[----:B------:R-:W5:Y:S01]  /*01b0*/  LDG.E.64 R2, desc[UR10][R2.64] ;  /* 0x0000000a02027981 */ /* 0x000f62000c1e1b00 */
[----:B-1----:R-:W-:Y:S01]  /*01c0*/  IADD3 R8, P0, PT, R11, UR4, RZ ;  /* 0x000000040b087c10 */ /* 0x002fe2000ff1e0ff */
[----:B------:R-:W-:-:S03]  /*01d0*/  VIADD R9, R5, 0x100 ;  /* 0x0000010005097836 */ /* 0x000fc60000000000 */
[----:B------:R-:W-:-:S09]  /*01e0*/  LEA.HI.X.SX32 R6, R11, UR5, 0x1, P0 ;  /* 0x000000050b067c11 */ /* 0x000fd200080f0eff */
.L_x_467:
[----:B------:R-:W-:Y:S05]  /*01f0*/  BSYNC.RECONVERGENT B1 ;  /* 0x0000000000017941 */ /* 0x000fea0003800200 */
.L_x_466:
        /* <DEDUP_REMOVED lines=9> */
[----:B------:R-:W0:Y:S01]  /*0290*/  LDC.64 R12, c[0x0][0x380] ;  /* 0x0000e000ff0c7b82 */ /* 0x000e220000000a00 */
[----:B------:R-:W-:Y:S01]  /*02a0*/  LEA.HI R7, R18, 0x1, RZ, 0x18 ;  /* 0x0000000112077811 */ /* 0x000fe200078fc0ff */
[----:B------:R-:W-:-:S03]  /*02b0*/  IMAD.IADD R11, R10, 0x1, R9 ;  /* 0x000000010a0b7824 */ /* 0x000fc600078e0209 */
[----:B------:R-:W-:-:S05]  /*02c0*/  LOP3.LUT R7, R7, 0x3, RZ, 0xc0, !PT ;  /* 0x0000000307077812 */ /* 0x000fca00078ec0ff */
[----:B------:R-:W-:-:S07]  /*02d0*/  IMAD.MOV R7, RZ, RZ, -R7 ;  /* 0x000000ffff077224 */ /* 0x000fce00078e0a07 */
.L_x_474:
[----:B0-----:R-:W-:-:S06]  /*02e0*/  IMAD.WIDE R14, R11, 0x8, R12 ;  /* 0x000000080b0e7825 */ /* 0x001fcc00078e020c */
[----:B------:R-:W2:Y:S01]  /*02f0*/  LDG.E.64 R14, desc[UR10][R14.64] ;  /* 0x0000000a0e0e7981 */ /* 0x000ea2000c1e1b00 */
[----:B------:R-:W-:Y:S01]  /*0300*/  IADD3 R22, P1, PT, R11, UR6, RZ ;  /* 0x000000060b167c10 */ /* 0x000fe2000ff3e0ff */
[----:B------:R-:W-:Y:S01]  /*0310*/  VIADD R7, R7, 0x1 ;  /* 0x0000000107077836 */ /* 0x000fe20000000000 */
[----:B------:R-:W-:Y:S01]  /*0320*/  BSSY.RECONVERGENT B3, `(.L_x_472) ;  /* 0x000001b000037945 */ /* 0x000fe20003800200 */
[----:B------:R-:W-:Y:S01]  /*0330*/  IMAD.MOV.U32 R19, RZ, RZ, R8 ;  /* 0x000000ffff137224 */ /* 0x000fe200078e0008 */
[----:B------:R-:W-:Y:S01]  /*0340*/  LEA.HI.X.SX32 R21, R11, UR7, 0x1, P1 ;  /* 0x000000070b157c11 */ /* 0x000fe200088f0eff */
[----:B------:R-:W-:Y:S01]  /*0350*/  IMAD.MOV.U32 R20, RZ, RZ, R6 ;  /* 0x000000ffff147224 */ /* 0x000fe200078e0006 */
[----:B------:R-:W-:Y:S01]  /*0360*/  ISETP.NE.AND P2, PT, R7, RZ, PT ;  /* 0x000000ff0700720c */ /* 0x000fe20003f45270 */
[----:B-----5:R-:W-:Y:S02]  /*0370*/  IMAD.MOV.U32 R16, RZ, RZ, R2 ;  /* 0x000000ffff107224 */ /* 0x020fe400078e0002 */
[----:B------:R-:W-:-:S02]  /*0380*/  IMAD.MOV.U32 R17, RZ, RZ, R3 ;  /* 0x000000ffff117224 */ /* 0x000fc400078e0003 */
[----:B------:R-:W-:Y:S02]  /*0390*/  IMAD.MOV.U32 R8, RZ, RZ, R22 ;  /* 0x000000ffff087224 */ /* 0x000fe400078e0016 */
        /* <DEDUP_REMOVED lines=19> */
.L_x_473:
[----:B------:R-:W-:Y:S05]  /*04d0*/  BSYNC.RECONVERGENT B3 ;  /* 0x0000000000037941 */ /* 0x000fea0003800200 */
.L_x_472:
[----:B------:R-:W-:Y:S02]  /*04e0*/  VIADD R9, R9, 0x100 ;  /* 0x0000010009097836 */ /* 0x000fe40000000000 */
[----:B------:R-:W-:Y:S01]  /*04f0*/  VIADD R11, R11, 0x100 ;  /* 0x000001000b0b7836 */ /* 0x000fe20000000000 */
[----:B------:R-:W-:Y:S06]  /*0500*/  @P2 BRA `(.L_x_474) ;  /* 0xfffffffc00742947 */ /* 0x000fec000383ffff */
.L_x_471:
[----:B------:R-:W-:Y:S05]  /*0510*/  BSYNC.RECONVERGENT B2 ;  /* 0x0000000000027941 */ /* 0x000fea0003800200 */
.L_x_470:
[----:B------:R-:W-:-:S13]  /*0520*/  ISETP.GE.U32.AND P0, PT, R18, 0x300, PT ;  /* 0x000003001200780c */ /* 0x000fda0003f06070 */
[----:B------:R-:W-:Y:S05]  /*0530*/  @!P0 BRA `(.L_x_469) ;  /* 0x0000000400cc8947 */ /* 0x000fea0003800000 */
[----:B------:R-:W0:Y:S01]  /*0540*/  LDC.64 R12, c[0x0][0x380] ;  /* 0x0000e000ff0c7b82 */ /* 0x000e220000000a00 */
[----:B------:R-:W-:-:S04]  /*0550*/  IMAD.IADD R7, R10, 0x1, R9 ;  /* 0x000000010a077824 */ /* 0x000fc800078e0209 */
[C---:B------:R-:W-:Y:S02]  /*0560*/  VIADD R27, R7.reuse, 0x100 ;  /* 0x00000100071b7836 */ /* 0x040fe40000000000 */
[C---:B------:R-:W-:Y:S02]  /*0570*/  VIADD R26, R7.reuse, 0x200 ;  /* 0x00000200071a7836 */ /* 0x040fe40000000000 */
[----:B------:R-:W-:Y:S01]  /*0580*/  VIADD R25, R7, 0x300 ;  /* 0x0000030007197836 */ /* 0x000fe20000000000 */
[----:B0-----:R-:W-:-:S05]  /*0590*/  IADD3 R10, P0, PT, R12, 0x1000, RZ ;  /* 0x000010000c0a7810 */ /* 0x001fca0007f1e0ff */
[----:B------:R-:W-:-:S08]  /*05a0*/  IMAD.X R11, RZ, RZ, R13, P0 ;  /* 0x000000ffff0b7224 */ /* 0x000fd000000e060d */
.L_x_483:
[----:B------:R-:W-:-:S05]  /*05b0*/  IMAD.WIDE R22, R7, 0x8, R10 ;  /* 0x0000000807167825 */ /* 0x000fca00078e020a */
[----:B------:R-:W2:Y:S04]  /*05c0*/  LDG.E.64 R20, desc[UR10][R22.64+-0x1000] ;  /* 0xfff0000a16147981 */ /* 0x000ea8000c1e1b00 */
[----:B-----5:R0:W5:Y:S04]  /*05d0*/  LDG.E.64 R16, desc[UR10][R22.64+-0x800] ;  /* 0xfff8000a16107981 */ /* 0x020168000c1e1b00 */
[----:B------:R0:W5:Y:S04]  /*05e0*/  LDG.E.64 R14, desc[UR10][R22.64] ;  /* 0x0000000a160e7981 */ /* 0x000168000c1e1b00 */
[----:B------:R0:W5:Y:S01]  /*05f0*/  LDG.E.64 R12, desc[UR10][R22.64+0x800] ;  /* 0x0008000a160c7981 */ /* 0x000162000c1e1b00 */
[C---:B------:R-:W-:Y:S01]  /*0600*/  IADD3 R29, P1, PT, R7.reuse, UR8, RZ ;  /* 0x00000008071d7c10 */ /* 0x040fe2000ff3e0ff */
[----:B------:R-:W-:Y:S03]  /*0610*/  BSSY.RECONVERGENT B2, `(.L_x_475) ;  /* 0x0000016000027945 */ /* 0x000fe60003800200 */
[----:B------:R-:W-:Y:S01]  /*0620*/  LEA.HI.X.SX32 R31, R7, UR9, 0x1, P1 ;  /* 0x00000009071f7c11 */ /* 0x000fe200088f0eff */
[----:B------:R-:W-:-:S03]  /*0630*/  IMAD.MOV.U32 R24, RZ, RZ, R29 ;  /* 0x000000ffff187224 */ /* 0x000fc600078e001d */
[----:B------:R-:W-:Y:S01]  /*0640*/  MOV R28, R31 ;  /* 0x0000001f001c7202 */ /* 0x000fe20000000f00 */
        /* <DEDUP_REMOVED lines=18> */
.L_x_476:
[----:B------:R-:W-:Y:S05]  /*0770*/  BSYNC.RECONVERGENT B2 ;  /* 0x0000000000027941 */ /* 0x000fea0003800200 */
.L_x_475:
[----:B-----5:R-:W-:Y:S01]  /*0780*/  DSETP.GEU.AND P0, PT, |R18|, |R16|, PT ;  /* 0x400000101200722a */ /* 0x020fe20003f0e200 */
[C---:B------:R-:W-:Y:S01]  /*0790*/  IADD3 R21, P1, PT, R27.reuse, UR8, RZ ;  /* 0x000000081b157c10 */ /* 0x040fe2000ff3e0ff */
[----:B------:R-:W-:Y:S01]  /*07a0*/  BSSY.RECONVERGENT B2, `(.L_x_477) ;  /* 0x0000015000027945 */ /* 0x000fe20003800200 */
[----:B------:R-:W-:Y:S02]  /*07b0*/  IMAD.MOV.U32 R2, RZ, RZ, R16 ;  /* 0x000000ffff027224 */ /* 0x000fe400078e0010 */
[----:B------:R-:W-:Y:S01]  /*07c0*/  LEA.HI.X.SX32 R23, R27, UR9, 0x1, P1 ;  /* 0x000000091b177c11 */ /* 0x000fe200088f0eff */
[----:B------:R-:W-:Y:S02]  /*07d0*/  IMAD.MOV.U32 R6, RZ, RZ, R21 ;  /* 0x000000ffff067224 */ /* 0x000fe400078e0015 */
[----:B------:R-:W-:Y:S02]  /*07e0*/  IMAD.MOV.U32 R3, RZ, RZ, R17 ;  /* 0x000000ffff037224 */ /* 0x000fe400078e0011 */
[----:B------:R-:W-:-:S04]  /*07f0*/  IMAD.MOV.U32 R8, RZ, RZ, R23 ;  /* 0x000000ffff087224 */ /* 0x000fc800078e0017 */
        /* <DEDUP_REMOVED lines=15> */
.L_x_478:
[----:B------:R-:W-:Y:S05]  /*08f0*/  BSYNC.RECONVERGENT B2 ;  /* 0x0000000000027941 */ /* 0x000fea0003800200 */
.L_x_477:
[----:B------:R-:W-:Y:S01]  /*0900*/  DSETP.GEU.AND P0, PT, |R2|, |R14|, PT ;  /* 0x4000000e0200722a */ /* 0x000fe20003f0e200 */
[C---:B------:R-:W-:Y:S01]  /*0910*/  IADD3 R21, P1, PT, R26.reuse, UR8, RZ ;  /* 0x000000081a157c10 */ /* 0x040fe2000ff3e0ff */
[----:B------:R-:W-:Y:S01]  /*0920*/  BSSY.RECONVERGENT B2, `(.L_x_479) ;  /* 0x0000016000027945 */ /* 0x000fe20003800200 */
[----:B------:R-:W-:Y:S01]  /*0930*/  IADD3 R29, P2, PT, R25, UR8, RZ ;  /* 0x00000008191d7c10 */ /* 0x000fe2000ff5e0ff */
[----:B------:R-:W-:Y:S01]  /*0940*/  IMAD.MOV.U32 R16, RZ, RZ, R14 ;  /* 0x000000ffff107224 */ /* 0x000fe200078e000e */
        /* <DEDUP_REMOVED lines=19> */
.L_x_480:
[----:B------:R-:W-:Y:S05]  /*0a80*/  BSYNC.RECONVERGENT B2 ;  /* 0x0000000000027941 */ /* 0x000fea0003800200 */
.L_x_479:
[----:B------:R-:W-:Y:S01]  /*0a90*/  DSETP.GEU.AND P0, PT, |R16|, |R12|, PT ;  /* 0x4000000c1000722a */ /* 0x000fe20003f0e200 */
[----:B------:R-:W-:Y:S01]  /*0aa0*/  LEA.HI.X.SX32 R14, R25, UR9, 0x1, P2 ;  /* 0x00000009190e7c11 */ /* 0x000fe200090f0eff */
[----:B------:R-:W-:Y:S01]  /*0ab0*/  BSSY.RECONVERGENT B2, `(.L_x_481) ;  /* 0x0000014000027945 */ /* 0x000fe20003800200 */
[----:B------:R-:W-:Y:S02]  /*0ac0*/  IMAD.MOV.U32 R8, RZ, RZ, R29 ;  /* 0x000000ffff087224 */ /* 0x000fe400078e001d */
[----:B------:R-:W-:Y:S02]  /*0ad0*/  IMAD.MOV.U32 R2, RZ, RZ, R12 ;  /* 0x000000ffff027224 */ /* 0x000fe400078e000c */
[----:B------:R-:W-:Y:S02]  /*0ae0*/  IMAD.MOV.U32 R6, RZ, RZ, R14 ;  /* 0x000000ffff067224 */ /* 0x000fe400078e000e */
[----:B------:R-:W-:-:S05]  /*0af0*/  IMAD.MOV.U32 R3, RZ, RZ, R13 ;  /* 0x000000ffff037224 */ /* 0x000fca00078e000d */
        /* <DEDUP_REMOVED lines=15> */
.L_x_482:
[----:B------:R-:W-:Y:S05]  /*0bf0*/  BSYNC.RECONVERGENT B2 ;  /* 0x0000000000027941 */ /* 0x000fea0003800200 */
.L_x_481:
[----:B------:R-:W-:Y:S02]  /*0c00*/  VIADD R9, R9, 0x400 ;  /* 0x0000040009097836 */ /* 0x000fe40000000000 */
[----:B------:R-:W-:Y:S02]  /*0c10*/  VIADD R27, R27, 0x400 ;  /* 0x000004001b1b7836 */ /* 0x000fe40000000000 */
[----:B------:R-:W-:Y:S01]  /*0c20*/  VIADD R26, R26, 0x400 ;  /* 0x000004001a1a7836 */ /* 0x000fe20000000000 */
[----:B------:R-:W-:Y:S01]  /*0c30*/  ISETP.GE.AND P0, PT, R9, R4, PT ;  /* 0x000000040900720c */ /* 0x000fe20003f06270 */
[----:B------:R-:W-:Y:S02]  /*0c40*/  VIADD R25, R25, 0x400 ;  /* 0x0000040019197836 */ /* 0x000fe40000000000 */
[----:B------:R-:W-:-:S10]  /*0c50*/  VIADD R7, R7, 0x400 ;  /* 0x0000040007077836 */ /* 0x000fd40000000000 */
[----:B------:R-:W-:Y:S05]  /*0c60*/  @!P0 BRA `(.L_x_483) ;  /* 0xfffffff800508947 */ /* 0x000fea000383ffff */
.L_x_469:
[----:B------:R-:W-:Y:S05]  /*0c70*/  BSYNC.RECONVERGENT B1 ;  /* 0x0000000000017941 */ /* 0x000fea0003800200 */
.L_x_468:
        /* <DEDUP_REMOVED lines=34> */
.L_x_486:
[----:B------:R-:W-:Y:S05]  /*0ea0*/  BSYNC.RECONVERGENT B1 ;  /* 0x0000000000017941 */ /* 0x000fea0003800200 */
.L_x_485:
        /* <DEDUP_REMOVED lines=31> */
.L_x_488:
[----:B------:R-:W-:Y:S05]  /*10a0*/  BSYNC.RECONVERGENT B1 ;  /* 0x0000000000017941 */ /* 0x000fea0003800200 */
.L_x_487:
[----:B------:R-:W-:Y:S01]  /*10b0*/  ISETP.GT.AND P0, PT, R15, 0x1b, PT ;  /* 0x0000001b0f00780c */ /* 0x000fe20003f04270 */
[----:B---3--:R3:W3:Y:S01]  /*10c0*/  SHFL.DOWN PT, R8, R2, 0x4, 0x1f ;  /* 0x08801f0002087f89 */ /* 0x0086e200000e0000 */
[----:B------:R-:W-:Y:S01]  /*10d0*/  BSSY.RECONVERGENT B1, `(.L_x_489) ;  /* 0x000001d000017945 */ /* 0x000fe20003800200 */
[----:B0-----:R-:W-:Y:S01]  /*10e0*/  MOV R11, R4 ;  /* 0x00000004000b7202 */ /* 0x001fe20000000f00 */
[----:B------:R-:W-:Y:S01]  /*10f0*/  IMAD.MOV.U32 R12, RZ, RZ, R13 ;  /* 0x000000ffff0c7224 */ /* 0x000fe200078e000d */
[----:B------:R0:W0:Y:S01]  /*1100*/  SHFL.DOWN PT, R9, R3, 0x4, 0x1f ;  /* 0x08801f0003097f89 */ /* 0x00002200000e0000 */
[----:B-1----:R-:W-:Y:S02]  /*1110*/  IMAD.MOV.U32 R6, RZ, RZ, R2 ;  /* 0x000000ffff067224 */ /* 0x002fe400078e0002 */
[----:B--2---:R-:W-:Y:S01]  /*1120*/  IMAD.MOV.U32 R7, RZ, RZ, R3 ;  /* 0x000000ffff077224 */ /* 0x004fe200078e0003 */
[----:B----4-:R1:W2:Y:S04]  /*1130*/  SHFL.DOWN PT, R17, R4, 0x4, 0x1f ;  /* 0x08801f0004117f89 */ /* 0x0102a800000e0000 */
[----:B------:R1:W4:Y:S01]  /*1140*/  SHFL.DOWN PT, R10, R13, 0x4, 0x1f ;  /* 0x08801f000d0a7f89 */ /* 0x00032200000e0000 */
        /* <DEDUP_REMOVED lines=21> */
.L_x_490:
[----:B------:R-:W-:Y:S05]  /*12a0*/  BSYNC.RECONVERGENT B1 ;  /* 0x0000000000017941 */ /* 0x000fea0003800200 */
.L_x_489:
[----:B------:R-:W-:Y:S01]  /*12b0*/  ISETP.GT.AND P0, PT, R15, 0x17, PT ;  /* 0x000000170f00780c */ /* 0x000fe20003f04270 */
[----:B---3--:R3:W2:Y:S01]  /*12c0*/  SHFL.DOWN PT, R8, R6, 0x8, 0x1f ;  /* 0x09001f0006087f89 */ /* 0x0086a200000e0000 */
[----:B------:R-:W-:Y:S01]  /*12d0*/  BSSY.RECONVERGENT B1, `(.L_x_491) ;  /* 0x000001d000017945 */ /* 0x000fe20003800200 */
[----:B-1----:R-:W-:Y:S02]  /*12e0*/  IMAD.MOV.U32 R4, RZ, RZ, R11 ;  /* 0x000000ffff047224 */ /* 0x002fe400078e000b */
[----:B0-----:R3:W0:Y:S01]  /*12f0*/  SHFL.DOWN PT, R9, R7, 0x8, 0x1f ;  /* 0x09001f0007097f89 */ /* 0x00162200000e0000 */
[----:B----4-:R-:W-:Y:S02]  /*1300*/  IMAD.MOV.U32 R10, RZ, RZ, R12 ;  /* 0x000000ffff0a7224 */ /* 0x010fe400078e000c */
[----:B------:R-:W-:Y:S01]  /*1310*/  IMAD.MOV.U32 R2, RZ, RZ, R6 ;  /* 0x000000ffff027224 */ /* 0x000fe200078e0006 */
[----:B------:R3:W1:Y:S01]  /*1320*/  SHFL.DOWN PT, R14, R11, 0x8, 0x1f ;  /* 0x09001f000b0e7f89 */ /* 0x00066200000e0000 */
[----:B------:R-:W-:-:S03]  /*1330*/  IMAD.MOV.U32 R3, RZ, RZ, R7 ;  /* 0x000000ffff037224 */ /* 0x000fc600078e0007 */
[----:B------:R3:W4:Y:S01]  /*1340*/  SHFL.DOWN PT, R13, R12, 0x8, 0x1f ;  /* 0x09001f000c0d7f89 */ /* 0x00072200000e0000 */
[----:B------:R-:W-:Y:S05]  /*1350*/  @P0 BRA `(.L_x_492) ;  /* 0x0000000000500947 */ /* 0x000fea0003800000 */
[----:B0-2---:R-:W-:Y:S01]  /*1360*/  DSETP.GEU.AND P0, PT, |R6|, |R8|, PT ;  /* 0x400000080600722a */ /* 0x005fe20003f0e200 */
[----:B-1----:R-:W-:Y:S02]  /*1370*/  IMAD.MOV.U32 R4, RZ, RZ, R14 ;  /* 0x000000ffff047224 */ /* 0x002fe400078e000e */
        /* <DEDUP_REMOVED lines=18> */
.L_x_492:
[----:B------:R-:W-:Y:S05]  /*14a0*/  BSYNC.RECONVERGENT B1 ;  /* 0x0000000000017941 */ /* 0x000fea0003800200 */
.L_x_491:
[----:B------:R-:W-:Y:S01]  /*14b0*/  ISETP.GT.AND P0, PT, R15, 0xf, PT ;  /* 0x0000000f0f00780c */ /* 0x000fe20003f04270 */
[----:B---3--:R3:W1:Y:S01]  /*14c0*/  SHFL.DOWN PT, R6, R2, 0x10, 0x1f ;  /* 0x0a001f0002067f89 */ /* 0x00866200000e0000 */
[----:B------:R-:W-:Y:S01]  /*14d0*/  BSSY.RECONVERGENT B1, `(.L_x_493) ;  /* 0x000001d000017945 */ /* 0x000fe20003800200 */
[----:B--2---:R-:W-:Y:S02]  /*14e0*/  IMAD.MOV.U32 R17, RZ, RZ, R4 ;  /* 0x000000ffff117224 */ /* 0x004fe400078e0004 */
[----:B------:R3:W2:Y:S01]  /*14f0*/  SHFL.DOWN PT, R7, R3, 0x10, 0x1f ;  /* 0x0a001f0003077f89 */ /* 0x0006a200000e0000 */
[----:B------:R-:W-:Y:S02]  /*1500*/  IMAD.MOV.U32 R19, RZ, RZ, R10 ;  /* 0x000000ffff137224 */ /* 0x000fe400078e000a */
[----:B------:R-:W-:Y:S01]  /*1510*/  IMAD.MOV.U32 R12, RZ, RZ, R2 ;  /* 0x000000ffff0c7224 */ /* 0x000fe200078e0002 */
[----:B0-----:R3:W0:Y:S01]  /*1520*/  SHFL.DOWN PT, R9, R4, 0x10, 0x1f ;  /* 0x0a001f0004097f89 */ /* 0x00162200000e0000 */
[----:B----4-:R-:W-:-:S03]  /*1530*/  IMAD.MOV.U32 R13, RZ, RZ, R3 ;  /* 0x000000ffff0d7224 */ /* 0x010fc600078e0003 */
[----:B------:R3:W4:Y:S01]  /*1540*/  SHFL.DOWN PT, R11, R10, 0x10, 0x1f ;  /* 0x0a001f000a0b7f89 */ /* 0x00072200000e0000 */
[----:B------:R-:W-:Y:S05]  /*1550*/  @P0 BRA `(.L_x_494) ;  /* 0x0000000000500947 */ /* 0x000fea0003800000 */
[----:B-12---:R-:W-:Y:S01]  /*1560*/  DSETP.GEU.AND P0, PT, |R2|, |R6|, PT ;  /* 0x400000060200722a */ /* 0x006fe20003f0e200 */
[----:B0-----:R-:W-:Y:S01]  /*1570*/  IMAD.MOV.U32 R17, RZ, RZ, R9 ;  /* 0x000000ffff117224 */ /* 0x001fe200078e0009 */
        /* <DEDUP_REMOVED lines=18> */
.L_x_494:
[----:B------:R-:W-:Y:S05]  /*16a0*/  BSYNC.RECONVERGENT B1 ;  /* 0x0000000000017941 */ /* 0x000fea0003800200 */
.L_x_493:
[----:B------:R-:W-:Y:S01]  /*16b0*/  ISETP.NE.AND P0, PT, R15, RZ, PT ;  /* 0x000000ff0f00720c */ /* 0x000fe20003f05270 */
[----:B------:R-:W-:-:S12]  /*16c0*/  BSSY.RECONVERGENT B1, `(.L_x_495) ;  /* 0x000000b000017945 */ /* 0x000fd80003800200 */
[----:B------:R-:W-:Y:S05]  /*16d0*/  @P0 BRA `(.L_x_496) ;  /* 0x0000000000240947 */ /* 0x000fea0003800000 */
[----:B---3--:R-:W3:Y:S01]  /*16e0*/  S2R R4, SR_CgaCtaId ;  /* 0x0000000000047919 */ /* 0x008ee20000008800 */
[----:B------:R-:W-:Y:S01]  /*16f0*/  MOV R3, 0x400 ;  /* 0x0000040000037802 */ /* 0x000fe20000000f00 */
[----:B------:R-:W-:Y:S01]  /*1700*/  IMAD.MOV.U32 R18, RZ, RZ, R17 ;  /* 0x000000ffff127224 */ /* 0x000fe200078e0011 */
[----:B------:R-:W-:-:S04]  /*1710*/  SHF.R.U32.HI R2, RZ, 0x1, R5 ;  /* 0x00000001ff027819 */ /* 0x000fc80000011605 */
[----:B------:R-:W-:Y:S02]  /*1720*/  LOP3.LUT R2, R2, 0x1f0, RZ, 0xc0, !PT ;  /* 0x000001f002027812 */ /* 0x000fe400078ec0ff */
[----:B---3--:R-:W-:-:S05]  /*1730*/  LEA R3, R4, R3, 0x18 ;  /* 0x0000000304037211 */ /* 0x008fca00078ec0ff */
[----:B------:R-:W-:-:S05]  /*1740*/  IMAD.IADD R3, R2, 0x1, R3 ;  /* 0x0000000102037824 */ /* 0x000fca00078e0203 */
[----:B------:R3:W-:Y:S04]  /*1750*/  STS.64 [R3+0x10], R18 ;  /* 0x0000101203007388 */ /* 0x0007e80000000a00 */
[----:B------:R3:W-:Y:S02]  /*1760*/  STS.64 [R3+0x8], R12 ;  /* 0x0000080c03007388 */ /* 0x0007e40000000a00 */
.L_x_496:
[----:B------:R-:W-:Y:S05]  /*1770*/  BSYNC.RECONVERGENT B1 ;  /* 0x0000000000017941 */ /* 0x000fea0003800200 */
.L_x_495:
[----:B------:R-:W-:Y:S01]  /*1780*/  BAR.SYNC.DEFER_BLOCKING 0x0 ;  /* 0x0000000000007b1d */ /* 0x000fe20000010000 */
[----:B------:R-:W-:-:S13]  /*1790*/  ISETP.NE.AND P1, PT, R5, RZ, PT ;  /* 0x000000ff0500720c */ /* 0x000fda0003f25270 */
[----:B------:R-:W-:Y:S05]  /*17a0*/  @P1 BRA `(.L_x_497) ;  /* 0x0000004c00d41947 */ /* 0x000fea0003800000 */
[----:B---3--:R-:W3:Y:S01]  /*17b0*/  S2R R3, SR_CgaCtaId ;  /* 0x0000000000037919 */ /* 0x008ee20000008800 */
[----:B------:R-:W-:Y:S01]  /*17c0*/  MOV R2, 0x400 ;  /* 0x0000040000027802 */ /* 0x000fe20000000f00 */
[----:B------:R-:W-:Y:S03]  /*17d0*/  BSSY.RECONVERGENT B1, `(.L_x_498) ;  /* 0x000001a000017945 */ /* 0x000fe60003800200 */
[----:B---3--:R-:W-:-:S05]  /*17e0*/  LEA R32, R3, R2, 0x18 ;  /* 0x0000000203207211 */ /* 0x008fca00078ec0ff */
[----:B-1----:R-:W1:Y:S04]  /*17f0*/  LDS.64 R14, [R32+0x18] ;  /* 0x00001800200e7984 */ /* 0x002e680000000a00 */
[----:B0---4-:R-:W0:Y:S04]  /*1800*/  LDS.128 R8, [R32+0x20] ;  /* 0x0000200020087984 */ /* 0x011e280000000c00 */
[----:B------:R3:W4:Y:S04]  /*1810*/  LDS.64 R2, [R32+0x80] ;  /* 0x0000800020027984 */ /* 0x0007280000000a00 */
[----:B--2---:R3:W2:Y:S01]  /*1820*/  LDS.128 R4, [R32+0x30] ;  /* 0x0000300020047984 */ /* 0x0046a20000000c00 */
        /* <DEDUP_REMOVED lines=20> */
.L_x_499:
[----:B------:R-:W-:Y:S05]  /*1970*/  BSYNC.RECONVERGENT B1 ;  /* 0x0000000000017941 */ /* 0x000fea0003800200 */
.L_x_498:
[----:B------:R0:W1:Y:S01]  /*1980*/  LDS.128 R12, [R32+0x40] ;  /* 0x00004000200c7984 */ /* 0x0000620000000c00 */
[----:B------:R-:W-:Y:S01]  /*1990*/  DSETP.GEU.AND P0, PT, |R28|, |R10|, PT ;  /* 0x4000000a1c00722a */ /* 0x000fe20003f0e200 */
[----:B------:R-:W-:Y:S01]  /*19a0*/  BSSY.RECONVERGENT B1, `(.L_x_500) ;  /* 0x0000017000017945 */ /* 0x000fe20003800200 */
[----:B------:R-:W-:Y:S01]  /*19b0*/  IMAD.MOV.U32 R33, RZ, RZ, R4 ;  /* 0x000000ffff217224 */ /* 0x000fe200078e0004 */
[----:B------:R0:W2:Y:S01]  /*19c0*/  LDS.128 R16, [R32+0x50] ;  /* 0x0000500020107984 */ /* 0x0000a20000000c00 */
[----:B------:R-:W-:Y:S02]  /*19d0*/  IMAD.MOV.U32 R35, RZ, RZ, R5 ;  /* 0x000000ffff237224 */ /* 0x000fe400078e0005 */
[----:B------:R-:W-:Y:S01]  /*19e0*/  IMAD.MOV.U32 R8, RZ, RZ, R10 ;  /* 0x000000ffff087224 */ /* 0x000fe200078e000a */
[----:B------:R0:W3:Y:S01]  /*19f0*/  LDS.128 R20, [R32+0x60] ;  /* 0x0000600020147984 */ /* 0x0000e20000000c00 */
[----:B------:R-:W-:-:S03]  /*1a00*/  IMAD.MOV.U32 R9, RZ, RZ, R11 ;  /* 0x000000ffff097224 */ /* 0x000fc600078e000b */
[----:B------:R0:W4:Y:S03]  /*1a10*/  LDS.128 R24, [R32+0x70] ;  /* 0x0000700020187984 */ /* 0x0001260000000c00 */
        /* <DEDUP_REMOVED lines=15> */
.L_x_501:
[----:B------:R-:W-:Y:S05]  /*1b10*/  BSYNC.RECONVERGENT B1 ;  /* 0x0000000000017941 */ /* 0x000fea0003800200 */
.L_x_500:
        /* <DEDUP_REMOVED lines=21> */
.L_x_503:
[----:B------:R-:W-:Y:S05]  /*1c70*/  BSYNC.RECONVERGENT B1 ;  /* 0x0000000000017941 */ /* 0x000fea0003800200 */
.L_x_502:
[----:B------:R-:W-:Y:S01]  /*1c80*/  DSETP.GEU.AND P0, PT, |R4|, |R14|, PT ;  /* 0x4000000e0400722a */ /* 0x000fe20003f0e200 */
[----:B------:R-:W-:Y:S01]  /*1c90*/  BSSY.RECONVERGENT B1, `(.L_x_504) ;  /* 0x0000014000017945 */ /* 0x000fe20003800200 */
[----:B------:R-:W-:Y:S02]  /*1ca0*/  IMAD.MOV.U32 R6, RZ, RZ, R14 ;  /* 0x000000ffff067224 */ /* 0x000fe400078e000e */
[----:B------:R-:W-:Y:S02]  /*1cb0*/  IMAD.MOV.U32 R7, RZ, RZ, R15 ;  /* 0x000000ffff077224 */ /* 0x000fe400078e000f */
[----:B--2---:R-:W-:Y:S02]  /*1cc0*/  IMAD.MOV.U32 R9, RZ, RZ, R16 ;  /* 0x000000ffff097224 */ /* 0x004fe400078e0010 */
        /* <DEDUP_REMOVED lines=16> */
.L_x_505:
[----:B------:R-:W-:Y:S05]  /*1dd0*/  BSYNC.RECONVERGENT B1 ;  /* 0x0000000000017941 */ /* 0x000fea0003800200 */
.L_x_504:
        /* <DEDUP_REMOVED lines=21> */
.L_x_507:
[----:B------:R-:W-:Y:S05]  /*1f30*/  BSYNC.RECONVERGENT B1 ;  /* 0x0000000000017941 */ /* 0x000fea0003800200 */
.L_x_506:
[----:B------:R-:W-:Y:S01]  /*1f40*/  DSETP.GEU.AND P0, PT, |R4|, |R22|, PT ;  /* 0x400000160400722a */ /* 0x000fe20003f0e200 */
[----:B------:R-:W-:Y:S01]  /*1f50*/  BSSY.RECONVERGENT B1, `(.L_x_508) ;  /* 0x0000014000017945 */ /* 0x000fe20003800200 */
[----:B------:R-:W-:Y:S02]  /*1f60*/  IMAD.MOV.U32 R6, RZ, RZ, R22 ;  /* 0x000000ffff067224 */ /* 0x000fe400078e0016 */
[----:B------:R-:W-:Y:S02]  /*1f70*/  IMAD.MOV.U32 R7, RZ, RZ, R23 ;  /* 0x000000ffff077224 */ /* 0x000fe400078e0017 */
[----:B----4-:R-:W-:Y:S02]  /*1f80*/  IMAD.MOV.U32 R9, RZ, RZ, R24 ;  /* 0x000000ffff097224 */ /* 0x010fe400078e0018 */
        /* <DEDUP_REMOVED lines=16> */
.L_x_509:
[----:B------:R-:W-:Y:S05]  /*2090*/  BSYNC.RECONVERGENT B1 ;  /* 0x0000000000017941 */ /* 0x000fea0003800200 */
.L_x_508:
[----:B------:R-:W-:Y:S01]  /*20a0*/  DSETP.GEU.AND P0, PT, |R6|, |R26|, PT ;  /* 0x4000001a0600722a */ /* 0x000fe20003f0e200 */
[----:B------:R-:W-:Y:S02]  /*20b0*/  IMAD.MOV.U32 R12, RZ, RZ, R26 ;  /* 0x000000ffff0c7224 */ /* 0x000fe400078e001a */
[----:B------:R-:W-:Y:S02]  /*20c0*/  IMAD.MOV.U32 R13, RZ, RZ, R27 ;  /* 0x000000ffff0d7224 */ /* 0x000fe400078e001b */
        /* <DEDUP_REMOVED lines=18> */
.L_x_484:
        /* <DEDUP_REMOVED lines=8> */
[----:B------:R-:W-:Y:S01]  /*2270*/  ISETP.GT.AND P0, PT, R11, R4, PT ;  /* 0x000000040b00720c */ /* 0x000fe20003f04270 */
[----:B------:R-:W-:Y:S02]  /*2280*/  IMAD.IADD R9, R4, 0x1, R9 ;  /* 0x0000000104097824 */ /* 0x000fe400078e0209 */
[----:B------:R-:W-:-:S03]  /*2290*/  IMAD.MOV.U32 R11, RZ, RZ, R3 ;  /* 0x000000ffff0b7224 */ /* 0x000fc600078e0003 */
        /* <DEDUP_REMOVED lines=27> */
.L_x_511:
[----:B------:R-:W-:Y:S05]  /*2450*/  BSYNC.RECONVERGENT B1 ;  /* 0x0000000000017941 */ /* 0x000fea0003800200 */
.L_x_510:
[----:B------:R-:W-:Y:S01]  /*2460*/  VIADD R2, R7, 0x2 ;  /* 0x0000000207027836 */ /* 0x000fe20000000000 */
[----:B--2---:R1:W2:Y:S01]  /*2470*/  SHFL.DOWN PT, R12, R10, 0x2, R9 ;  /* 0x084000000a0c7989 */ /* 0x0042a200000e0009 */
[----:B------:R-:W-:Y:S01]  /*2480*/  BSSY.RECONVERGENT B1, `(.L_x_512) ;  /* 0x000001e000017945 */ /* 0x000fe20003800200 */
[----:B------:R-:W-:Y:S02]  /*2490*/  IMAD.MOV.U32 R8, RZ, RZ, R16 ;  /* 0x000000ffff087224 */ /* 0x000fe400078e0010 */
[----:B------:R-:W-:Y:S01]  /*24a0*/  ISETP.GT.AND P0, PT, R2, R9, PT ;  /* 0x000000090200720c */ /* 0x000fe20003f04270 */
[----:B---3--:R1:W3:Y:S01]  /*24b0*/  SHFL.DOWN PT, R13, R11, 0x2, R9 ;  /* 0x084000000b0d7989 */ /* 0x0082e200000e0009 */
[----:B------:R-:W-:Y:S02]  /*24c0*/  IMAD.MOV.U32 R14, RZ, RZ, R18 ;  /* 0x000000ffff0e7224 */ /* 0x000fe400078e0012 */
[----:B------:R-:W-:Y:S01]  /*24d0*/  IMAD.MOV.U32 R2, RZ, RZ, R10 ;  /* 0x000000ffff027224 */ /* 0x000fe200078e000a */
[----:B----4-:R1:W4:Y:S01]  /*24e0*/  SHFL.DOWN PT, R15, R16, 0x2, R9 ;  /* 0x08400000100f7989 */ /* 0x01032200000e0009 */
[----:B------:R-:W-:-:S03]  /*24f0*/  IMAD.MOV.U32 R3, RZ, RZ, R11 ;  /* 0x000000ffff037224 */ /* 0x000fc600078e000b */
[----:B0-----:R1:W0:Y:S04]  /*2500*/  SHFL.DOWN PT, R17, R18, 0x2, R9 ;  /* 0x0840000012117989 */ /* 0x00122800000e0009 */
[----:B------:R-:W-:Y:S05]  /*2510*/  @P0 BRA `(.L_x_513) ;  /* 0x0000000000500947 */ /* 0x000fea0003800000 */
[----:B--23--:R-:W-:Y:S01]  /*2520*/  DSETP.GEU.AND P0, PT, |R10|, |R12|, PT ;  /* 0x4000000c0a00722a */ /* 0x00cfe20003f0e200 */
[----:B----4-:R-:W-:Y:S02]  /*2530*/  IMAD.MOV.U32 R8, RZ, RZ, R15 ;  /* 0x000000ffff087224 */ /* 0x010fe400078e000f */
[----:B0-----:R-:W-:Y:S02]  /*2540*/  IMAD.MOV.U32 R14, RZ, RZ, R17 ;  /* 0x000000ffff0e7224 */ /* 0x001fe400078e0011 */
        /* <DEDUP_REMOVED lines=17> */
.L_x_513:
[----:B------:R-:W-:Y:S05]  /*2660*/  BSYNC.RECONVERGENT B1 ;  /* 0x0000000000017941 */ /* 0x000fea0003800200 */
.L_x_512:
[----:B------:R-:W-:Y:S01]  /*2670*/  VIADD R6, R7, 0x4 ;  /* 0x0000000407067836 */ /* 0x000fe20000000000 */
[----:B--2---:R2:W2:Y:S01]  /*2680*/  SHFL.DOWN PT, R12, R2, 0x4, R9 ;  /* 0x08800000020c7989 */ /* 0x0044a200000e0009 */
[----:B------:R-:W-:Y:S01]  /*2690*/  BSSY.RECONVERGENT B1, `(.L_x_514) ;  /* 0x000001e000017945 */ /* 0x000fe20003800200 */
[----:B-1----:R-:W-:Y:S02]  /*26a0*/  IMAD.MOV.U32 R16, RZ, RZ, R14 ;  /* 0x000000ffff107224 */ /* 0x002fe400078e000e */
        /* <DEDUP_REMOVED lines=28> */
.L_x_515:
[----:B------:R-:W-:Y:S05]  /*2870*/  BSYNC.RECONVERGENT B1 ;  /* 0x0000000000017941 */ /* 0x000fea0003800200 */
.L_x_514:
[----:B--2---:R-:W-:Y:S01]  /*2880*/  VIADD R2, R7, 0x8 ;  /* 0x0000000807027836 */ /* 0x004fe20000000000 */
[----:B------:R2:W2:Y:S01]  /*2890*/  SHFL.DOWN PT, R12, R10, 0x8, R9 ;  /* 0x090000000a0c7989 */ /* 0x0004a200000e0009 */
        /* <DEDUP_REMOVED lines=30> */
.L_x_517:
[----:B------:R-:W-:Y:S05]  /*2a80*/  BSYNC.RECONVERGENT B1 ;  /* 0x0000000000017941 */ /* 0x000fea0003800200 */
.L_x_516:
[----:B-1----:R-:W-:Y:S01]  /*2a90*/  VIADD R6, R7, 0x10 ;  /* 0x0000001007067836 */ /* 0x002fe20000000000 */
[----:B--2---:R1:W2:Y:S01]  /*2aa0*/  SHFL.DOWN PT, R10, R2, 0x10, R9 ;  /* 0x0a000000020a7989 */ /* 0x0042a200000e0009 */
[----:B------:R-:W-:Y:S01]  /*2ab0*/  BSSY.RECONVERGENT B1, `(.L_x_518) ;  /* 0x000001e000017945 */ /* 0x000fe20003800200 */
[----:B0-----:R-:W-:Y:S01]  /*2ac0*/  IMAD.MOV.U32 R17, RZ, RZ, R8 ;  /* 0x000000ffff117224 */ /* 0x001fe200078e0008 */
[----:B------:R-:W-:Y:S01]  /*2ad0*/  MOV R19, R14 ;  /* 0x0000000e00137202 */ /* 0x000fe20000000f00 */
[----:B------:R1:W0:Y:S01]  /*2ae0*/  SHFL.DOWN PT, R11, R3, 0x10, R9 ;  /* 0x0a000000030b7989 */ /* 0x00022200000e0009 */
[----:B------:R-:W-:Y:S01]  /*2af0*/  ISETP.GT.AND P0, PT, R6, R9, PT ;  /* 0x000000090600720c */ /* 0x000fe20003f04270 */
[----:B------:R-:W-:Y:S02]  /*2b00*/  IMAD.MOV.U32 R12, RZ, RZ, R2 ;  /* 0x000000ffff0c7224 */ /* 0x000fe400078e0002 */
[----:B----4-:R1:W4:Y:S01]  /*2b10*/  SHFL.DOWN PT, R15, R8, 0x10, R9 ;  /* 0x0a000000080f7989 */ /* 0x01032200000e0009 */
[----:B---3--:R-:W-:-:S03]  /*2b20*/  IMAD.MOV.U32 R13, RZ, RZ, R3 ;  /* 0x000000ffff0d7224 */ /* 0x008fc600078e0003 */
[----:B------:R1:W3:Y:S06]  /*2b30*/  SHFL.DOWN PT, R21, R14, 0x10, R9 ;  /* 0x0a0000000e157989 */ /* 0x0002ec00000e0009 */
[----:B------:R-:W-:Y:S05]  /*2b40*/  @P0 BRA `(.L_x_519) ;  /* 0x0000000000500947 */ /* 0x000fea0003800000 */
[----:B0-2---:R-:W-:Y:S01]  /*2b50*/  DSETP.GEU.AND P0, PT, |R2|, |R10|, PT ;  /* 0x4000000a0200722a */ /* 0x005fe20003f0e200 */
        /* <DEDUP_REMOVED lines=19> */
.L_x_519:
[----:B------:R-:W-:Y:S05]  /*2c90*/  BSYNC.RECONVERGENT B1 ;  /* 0x0000000000017941 */ /* 0x000fea0003800200 */
.L_x_518:
[----:B------:R-:W-:Y:S01]  /*2ca0*/  ISETP.NE.AND P0, PT, R7, RZ, PT ;  /* 0x000000ff0700720c */ /* 0x000fe20003f05270 */
[----:B------:R-:W-:-:S12]  /*2cb0*/  BSSY.RECONVERGENT B1, `(.L_x_520) ;  /* 0x000000b000017945 */ /* 0x000fd80003800200 */
[----:B------:R-:W-:Y:S05]  /*2cc0*/  @P0 BRA `(.L_x_521) ;  /* 0x0000000000240947 */ /* 0x000fea0003800000 */
[----:B------:R-:W5:Y:S01]  /*2cd0*/  S2R R6, SR_CgaCtaId ;  /* 0x0000000000067919 */ /* 0x000f620000008800 */
[----:B-1----:R-:W-:Y:S01]  /*2ce0*/  MOV R3, 0x400 ;  /* 0x0000040000037802 */ /* 0x002fe20000000f00 */
[----:B------:R-:W-:Y:S01]  /*2cf0*/  IMAD.MOV.U32 R18, RZ, RZ, R17 ;  /* 0x000000ffff127224 */ /* 0x000fe200078e0011 */
[----:B------:R-:W-:-:S04]  /*2d00*/  SHF.R.U32.HI R2, RZ, 0x1, R5 ;  /* 0x00000001ff027819 */ /* 0x000fc80000011605 */
[----:B------:R-:W-:Y:S02]  /*2d10*/  LOP3.LUT R2, R2, 0x1f0, RZ, 0xc0, !PT ;  /* 0x000001f002027812 */ /* 0x000fe400078ec0ff */
[----:B-----5:R-:W-:-:S05]  /*2d20*/  LEA R3, R6, R3, 0x18 ;  /* 0x0000000306037211 */ /* 0x020fca00078ec0ff */
[----:B------:R-:W-:-:S05]  /*2d30*/  IMAD.IADD R3, R2, 0x1, R3 ;  /* 0x0000000102037824 */ /* 0x000fca00078e0203 */
[----:B------:R1:W-:Y:S04]  /*2d40*/  STS.64 [R3+0x10], R18 ;  /* 0x0000101203007388 */ /* 0x0003e80000000a00 */
[----:B------:R1:W-:Y:S02]  /*2d50*/  STS.64 [R3+0x8], R12 ;  /* 0x0000080c03007388 */ /* 0x0003e40000000a00 */
.L_x_521:
[----:B------:R-:W-:Y:S05]  /*2d60*/  BSYNC.RECONVERGENT B1 ;  /* 0x0000000000017941 */ /* 0x000fea0003800200 */
.L_x_520:
[----:B------:R-:W-:Y:S01]  /*2d70*/  BAR.SYNC.DEFER_BLOCKING 0x0 ;  /* 0x0000000000007b1d */ /* 0x000fe20000010000 */
[----:B------:R-:W-:-:S13]  /*2d80*/  ISETP.NE.AND P1, PT, R5, RZ, PT ;  /* 0x000000ff0500720c */ /* 0x000fda0003f25270 */
[----:B------:R-:W-:Y:S05]  /*2d90*/  @P1 BRA `(.L_x_497) ;  /* 0x0000003800581947 */ /* 0x000fea0003800000 */
[----:B------:R-:W-:Y:S01]  /*2da0*/  ISETP.GE.AND P0, PT, R4, 0x21, PT ;  /* 0x000000210400780c */ /* 0x000fe20003f06270 */
[----:B0-----:R-:W-:Y:S02]  /*2db0*/  IMAD.MOV.U32 R11, RZ, RZ, R17 ;  /* 0x000000ffff0b7224 */ /* 0x001fe400078e0011 */
[----:B-1----:R-:W-:Y:S02]  /*2dc0*/  IMAD.MOV.U32 R14, RZ, RZ, R19 ;  /* 0x000000ffff0e7224 */ /* 0x002fe400078e0013 */
        /* <DEDUP_REMOVED lines=29> */
.L_x_523:
[----:B------:R-:W-:Y:S05]  /*2fa0*/  BSYNC.RECONVERGENT B1 ;  /* 0x0000000000017941 */ /* 0x000fea0003800200 */
.L_x_522:
[----:B------:R-:W-:Y:S01]  /*2fb0*/  ISETP.GE.AND P0, PT, R4, 0x41, PT ;  /* 0x000000410400780c */ /* 0x000fe20003f06270 */
[----:B------:R-:W-:Y:S02]  /*2fc0*/  IMAD.MOV.U32 R5, RZ, RZ, R11 ;  /* 0x000000ffff057224 */ /* 0x000fe400078e000b */
[----:B--2---:R-:W-:Y:S02]  /*2fd0*/  IMAD.MOV.U32 R10, RZ, RZ, R14 ;  /* 0x000000ffff0a7224 */ /* 0x004fe400078e000e */
        /* <DEDUP_REMOVED lines=29> */
.L_x_525:
[----:B------:R-:W-:Y:S05]  /*31b0*/  BSYNC.RECONVERGENT B1 ;  /* 0x0000000000017941 */ /* 0x000fea0003800200 */
.L_x_524:
        /* <DEDUP_REMOVED lines=32> */
.L_x_527:
[----:B------:R-:W-:Y:S05]  /*33c0*/  BSYNC.RECONVERGENT B1 ;  /* 0x0000000000017941 */ /* 0x000fea0003800200 */
.L_x_526:
        /* <DEDUP_REMOVED lines=32> */
.L_x_529:
[----:B------:R-:W-:Y:S05]  /*35d0*/  BSYNC.RECONVERGENT B1 ;  /* 0x0000000000017941 */ /* 0x000fea0003800200 */
.L_x_528:
        /* <DEDUP_REMOVED lines=32> */
.L_x_531:
[----:B------:R-:W-:Y:S05]  /*37e0*/  BSYNC.RECONVERGENT B1 ;  /* 0x0000000000017941 */ /* 0x000fea0003800200 */
.L_x_530:
        /* <DEDUP_REMOVED lines=32> */
.L_x_533:
[----:B------:R-:W-:Y:S05]  /*39f0*/  BSYNC.RECONVERGENT B1 ;  /* 0x0000000000017941 */ /* 0x000fea0003800200 */
.L_x_532:
        /* <DEDUP_REMOVED lines=32> */
.L_x_465:
[----:B------:R-:W0:Y:S01]  /*3c00*/  S2R R4, SR_TID.X ;  /* 0x0000000000047919 */ /* 0x000e220000002100 */
[----:B------:R-:W1:Y:S01]  /*3c10*/  LDCU.128 UR12, c[0x0][0x380] ;  /* 0x00007000ff0c77ac */ /* 0x000e620008000c00 */
[----:B------:R-:W-:Y:S02]  /*3c20*/  SHF.R.S32.HI R5, RZ, 0x1f, R10 ;  /* 0x0000001fff057819 */ /* 0x000fe4000001140a */
[----:B0-----:R-:W-:-:S04]  /*3c30*/  IADD3 R2, P0, PT, R10, R4, RZ ;  /* 0x000000040a027210 */ /* 0x001fc80007f1e0ff */
[----:B-1----:R-:W-:Y:S01]  /*3c40*/  LEA R8, P1, R2, UR12, 0x3 ;  /* 0x0000000c02087c11 */ /* 0x002fe2000f8218ff */
[----:B------:R-:W-:-:S05]  /*3c50*/  IMAD.X R3, RZ, RZ, R5, P0 ;  /* 0x000000ffff037224 */ /* 0x000fca00000e0605 */
[----:B------:R-:W-:-:S05]  /*3c60*/  LEA.HI.X R9, R2, UR13, R3, 0x3, P1 ;  /* 0x0000000d02097c11 */ /* 0x000fca00088f1c03 */
[----:B------:R-:W2:Y:S04]  /*3c70*/  LDG.E.64 R12, desc[UR10][R8.64] ;  /* 0x0000000a080c7981 */ /* 0x000ea8000c1e1b00 */
[----:B------:R-:W2:Y:S04]  /*3c80*/  LDG.E.64 R14, desc[UR10][R8.64+0x800] ;  /* 0x0008000a080e7981 */ /* 0x000ea8000c1e1b00 */
[----:B------:R-:W3:Y:S04]  /*3c90*/  LDG.E.64 R16, desc[UR10][R8.64+0x1000] ;  /* 0x0010000a08107981 */ /* 0x000ee8000c1e1b00 */
[----:B------:R-:W4:Y:S04]  /*3ca0*/  LDG.E.64 R18, desc[UR10][R8.64+0x1800] ;  /* 0x0018000a08127981 */ /* 0x000f28000c1e1b00 */
[----:B------:R0:W5:Y:S01]  /*3cb0*/  LDG.E.64 R2, desc[UR10][R8.64+0x2000] ;  /* 0x0020000a08027981 */ /* 0x000162000c1e1b00 */
[----:B------:R-:W-:Y:S01]  /*3cc0*/  BSSY.RECONVERGENT B1, `(.L_x_534) ;  /* 0x000001f000017945 */ /* 0x000fe20003800200 */
[C---:B0-----:R-:W-:Y:S01]  /*3cd0*/  LOP3.LUT R8, R4.reuse, 0x400, RZ, 0xfc, !PT ;  /* 0x0000040004087812 */ /* 0x041fe200078efcff */
[----:B------:R-:W-:Y:S01]  /*3ce0*/  VIADD R9, R4, 0x200 ;  /* 0x0000020004097836 */ /* 0x000fe20000000000 */
[----:B--2---:R-:W-:-:S06]  /*3cf0*/  DSETP.GEU.AND P0, PT, |R12|, |R14|, PT ;  /* 0x4000000e0c00722a */ /* 0x004fcc0003f0e200 */
[----:B------:R-:W-:Y:S02]  /*3d00*/  FSEL R12, R12, R14, P0 ;  /* 0x0000000e0c0c7208 */ /* 0x000fe40000000000 */
[----:B------:R-:W-:Y:S02]  /*3d10*/  FSEL R13, R13, R15, P0 ;  /* 0x0000000f0d0d7208 */ /* 0x000fe40000000000 */
[----:B------:R-:W-:-:S04]  /*3d20*/  IADD3 R14, P1, PT, R10, UR14, RZ ;  /* 0x0000000e0a0e7c10 */ /* 0x000fc8000ff3e0ff */
[----:B---3--:R-:W-:Y:S01]  /*3d30*/  DSETP.GEU.AND P2, PT, |R12|, |R16|, PT ;  /* 0x400000100c00722a */ /* 0x008fe20003f4e200 */
[----:B------:R-:W-:-:S05]  /*3d40*/  IADD3 R6, P5, PT, R8, R14, RZ ;  /* 0x0000000e08067210 */ /* 0x000fca0007fbe0ff */
[----:B------:R-:W-:Y:S02]  /*3d50*/  FSEL R12, R12, R16, P2 ;  /* 0x000000100c0c7208 */ /* 0x000fe40001000000 */
[----:B------:R-:W-:-:S06]  /*3d60*/  FSEL R13, R13, R17, P2 ;  /* 0x000000110d0d7208 */ /* 0x000fcc0001000000 */
[----:B----4-:R-:W-:-:S06]  /*3d70*/  DSETP.GEU.AND P3, PT, |R12|, |R18|, PT ;  /* 0x400000120c00722a */ /* 0x010fcc0003f6e200 */
[----:B------:R-:W-:Y:S02]  /*3d80*/  FSEL R10, R12, R18, P3 ;  /* 0x000000120c0a7208 */ /* 0x000fe40001800000 */
[----:B------:R-:W-:Y:S02]  /*3d90*/  FSEL R11, R13, R19, P3 ;  /* 0x000000130d0b7208 */ /* 0x000fe40001800000 */
[----:B------:R-:W-:Y:S01]  /*3da0*/  IADD3.X R12, PT, PT, R5, UR15, RZ, P1, !PT ;  /* 0x0000000f050c7c10 */ /* 0x000fe20008ffe4ff */
[C---:B------:R-:W-:Y:S01]  /*3db0*/  VIADD R5, R4.reuse, 0x100 ;  /* 0x0000010004057836 */ /* 0x040fe20000000000 */
[----:B------:R-:W-:Y:S02]  /*3dc0*/  ISETP.LE.AND P1, PT, R7, UR6, PT ;  /* 0x0000000607007c0c */ /* 0x000fe4000bf23270 */
[----:B-----5:R-:W-:Y:S02]  /*3dd0*/  DSETP.GEU.AND P4, PT, |R10|, |R2|, PT ;  /* 0x400000020a00722a */ /* 0x020fe40003f8e200 */
[----:B------:R-:W-:Y:S01]  /*3de0*/  @P2 SEL R9, R4, R5, P0 ;  /* 0x0000000504092207 */ /* 0x000fe20000000000 */
[----:B------:R-:W-:-:S02]  /*3df0*/  IMAD.X R5, RZ, RZ, R12, P5 ;  /* 0x000000ffff057224 */ /* 0x000fc400028e060c */
[----:B------:R-:W-:-:S09]  /*3e00*/  @!P3 VIADD R9, R4, 0x300 ;  /* 0x000003000409b836 */ /* 0x000fd20000000000 */
        /* <DEDUP_REMOVED lines=10> */
.L_x_535:
[----:B------:R-:W-:Y:S05]  /*3eb0*/  BSYNC.RECONVERGENT B1 ;  /* 0x0000000000017941 */ /* 0x000fea0003800200 */
.L_x_534:
        /* <DEDUP_REMOVED lines=12> */
[----:B------:R-:W-:-:S05]  /*3f80*/  IMAD.MOV.U32 R11, RZ, RZ, 0x500 ;  /* 0x00000500ff0b7424 */ /* 0x000fca00078e00ff */
[----:B------:R-:W2:Y:S01]  /*3f90*/  ATOMG.E.ADD.STRONG.GPU PT, R10, desc[UR10][R8.64], R11 ;  /* 0x8000000b080a79a8 */ /* 0x000ea200081ef10a */
[----:B------:R-:W0:Y:S01]  /*3fa0*/  S2UR UR5, SR_CgaCtaId ;  /* 0x00000000000579c3 */ /* 0x000e220000008800 */
[----:B------:R-:W-:Y:S02]  /*3fb0*/  UMOV UR4, 0x400 ;  /* 0x0000040000047882 */ /* 0x000fe40000000000 */
[----:B0-----:R-:W-:Y:S01]  /*3fc0*/  ULEA UR4, UR5, UR4, 0x18 ;  /* 0x0000000405047291 */ /* 0x001fe2000f8ec0ff */
[----:B--2---:R-:W-:-:S08]  /*3fd0*/  VIADD R10, R10, UR6 ;  /* 0x000000060a0a7c36 */ /* 0x004fd00008000000 */
[----:B------:R0:W-:Y:S03]  /*3fe0*/  STS [UR4+0x98], R10 ;  /* 0x0000980aff007988 */ /* 0x0001e60008000804 */
.L_x_538:
[----:B------:R-:W-:Y:S05]  /*3ff0*/  BSYNC.RECONVERGENT B1 ;  /* 0x0000000000017941 */ /* 0x000fea0003800200 */
.L_x_537:
[----:B------:R-:W1:Y:S08]  /*4000*/  S2UR UR5, SR_CgaCtaId ;  /* 0x00000000000579c3 */ /* 0x000e700000008800 */
[----:B------:R-:W-:Y:S06]  /*4010*/  BAR.SYNC.DEFER_BLOCKING 0x0 ;  /* 0x0000000000007b1d */ /* 0x000fec0000010000 */
[----:B------:R-:W-:-:S02]  /*4020*/  UMOV UR4, 0x400 ;  /* 0x0000040000047882 */ /* 0x000fc40000000000 */
[----:B-1----:R-:W-:-:S06]  /*4030*/  ULEA UR4, UR5, UR4, 0x18 ;  /* 0x0000000405047291 */ /* 0x002fcc000f8ec0ff */
[----:B------:R-:W-:-:S05]  /*4040*/  IMAD.U32 R14, RZ, RZ, UR4 ;  /* 0x00000004ff0e7e24 */ /* 0x000fca000f8e00ff */
[----:B------:R-:W0:Y:S02]  /*4050*/  LDS R12, [R14+0x98] ;  /* 0x000098000e0c7984 */ /* 0x000e240000000800 */
[----:B0-----:R-:W-:-:S05]  /*4060*/  VIADD R10, R12, 0x500 ;  /* 0x000005000c0a7836 */ /* 0x001fca0000000000 */
[----:B------:R-:W-:-:S13]  /*4070*/  ISETP.GT.AND P0, PT, R10, R7, PT ;  /* 0x000000070a00720c */ /* 0x000fda0003f04270 */
[----:B------:R-:W-:Y:S05]  /*4080*/  @P0 BRA `(.L_x_539) ;  /* 0x0000000400900947 */ /* 0x000fea0003800000 */
[----:B------:R-:W-:Y:S01]  /*4090*/  BSSY.RECONVERGENT B1, `(.L_x_539) ;  /* 0x0000063000017945 */ /* 0x000fe20003800200 */
[----:B------:R-:W-:Y:S01]  /*40a0*/  IMAD.MOV.U32 R20, RZ, RZ, R2 ;  /* 0x000000ffff147224 */ /* 0x000fe200078e0002 */
[----:B------:R-:W0:Y:S01]  /*40b0*/  LDCU UR7, c[0x0][0x398] ;  /* 0x00007300ff0777ac */ /* 0x000e220008000800 */
[----:B------:R-:W-:Y:S02]  /*40c0*/  IMAD.MOV.U32 R21, RZ, RZ, R3 ;  /* 0x000000ffff157224 */ /* 0x000fe400078e0003 */
[----:B------:R-:W-:Y:S01]  /*40d0*/  IMAD.MOV.U32 R27, RZ, RZ, R6 ;  /* 0x000000ffff1b7224 */ /* 0x000fe200078e0006 */
[----:B------:R-:W1:Y:S01]  /*40e0*/  LDCU.128 UR12, c[0x0][0x380] ;  /* 0x00007000ff0c77ac */ /* 0x000e620008000c00 */
[----:B------:R-:W-:-:S07]  /*40f0*/  IMAD.MOV.U32 R22, RZ, RZ, R5 ;  /* 0x000000ffff167224 */ /* 0x000fce00078e0005 */
.L_x_542:
[----:B------:R-:W-:-:S04]  /*4100*/  IADD3 R28, P0, PT, R4, R12, RZ ;  /* 0x0000000c041c7210 */ /* 0x000fc80007f1e0ff */
[----:B------:R-:W-:Y:S02]  /*4110*/  LEA.HI.X.SX32 R25, R12, RZ, 0x1, P0 ;  /* 0x000000ff0c197211 */ /* 0x000fe400000f0eff */
[----:B-1----:R-:W-:-:S04]  /*4120*/  LEA R6, P0, R28, UR12, 0x3 ;  /* 0x0000000c1c067c11 */ /* 0x002fc8000f8018ff */
[----:B------:R-:W-:-:S05]  /*4130*/  LEA.HI.X R7, R28, UR13, R25, 0x3, P0 ;  /* 0x0000000d1c077c11 */ /* 0x000fca00080f1c19 */
[----:B------:R-:W2:Y:S04]  /*4140*/  LDG.E.64 R18, desc[UR10][R6.64] ;  /* 0x0000000a06127981 */ /* 0x000ea8000c1e1b00 */
[----:B------:R-:W3:Y:S04]  /*4150*/  LDG.E.64 R16, desc[UR10][R6.64+0x800] ;  /* 0x0008000a06107981 */ /* 0x000ee8000c1e1b00 */
[----:B------:R-:W4:Y:S04]  /*4160*/  LDG.E.64 R12, desc[UR10][R6.64+0x1000] ;  /* 0x0010000a060c7981 */ /* 0x000f28000c1e1b00 */
[----:B------:R-:W4:Y:S01]  /*4170*/  LDG.E.64 R10, desc[UR10][R6.64+0x1800] ;  /* 0x0018000a060a7981 */ /* 0x000f22000c1e1b00 */
[----:B------:R-:W-:-:S03]  /*4180*/  IADD3 R28, P0, PT, R28, UR14, RZ ;  /* 0x0000000e1c1c7c10 */ /* 0x000fc6000ff1e0ff */
[----:B------:R1:W5:Y:S01]  /*4190*/  LDG.E.64 R2, desc[UR10][R6.64+0x2000] ;  /* 0x0020000a06027981 */ /* 0x000362000c1e1b00 */
[----:B------:R-:W-:Y:S01]  /*41a0*/  IADD3.X R25, PT, PT, R25, UR15, RZ, P0, !PT ;  /* 0x0000000f19197c10 */ /* 0x000fe200087fe4ff */
[----:B------:R-:W-:Y:S01]  /*41b0*/  BSSY.RECONVERGENT B2, `(.L_x_540) ;  /* 0x0000038000027945 */ /* 0x000fe20003800200 */
[----:B------:R-:W-:Y:S01]  /*41c0*/  BAR.SYNC.DEFER_BLOCKING 0x0 ;  /* 0x0000000000007b1d */ /* 0x000fe20000010000 */
[C---:B------:R-:W-:Y:S02]  /*41d0*/  IADD3 R24, P4, PT, R28.reuse, 0x200, RZ ;  /* 0x000002001c187810 */ /* 0x040fe40007f9e0ff */
[C---:B------:R-:W-:Y:S02]  /*41e0*/  IADD3 R15, P5, PT, R28.reuse, 0x300, RZ ;  /* 0x000003001c0f7810 */ /* 0x040fe40007fbe0ff */
[C---:B------:R-:W-:Y:S02]  /*41f0*/  IADD3 R23, P3, PT, R28.reuse, 0x100, RZ ;  /* 0x000001001c177810 */ /* 0x040fe40007f7e0ff */
[----:B-1----:R-:W-:-:S02]  /*4200*/  IADD3 R6, P6, PT, R28, 0x400, RZ ;  /* 0x000004001c067810 */ /* 0x002fc40007fde0ff */
[----:B------:R-:W-:Y:S01]  /*4210*/  IADD3.X R26, PT, PT, RZ, R25, RZ, P3, !PT ;  /* 0x00000019ff1a7210 */ /* 0x000fe20001ffe4ff */
[----:B--2---:R-:W-:-:S14]  /*4220*/  DSETP.GEU.AND P2, PT, |R20|, |R18|, PT ;  /* 0x400000121400722a */ /* 0x004fdc0003f4e200 */
[----:B------:R-:W-:-:S04]  /*4230*/  @P2 ISETP.GE.U32.AND P0, PT, R27, R28, PT ;  /* 0x0000001c1b00220c */ /* 0x000fc80003f06070 */
[----:B------:R-:W-:-:S13]  /*4240*/  @P2 ISETP.GE.AND.EX P0, PT, R22, R25, PT, P0 ;  /* 0x000000191600220c */ /* 0x000fda0003f06300 */
[----:B------:R-:W-:-:S06]  /*4250*/  @P2 DSETP.LT.OR P0, PT, |R18|, |R20|, !P0 ;  /* 0x400000141200222a */ /* 0x000fcc0004701600 */
[----:B------:R-:W-:Y:S02]  /*4260*/  @P2 FSEL R5, R20, R18, P0 ;  /* 0x0000001214052208 */ /* 0x000fe40000000000 */
[----:B------:R-:W-:Y:S01]  /*4270*/  @P2 FSEL R20, R21, R19, P0 ;  /* 0x0000001315142208 */ /* 0x000fe20000000000 */
[----:B------:R-:W-:Y:S01]  /*4280*/  IMAD.X R21, RZ, RZ, R25, P4 ;  /* 0x000000ffff157224 */ /* 0x000fe200020e0619 */
[----:B------:R-:W-:Y:S01]  /*4290*/  @P2 SEL R28, R27, R28, P0 ;  /* 0x0000001c1b1c2207 */ /* 0x000fe20000000000 */
[----:B------:R-:W-:Y:S02]  /*42a0*/  @P2 IMAD.MOV.U32 R18, RZ, RZ, R5 ;  /* 0x000000ffff122224 */ /* 0x000fe400078e0005 */
[----:B------:R-:W-:Y:S02]  /*42b0*/  @P2 IMAD.MOV.U32 R19, RZ, RZ, R20 ;  /* 0x000000ffff132224 */ /* 0x000fe400078e0014 */
[--C-:B------:R-:W-:Y:S02]  /*42c0*/  IMAD.X R20, RZ, RZ, R25.reuse, P5 ;  /* 0x000000ffff147224 */ /* 0x100fe400028e0619 */
[----:B------:R-:W-:Y:S01]  /*42d0*/  IMAD.X R5, RZ, RZ, R25, P6 ;  /* 0x000000ffff057224 */ /* 0x000fe200030e0619 */
[----:B------:R-:W-:Y:S01]  /*42e0*/  @P2 SEL R25, R22, R25, P0 ;  /* 0x0000001916192207 */ /* 0x000fe20000000000 */
        /* <DEDUP_REMOVED lines=20> */
[----:B------:R-:W-:-:S05]  /*4430*/  ISETP.NE.AND P2, PT, R4, RZ, PT ;  /* 0x000000ff0400720c */ /* 0x000fca0003f45270 */
[----:B------:R-:W-:-:S14]  /*4440*/  DSETP.GEU.AND P1, PT, |R12|, |R10|, PT ;  /* 0x4000000a0c00722a */ /* 0x000fdc0003f2e200 */
[----:B------:R-:W-:-:S04]  /*4450*/  @P1 ISETP.GE.U32.AND P0, PT, R24, R15, PT ;  /* 0x0000000f1800120c */ /* 0x000fc80003f06070 */
[----:B------:R-:W-:-:S13]  /*4460*/  @P1 ISETP.GE.AND.EX P0, PT, R21, R20, PT, P0 ;  /* 0x000000141500120c */ /* 0x000fda0003f06300 */
[----:B------:R-:W-:-:S06]  /*4470*/  @P1 DSETP.LT.OR P0, PT, |R10|, |R12|, !P0 ;  /* 0x4000000c0a00122a */ /* 0x000fcc0004701600 */
[----:B------:R-:W-:Y:S02]  /*4480*/  @P1 FSEL R16, R12, R10, P0 ;  /* 0x0000000a0c101208 */ /* 0x000fe40000000000 */
[----:B------:R-:W-:Y:S01]  /*4490*/  @P1 FSEL R13, R13, R11, P0 ;  /* 0x0000000b0d0d1208 */ /* 0x000fe20000000000 */
[----:B------:R-:W-:Y:S06]  /*44a0*/  @P2 BRA `(.L_x_541) ;  /* 0x0000000000202947 */ /* 0x000fec0003800000 */
[----:B------:R-:W-:-:S05]  /*44b0*/  IMAD.MOV.U32 R17, RZ, RZ, 0x500 ;  /* 0x00000500ff117424 */ /* 0x000fca00078e00ff */
[----:B------:R-:W2:Y:S01]  /*44c0*/  ATOMG.E.ADD.STRONG.GPU PT, R7, desc[UR10][R8.64], R17 ;  /* 0x80000011080779a8 */ /* 0x000ea200081ef10a */
[----:B------:R-:W1:Y:S01]  /*44d0*/  S2UR UR5, SR_CgaCtaId ;  /* 0x00000000000579c3 */ /* 0x000e620000008800 */
[----:B------:R-:W-:Y:S02]  /*44e0*/  UMOV UR4, 0x400 ;  /* 0x0000040000047882 */ /* 0x000fe40000000000 */
[----:B-1----:R-:W-:-:S06]  /*44f0*/  ULEA UR4, UR5, UR4, 0x18 ;  /* 0x0000000405047291 */ /* 0x002fcc000f8ec0ff */
[----:B------:R-:W-:Y:S02]  /*4500*/  IMAD.U32 R14, RZ, RZ, UR4 ;  /* 0x00000004ff0e7e24 */ /* 0x000fe4000f8e00ff */
[----:B--2---:R-:W-:-:S05]  /*4510*/  VIADD R7, R7, UR6 ;  /* 0x0000000607077c36 */ /* 0x004fca0008000000 */
[----:B------:R1:W-:Y:S02]  /*4520*/  STS [R14+0x98], R7 ;  /* 0x000098070e007388 */ /* 0x0003e40000000800 */
.L_x_541:
[----:B0-----:R-:W-:Y:S05]  /*4530*/  BSYNC.RECONVERGENT B2 ;  /* 0x0000000000027941 */ /* 0x001fea0003800200 */
.L_x_540:
[----:B------:R-:W-:Y:S01]  /*4540*/  BAR.SYNC.DEFER_BLOCKING 0x0 ;  /* 0x0000000000007b1d */ /* 0x000fe20000010000 */
[----:B------:R-:W-:Y:S01]  /*4550*/  @P1 IMAD.MOV.U32 R10, RZ, RZ, R16 ;  /* 0x000000ffff0a1224 */ /* 0x000fe200078e0010 */
[----:B------:R-:W-:Y:S01]  /*4560*/  @P1 SEL R15, R24, R15, P0 ;  /* 0x0000000f180f1207 */ /* 0x000fe20000000000 */
[----:B------:R-:W-:Y:S01]  /*4570*/  @P1 IMAD.MOV.U32 R11, RZ, RZ, R13 ;  /* 0x000000ffff0b1224 */ /* 0x000fe200078e000d */
[----:B------:R-:W-:Y:S01]  /*4580*/  @P1 SEL R20, R21, R20, P0 ;  /* 0x0000001415141207 */ /* 0x000fe20000000000 */
[----:B-1----:R-:W-:-:S04]  /*4590*/  IMAD.U32 R7, RZ, RZ, UR7 ;  /* 0x00000007ff077e24 */ /* 0x002fc8000f8e00ff */
[----:B-----5:R-:W-:-:S14]  /*45a0*/  DSETP.GEU.AND P2, PT, |R10|, |R2|, PT ;  /* 0x400000020a00722a */ /* 0x020fdc0003f4e200 */
[----:B------:R-:W-:Y:S01]  /*45b0*/  @P2 ISETP.GE.U32.AND P0, PT, R15, R6, PT ;  /* 0x000000060f00220c */ /* 0x000fe20003f06070 */
[----:B------:R-:W0:Y:S03]  /*45c0*/  LDS R12, [R14+0x98] ;  /* 0x000098000e0c7984 */ /* 0x000e260000000800 */
        /* <DEDUP_REMOVED lines=9> */
[----:B------:R-:W-:-:S02]  /*4660*/  IMAD.MOV.U32 R22, RZ, RZ, R5 ;  /* 0x000000ffff167224 */ /* 0x000fc400078e0005 */
[----:B------:R-:W-:Y:S02]  /*4670*/  IMAD.MOV.U32 R20, RZ, RZ, R2 ;  /* 0x000000ffff147224 */ /* 0x000fe400078e0002 */
[----:B------:R-:W-:Y:S02]  /*4680*/  IMAD.MOV.U32 R21, RZ, RZ, R3 ;  /* 0x000000ffff157224 */ /* 0x000fe400078e0003 */
[----:B0-----:R-:W-:-:S05]  /*4690*/  VIADD R10, R12, 0x500 ;  /* 0x000005000c0a7836 */ /* 0x001fca0000000000 */
[----:B------:R-:W-:-:S13]  /*46a0*/  ISETP.GT.AND P0, PT, R10, R7, PT ;  /* 0x000000070a00720c */ /* 0x000fda0003f04270 */
[----:B------:R-:W-:Y:S05]  /*46b0*/  @!P0 BRA `(.L_x_542) ;  /* 0xfffffff800908947 */ /* 0x000fea000383ffff */
[----:B------:R-:W-:Y:S05]  /*46c0*/  BSYNC.RECONVERGENT B1 ;  /* 0x0000000000017941 */ /* 0x000fea0003800200 */
.L_x_539:
[----:B------:R-:W-:Y:S01]  /*46d0*/  ISETP.GE.AND P0, PT, R12, R7, PT ;  /* 0x000000070c00720c */ /* 0x000fe20003f06270 */
[----:B------:R-:W0:Y:S01]  /*46e0*/  LDCU.64 UR6, c[0x0][0x388] ;  /* 0x00007100ff0677ac */ /* 0x000e220008000a00 */
[----:B------:R-:W-:Y:S01]  /*46f0*/  BSSY.RECONVERGENT B1, `(.L_x_536) ;  /* 0x00000ac000017945 */ /* 0x000fe20003800200 */
[----:B------:R-:W1:Y:S10]  /*4700*/  LDCU.64 UR4, c[0x0][0x388] ;  /* 0x00007100ff0477ac */ /* 0x000e740008000a00 */
[----:B------:R-:W-:Y:S05]  /*4710*/  @P0 BRA `(.L_x_543) ;  /* 0x0000000800a40947 */ /* 0x000fea0003800000 */
[----:B------:R-:W-:-:S05]  /*4720*/  IMAD.IADD R9, R7, 0x1, -R12 ;  /* 0x0000000107097824 */ /* 0x000fca00078e0a0c */
[----:B------:R-:W-:-:S13]  /*4730*/  ISETP.GE.AND P0, PT, R4, R9, PT ;  /* 0x000000090400720c */ /* 0x000fda0003f06270 */
[----:B------:R-:W-:Y:S05]  /*4740*/  @P0 BRA `(.L_x_543) ;  /* 0x0000000800980947 */ /* 0x000fea0003800000 */
[----:B------:R-:W-:Y:S01]  /*4750*/  LOP3.LUT R8, RZ, R4, RZ, 0x33, !PT ;  /* 0x00000004ff087212 */ /* 0x000fe200078e33ff */
[----:B------:R-:W-:Y:S03]  /*4760*/  BSSY.RECONVERGENT B2, `(.L_x_544) ;  /* 0x000002f000027945 */ /* 0x000fe60003800200 */
[----:B------:R-:W-:Y:S01]  /*4770*/  IADD3 R18, PT, PT, -R12, R7, R8 ;  /* 0x000000070c127210 */ /* 0x000fe20007ffe108 */
[----:B------:R-:W-:-:S03]  /*4780*/  IMAD.MOV.U32 R8, RZ, RZ, R4 ;  /* 0x000000ffff087224 */ /* 0x000fc600078e0004 */
[----:B------:R-:W-:-:S04]  /*4790*/  LOP3.LUT R7, R18, 0x300, RZ, 0xc0, !PT ;  /* 0x0000030012077812 */ /* 0x000fc800078ec0ff */
[----:B------:R-:W-:-:S13]  /*47a0*/  ISETP.NE.AND P0, PT, R7, 0x300, PT ;  /* 0x000003000700780c */ /* 0x000fda0003f05270 */
[----:B------:R-:W-:Y:S05]  /*47b0*/  @!P0 BRA `(.L_x_545) ;  /* 0x0000000000a48947 */ /* 0x000fea0003800000 */
[----:B------:R-:W2:Y:S01]  /*47c0*/  LDC.64 R10, c[0x0][0x380] ;  /* 0x0000e000ff0a7b82 */ /* 0x000ea20000000a00 */
[----:B------:R-:W-:Y:S01]  /*47d0*/  LEA.HI R7, R18, 0x1, RZ, 0x18 ;  /* 0x0000000112077811 */ /* 0x000fe200078fc0ff */
[----:B------:R-:W-:Y:S02]  /*47e0*/  IMAD.IADD R13, R4, 0x1, R12 ;  /* 0x00000001040d7824 */ /* 0x000fe400078e020c */
[----:B------:R-:W-:Y:S01]  /*47f0*/  IMAD.MOV.U32 R8, RZ, RZ, R4 ;  /* 0x000000ffff087224 */ /* 0x000fe200078e0004 */
[----:B------:R-:W-:-:S05]  /*4800*/  LOP3.LUT R7, R7, 0x3, RZ, 0xc0, !PT ;  /* 0x0000000307077812 */ /* 0x000fca00078ec0ff */
[----:B------:R-:W-:-:S07]  /*4810*/  IMAD.MOV R7, RZ, RZ, -R7 ;  /* 0x000000ffff077224 */ /* 0x000fce00078e0a07 */
.L_x_548:
[----:B--2---:R-:W-:-:S06]  /*4820*/  IMAD.WIDE R14, R13, 0x8, R10 ;  /* 0x000000080d0e7825 */ /* 0x004fcc00078e020a */
[----:B------:R-:W2:Y:S01]  /*4830*/  LDG.E.64 R14, desc[UR10][R14.64] ;  /* 0x0000000a0e0e7981 */ /* 0x000ea2000c1e1b00 */
[----:B-1----:R-:W-:Y:S01]  /*4840*/  IADD3 R22, P1, PT, R13, UR4, RZ ;  /* 0x000000040d167c10 */ /* 0x002fe2000ff3e0ff */
[----:B------:R-:W-:Y:S01]  /*4850*/  VIADD R7, R7, 0x1 ;  /* 0x0000000107077836 */ /* 0x000fe20000000000 */
[----:B------:R-:W-:Y:S01]  /*4860*/  BSSY.RECONVERGENT B3, `(.L_x_546) ;  /* 0x000001b000037945 */ /* 0x000fe20003800200 */
[----:B------:R-:W-:Y:S01]  /*4870*/  IMAD.MOV.U32 R19, RZ, RZ, R6 ;  /* 0x000000ffff137224 */ /* 0x000fe200078e0006 */
[----:B------:R-:W-:Y:S01]  /*4880*/  LEA.HI.X.SX32 R21, R13, UR5, 0x1, P1 ;  /* 0x000000050d157c11 */ /* 0x000fe200088f0eff */
[----:B------:R-:W-:Y:S01]  /*4890*/  IMAD.MOV.U32 R20, RZ, RZ, R5 ;  /* 0x000000ffff147224 */ /* 0x000fe200078e0005 */
[----:B------:R-:W-:Y:S01]  /*48a0*/  MOV R16, R2 ;  /* 0x0000000200107202 */ /* 0x000fe20000000f00 */
[----:B------:R-:W-:Y:S01]  /*48b0*/  IMAD.MOV.U32 R17, RZ, RZ, R3 ;  /* 0x000000ffff117224 */ /* 0x000fe200078e0003 */
[----:B------:R-:W-:Y:S01]  /*48c0*/  ISETP.NE.AND P2, PT, R7, RZ, PT ;  /* 0x000000ff0700720c */ /* 0x000fe20003f45270 */
        /* <DEDUP_REMOVED lines=20> */
.L_x_547:
[----:B0-----:R-:W-:Y:S05]  /*4a10*/  BSYNC.RECONVERGENT B3 ;  /* 0x0000000000037941 */ /* 0x001fea0003800200 */
.L_x_546:
[----:B------:R-:W-:Y:S02]  /*4a20*/  VIADD R8, R8, 0x100 ;  /* 0x0000010008087836 */ /* 0x000fe40000000000 */
[----:B------:R-:W-:Y:S01]  /*4a30*/  VIADD R13, R13, 0x100 ;  /* 0x000001000d0d7836 */ /* 0x000fe20000000000 */
[----:B------:R-:W-:Y:S06]  /*4a40*/  @P2 BRA `(.L_x_548) ;  /* 0xfffffffc00742947 */ /* 0x000fec000383ffff */
.L_x_545:
[----:B01----:R-:W-:Y:S05]  /*4a50*/  BSYNC.RECONVERGENT B2 ;  /* 0x0000000000027941 */ /* 0x003fea0003800200 */
.L_x_544:
        /* <DEDUP_REMOVED lines=9> */
.L_x_557:
[----:B------:R-:W-:-:S05]  /*4af0*/  IMAD.WIDE R22, R7, 0x8, R10 ;  /* 0x0000000807167825 */ /* 0x000fca00078e020a */
[----:B------:R-:W2:Y:S04]  /*4b00*/  LDG.E.64 R20, desc[UR10][R22.64+-0x1000] ;  /* 0xfff0000a16147981 */ /* 0x000ea8000c1e1b00 */
[----:B------:R0:W5:Y:S04]  /*4b10*/  LDG.E.64 R16, desc[UR10][R22.64+-0x800] ;  /* 0xfff8000a16107981 */ /* 0x000168000c1e1b00 */
[----:B------:R0:W5:Y:S04]  /*4b20*/  LDG.E.64 R14, desc[UR10][R22.64] ;  /* 0x0000000a160e7981 */ /* 0x000168000c1e1b00 */
[----:B------:R0:W5:Y:S01]  /*4b30*/  LDG.E.64 R12, desc[UR10][R22.64+0x800] ;  /* 0x0008000a160c7981 */ /* 0x000162000c1e1b00 */
[C---:B------:R-:W-:Y:S01]  /*4b40*/  IADD3 R29, P1, PT, R7.reuse, UR6, RZ ;  /* 0x00000006071d7c10 */ /* 0x040fe2000ff3e0ff */
[----:B------:R-:W-:Y:S03]  /*4b50*/  BSSY.RECONVERGENT B2, `(.L_x_549) ;  /* 0x0000016000027945 */ /* 0x000fe60003800200 */
[----:B------:R-:W-:Y:S01]  /*4b60*/  LEA.HI.X.SX32 R30, R7, UR7, 0x1, P1 ;  /* 0x00000007071e7c11 */ /* 0x000fe200088f0eff */
        /* <DEDUP_REMOVED lines=20> */
.L_x_550:
[----:B------:R-:W-:Y:S05]  /*4cb0*/  BSYNC.RECONVERGENT B2 ;  /* 0x0000000000027941 */ /* 0x000fea0003800200 */
.L_x_549:
        /* <DEDUP_REMOVED lines=23> */
.L_x_552:
[----:B------:R-:W-:Y:S05]  /*4e30*/  BSYNC.RECONVERGENT B2 ;  /* 0x0000000000027941 */ /* 0x000fea0003800200 */
.L_x_551:
        /* <DEDUP_REMOVED lines=24> */
.L_x_554:
[----:B------:R-:W-:Y:S05]  /*4fc0*/  BSYNC.RECONVERGENT B2 ;  /* 0x0000000000027941 */ /* 0x000fea0003800200 */
.L_x_553:
        /* <DEDUP_REMOVED lines=22> */
.L_x_556:
[----:B------:R-:W-:Y:S05]  /*5130*/  BSYNC.RECONVERGENT B2 ;  /* 0x0000000000027941 */ /* 0x000fea0003800200 */
.L_x_555:
[----:B------:R-:W-:Y:S02]  /*5140*/  VIADD R8, R8, 0x400 ;  /* 0x0000040008087836 */ /* 0x000fe40000000000 */
[----:B------:R-:W-:Y:S02]  /*5150*/  VIADD R27, R27, 0x400 ;  /* 0x000004001b1b7836 */ /* 0x000fe40000000000 */
[----:B------:R-:W-:Y:S01]  /*5160*/  VIADD R26, R26, 0x400 ;  /* 0x000004001a1a7836 */ /* 0x000fe20000000000 */
[----:B------:R-:W-:Y:S01]  /*5170*/  ISETP.GE.AND P0, PT, R8, R9, PT ;  /* 0x000000090800720c */ /* 0x000fe20003f06270 */
[----:B------:R-:W-:Y:S02]  /*5180*/  VIADD R25, R25, 0x400 ;  /* 0x0000040019197836 */ /* 0x000fe40000000000 */
[----:B------:R-:W-:-:S10]  /*5190*/  VIADD R7, R7, 0x400 ;  /* 0x0000040007077836 */ /* 0x000fd40000000000 */
[----:B------:R-:W-:Y:S05]  /*51a0*/  @!P0 BRA `(.L_x_557) ;  /* 0xfffffff800508947 */ /* 0x000fea000383ffff */
.L_x_543:
[----:B01----:R-:W-:Y:S05]  /*51b0*/  BSYNC.RECONVERGENT B1 ;  /* 0x0000000000017941 */ /* 0x003fea0003800200 */
.L_x_536:
        /* <DEDUP_REMOVED lines=13> */
[----:B------:R-:W-:Y:S01]  /*5290*/  MOV R12, R7 ;  /* 0x00000007000c7202 */ /* 0x000fe20000000f00 */
[----:B------:R-:W-:Y:S02]  /*52a0*/  IMAD.MOV.U32 R13, RZ, RZ, R16 ;  /* 0x000000ffff0d7224 */ /* 0x000fe400078e0010 */
        /* <DEDUP_REMOVED lines=17> */
.L_x_559:
[----:B------:R-:W-:Y:S05]  /*53c0*/  BSYNC.RECONVERGENT B1 ;  /* 0x0000000000017941 */ /* 0x000fea0003800200 */
.L_x_558:
        /* <DEDUP_REMOVED lines=31> */
.L_x_561:
[----:B------:R-:W-:Y:S05]  /*55c0*/  BSYNC.RECONVERGENT B1 ;  /* 0x0000000000017941 */ /* 0x000fea0003800200 */
.L_x_560:
[----:B------:R-:W-:Y:S01]  /*55d0*/  ISETP.GT.AND P0, PT, R14, 0x1b, PT ;  /* 0x0000001b0e00780c */ /* 0x000fe20003f04270 */
[----:B0-----:R0:W0:Y:S01]  /*55e0*/  SHFL.DOWN PT, R8, R2, 0x4, 0x1f ;  /* 0x08801f0002087f89 */ /* 0x00102200000e0000 */
[----:B------:R-:W-:Y:S01]  /*55f0*/  BSSY.RECONVERGENT B1, `(.L_x_562) ;  /* 0x000001d000017945 */ /* 0x000fe20003800200 */
[----:B---3--:R-:W-:Y:S02]  /*5600*/  IMAD.MOV.U32 R11, RZ, RZ, R5 ;  /* 0x000000ffff0b7224 */ /* 0x008fe400078e0005 */
[----:B------:R3:W0:Y:S01]  /*5610*/  SHFL.DOWN PT, R9, R3, 0x4, 0x1f ;  /* 0x08801f0003097f89 */ /* 0x00062200000e0000 */
[----:B------:R-:W-:Y:S02]  /*5620*/  IMAD.MOV.U32 R12, RZ, RZ, R10 ;  /* 0x000000ffff0c7224 */ /* 0x000fe400078e000a */
[----:B-1----:R-:W-:Y:S01]  /*5630*/  IMAD.MOV.U32 R6, RZ, RZ, R2 ;  /* 0x000000ffff067224 */ /* 0x002fe200078e0002 */
[----:B----4-:R3:W1:Y:S01]  /*5640*/  SHFL.DOWN PT, R16, R5, 0x4, 0x1f ;  /* 0x08801f0005107f89 */ /* 0x01066200000e0000 */
[----:B--2---:R-:W-:-:S03]  /*5650*/  IMAD.MOV.U32 R7, RZ, RZ, R3 ;  /* 0x000000ffff077224 */ /* 0x004fc600078e0003 */
[----:B------:R3:W2:Y:S01]  /*5660*/  SHFL.DOWN PT, R13, R10, 0x4, 0x1f ;  /* 0x08801f000a0d7f89 */ /* 0x0006a200000e0000 */
[----:B------:R-:W-:Y:S05]  /*5670*/  @P0 BRA `(.L_x_563) ;  /* 0x0000000000500947 */ /* 0x000fea0003800000 */
[----:B0-----:R-:W-:Y:S01]  /*5680*/  DSETP.GEU.AND P0, PT, |R2|, |R8|, PT ;  /* 0x400000080200722a */ /* 0x001fe20003f0e200 */
[----:B-1----:R-:W-:Y:S02]  /*5690*/  IMAD.MOV.U32 R11, RZ, RZ, R16 ;  /* 0x000000ffff0b7224 */ /* 0x002fe400078e0010 */
[----:B--2---:R-:W-:Y:S02]  /*56a0*/  IMAD.MOV.U32 R12, RZ, RZ, R13 ;  /* 0x000000ffff0c7224 */ /* 0x004fe400078e000d */
        /* <DEDUP_REMOVED lines=17> */
.L_x_563:
[----:B------:R-:W-:Y:S05]  /*57c0*/  BSYNC.RECONVERGENT B1 ;  /* 0x0000000000017941 */ /* 0x000fea0003800200 */
.L_x_562:
[----:B------:R-:W-:Y:S01]  /*57d0*/  ISETP.GT.AND P0, PT, R14, 0x17, PT ;  /* 0x000000170e00780c */ /* 0x000fe20003f04270 */
[----:B0-----:R0:W4:Y:S01]  /*57e0*/  SHFL.DOWN PT, R8, R6, 0x8, 0x1f ;  /* 0x09001f0006087f89 */ /* 0x00112200000e0000 */
[----:B------:R-:W-:Y:S01]  /*57f0*/  BSSY.RECONVERGENT B1, `(.L_x_564) ;  /* 0x000001d000017945 */ /* 0x000fe20003800200 */
[----:B---3--:R-:W-:Y:S02]  /*5800*/  IMAD.MOV.U32 R5, RZ, RZ, R11 ;  /* 0x000000ffff057224 */ /* 0x008fe400078e000b */
[----:B------:R0:W3:Y:S01]  /*5810*/  SHFL.DOWN PT, R9, R7, 0x8, 0x1f ;  /* 0x09001f0007097f89 */ /* 0x0000e200000e0000 */
[----:B------:R-:W-:Y:S02]  /*5820*/  IMAD.MOV.U32 R10, RZ, RZ, R12 ;  /* 0x000000ffff0a7224 */ /* 0x000fe400078e000c */
[----:B------:R-:W-:Y:S01]  /*5830*/  IMAD.MOV.U32 R2, RZ, RZ, R6 ;  /* 0x000000ffff027224 */ /* 0x000fe200078e0006 */
[----:B-1----:R0:W1:Y:S01]  /*5840*/  SHFL.DOWN PT, R16, R11, 0x8, 0x1f ;  /* 0x09001f000b107f89 */ /* 0x00206200000e0000 */
[----:B------:R-:W-:-:S03]  /*5850*/  IMAD.MOV.U32 R3, RZ, RZ, R7 ;  /* 0x000000ffff037224 */ /* 0x000fc600078e0007 */
[----:B--2---:R0:W2:Y:S01]  /*5860*/  SHFL.DOWN PT, R13, R12, 0x8, 0x1f ;  /* 0x09001f000c0d7f89 */ /* 0x0040a200000e0000 */
[----:B------:R-:W-:Y:S05]  /*5870*/  @P0 BRA `(.L_x_565) ;  /* 0x0000000000500947 */ /* 0x000fea0003800000 */
[----:B---34-:R-:W-:Y:S01]  /*5880*/  DSETP.GEU.AND P0, PT, |R6|, |R8|, PT ;  /* 0x400000080600722a */ /* 0x018fe20003f0e200 */
[----:B-1----:R-:W-:Y:S02]  /*5890*/  IMAD.MOV.U32 R5, RZ, RZ, R16 ;  /* 0x000000ffff057224 */ /* 0x002fe400078e0010 */
        /* <DEDUP_REMOVED lines=18> */
.L_x_565:
[----:B------:R-:W-:Y:S05]  /*59c0*/  BSYNC.RECONVERGENT B1 ;  /* 0x0000000000017941 */ /* 0x000fea0003800200 */
.L_x_564:
[----:B------:R-:W-:Y:S01]  /*59d0*/  ISETP.GT.AND P0, PT, R14, 0xf, PT ;  /* 0x0000000f0e00780c */ /* 0x000fe20003f04270 */
[----:B0-----:R0:W0:Y:S01]  /*59e0*/  SHFL.DOWN PT, R6, R2, 0x10, 0x1f ;  /* 0x0a001f0002067f89 */ /* 0x00102200000e0000 */
[----:B------:R-:W-:Y:S01]  /*59f0*/  BSSY.RECONVERGENT B1, `(.L_x_566) ;  /* 0x000001d000017945 */ /* 0x000fe20003800200 */
[----:B------:R-:W-:Y:S02]  /*5a00*/  IMAD.MOV.U32 R17, RZ, RZ, R5 ;  /* 0x000000ffff117224 */ /* 0x000fe400078e0005 */
[----:B------:R0:W0:Y:S01]  /*5a10*/  SHFL.DOWN PT, R7, R3, 0x10, 0x1f ;  /* 0x0a001f0003077f89 */ /* 0x00002200000e0000 */
[----:B------:R-:W-:Y:S02]  /*5a20*/  IMAD.MOV.U32 R19, RZ, RZ, R10 ;  /* 0x000000ffff137224 */ /* 0x000fe400078e000a */
[----:B------:R-:W-:Y:S01]  /*5a30*/  IMAD.MOV.U32 R12, RZ, RZ, R2 ;  /* 0x000000ffff0c7224 */ /* 0x000fe200078e0002 */
[----:B----4-:R4:W0:Y:S01]  /*5a40*/  SHFL.DOWN PT, R8, R5, 0x10, 0x1f ;  /* 0x0a001f0005087f89 */ /* 0x01082200000e0000 */
[----:B--2---:R-:W-:-:S03]  /*5a50*/  IMAD.MOV.U32 R13, RZ, RZ, R3 ;  /* 0x000000ffff0d7224 */ /* 0x004fc600078e0003 */
[----:B---3--:R4:W2:Y:S01]  /*5a60*/  SHFL.DOWN PT, R9, R10, 0x10, 0x1f ;  /* 0x0a001f000a097f89 */ /* 0x0088a200000e0000 */
[----:B------:R-:W-:Y:S05]  /*5a70*/  @P0 BRA `(.L_x_567) ;  /* 0x0000000000500947 */ /* 0x000fea0003800000 */
[----:B0-----:R-:W-:Y:S01]  /*5a80*/  DSETP.GEU.AND P0, PT, |R2|, |R6|, PT ;  /* 0x400000060200722a */ /* 0x001fe20003f0e200 */
[----:B------:R-:W-:Y:S02]  /*5a90*/  IMAD.MOV.U32 R17, RZ, RZ, R8 ;  /* 0x000000ffff117224 */ /* 0x000fe400078e0008 */
        /* <DEDUP_REMOVED lines=18> */
.L_x_567:
[----:B------:R-:W-:Y:S05]  /*5bc0*/  BSYNC.RECONVERGENT B1 ;  /* 0x0000000000017941 */ /* 0x000fea0003800200 */
.L_x_566:
[----:B------:R-:W-:Y:S01]  /*5bd0*/  ISETP.NE.AND P0, PT, R14, RZ, PT ;  /* 0x000000ff0e00720c */ /* 0x000fe20003f05270 */
[----:B------:R-:W-:-:S12]  /*5be0*/  BSSY.RECONVERGENT B1, `(.L_x_568) ;  /* 0x000000b000017945 */ /* 0x000fd80003800200 */
[----:B------:R-:W-:Y:S05]  /*5bf0*/  @P0 BRA `(.L_x_569) ;  /* 0x0000000000240947 */ /* 0x000fea0003800000 */
[----:B0-----:R-:W0:Y:S01]  /*5c00*/  S2R R6, SR_CgaCtaId ;  /* 0x0000000000067919 */ /* 0x001e220000008800 */
[----:B------:R-:W-:Y:S01]  /*5c10*/  MOV R3, 0x400 ;  /* 0x0000040000037802 */ /* 0x000fe20000000f00 */
[----:B------:R-:W-:Y:S01]  /*5c20*/  IMAD.MOV.U32 R18, RZ, RZ, R17 ;  /* 0x000000ffff127224 */ /* 0x000fe200078e0011 */
[----:B------:R-:W-:-:S04]  /*5c30*/  SHF.R.U32.HI R2, RZ, 0x1, R4 ;  /* 0x00000001ff027819 */ /* 0x000fc80000011604 */
[----:B------:R-:W-:Y:S02]  /*5c40*/  LOP3.LUT R2, R2, 0x1f0, RZ, 0xc0, !PT ;  /* 0x000001f002027812 */ /* 0x000fe400078ec0ff */
[----:B0-----:R-:W-:-:S05]  /*5c50*/  LEA R3, R6, R3, 0x18 ;  /* 0x0000000306037211 */ /* 0x001fca00078ec0ff */
[----:B------:R-:W-:-:S05]  /*5c60*/  IMAD.IADD R3, R2, 0x1, R3 ;  /* 0x0000000102037824 */ /* 0x000fca00078e0203 */
[----:B------:R3:W-:Y:S04]  /*5c70*/  STS.64 [R3+0x10], R18 ;  /* 0x0000101203007388 */ /* 0x0007e80000000a00 */
[----:B------:R3:W-:Y:S02]  /*5c80*/  STS.64 [R3+0x8], R12 ;  /* 0x0000080c03007388 */ /* 0x0007e40000000a00 */
.L_x_569:
[----:B------:R-:W-:Y:S05]  /*5c90*/  BSYNC.RECONVERGENT B1 ;  /* 0x0000000000017941 */ /* 0x000fea0003800200 */
.L_x_568:
[----:B------:R-:W-:Y:S01]  /*5ca0*/  BAR.SYNC.DEFER_BLOCKING 0x0 ;  /* 0x0000000000007b1d */ /* 0x000fe20000010000 */
[----:B------:R-:W-:-:S13]  /*5cb0*/  ISETP.NE.AND P1, PT, R4, RZ, PT ;  /* 0x000000ff0400720c */ /* 0x000fda0003f25270 */
[----:B------:R-:W-:Y:S05]  /*5cc0*/  @P1 BRA `(.L_x_497) ;  /* 0x00000008008c1947 */ /* 0x000fea0003800000 */
[----:B0--3--:R-:W0:Y:S01]  /*5cd0*/  S2R R3, SR_CgaCtaId ;  /* 0x0000000000037919 */ /* 0x009e220000008800 */
[----:B------:R-:W-:Y:S01]  /*5ce0*/  MOV R2, 0x400 ;  /* 0x0000040000027802 */ /* 0x000fe20000000f00 */
[----:B------:R-:W-:Y:S03]  /*5cf0*/  BSSY.RECONVERGENT B1, `(.L_x_570) ;  /* 0x000001a000017945 */ /* 0x000fe60003800200 */
[----:B0-----:R-:W-:-:S05]  /*5d00*/  LEA R30, R3, R2, 0x18 ;  /* 0x00000002031e7211 */ /* 0x001fca00078ec0ff */
[----:B------:R-:W0:Y:S04]  /*5d10*/  LDS.64 R14, [R30+0x18] ;  /* 0x000018001e0e7984 */ /* 0x000e280000000a00 */
[----:B----4-:R-:W3:Y:S04]  /*5d20*/  LDS.128 R4, [R30+0x20] ;  /* 0x000020001e047984 */ /* 0x010ee80000000c00 */
[----:B------:R4:W1:Y:S04]  /*5d30*/  LDS.64 R28, [R30+0x80] ;  /* 0x000080001e1c7984 */ /* 0x0008680000000a00 */
[----:B--2---:R4:W2:Y:S01]  /*5d40*/  LDS.128 R8, [R30+0x30] ;  /* 0x000030001e087984 */ /* 0x0048a20000000c00 */
[----:B0-----:R-:W-:Y:S01]  /*5d50*/  DSETP.GEU.AND P0, PT, |R12|, |R14|, PT ;  /* 0x4000000e0c00722a */ /* 0x001fe20003f0e200 */
[----:B------:R-:W-:Y:S01]  /*5d60*/  MOV R2, R14 ;  /* 0x0000000e00027202 */ /* 0x000fe20000000f00 */
[----:B------:R-:W-:-:S02]  /*5d70*/  IMAD.MOV.U32 R3, RZ, RZ, R15 ;  /* 0x000000ffff037224 */ /* 0x000fc400078e000f */
[----:B---3--:R-:W-:Y:S02]  /*5d80*/  IMAD.MOV.U32 R31, RZ, RZ, R4 ;  /* 0x000000ffff1f7224 */ /* 0x008fe400078e0004 */
[----:B------:R-:W-:-:S08]  /*5d90*/  IMAD.MOV.U32 R33, RZ, RZ, R5 ;  /* 0x000000ffff217224 */ /* 0x000fd000078e0005 */
[----:B-12-4-:R-:W-:Y:S05]  /*5da0*/  @!P0 BRA `(.L_x_571) ;  /* 0x0000000000388947 */ /* 0x016fea0003800000 */
        /* <DEDUP_REMOVED lines=14> */
.L_x_571:
[----:B------:R-:W-:Y:S05]  /*5e90*/  BSYNC.RECONVERGENT B1 ;  /* 0x0000000000017941 */ /* 0x000fea0003800200 */
.L_x_570:
        /* <DEDUP_REMOVED lines=25> */
.L_x_573:
[----:B------:R-:W-:Y:S05]  /*6030*/  BSYNC.RECONVERGENT B1 ;  /* 0x0000000000017941 */ /* 0x000fea0003800200 */
.L_x_572:
        /* <DEDUP_REMOVED lines=21> */
.L_x_575:
[----:B------:R-:W-:Y:S05]  /*6190*/  BSYNC.RECONVERGENT B1 ;  /* 0x0000000000017941 */ /* 0x000fea0003800200 */
.L_x_574:
        /* <DEDUP_REMOVED lines=21> */
.L_x_577:
[----:B------:R-:W-:Y:S05]  /*62f0*/  BSYNC.RECONVERGENT B1 ;  /* 0x0000000000017941 */ /* 0x000fea0003800200 */
.L_x_576:
        /* <DEDUP_REMOVED lines=21> */
.L_x_579:
[----:B------:R-:W-:Y:S05]  /*6450*/  BSYNC.RECONVERGENT B1 ;  /* 0x0000000000017941 */ /* 0x000fea0003800200 */
.L_x_578:
        /* <DEDUP_REMOVED lines=21> */
.L_x_581:
[----:B------:R-:W-:Y:S05]  /*65b0*/  BSYNC.RECONVERGENT B1 ;  /* 0x0000000000017941 */ /* 0x000fea0003800200 */
.L_x_580:
        /* <DEDUP_REMOVED lines=20> */
.L_x_497:
[----:B------:R-:W-:Y:S05]  /*6700*/  BSYNC.RECONVERGENT B0 ;  /* 0x0000000000007941 */ /* 0x000fea0003800200 */
.L_x_464:
[----:B------:R-:W-:Y:S05]  /*6710*/  @P1 EXIT ;  /* 0x000000000000194d */ /* 0x000fea0003800000 */
[----:B01-3--:R-:W0:Y:S01]  /*6720*/  LDC.64 R2, c[0x0][0x390] ;  /* 0x0000e400ff027b82 */ /* 0x00be220000000a00 */
[----:B------:R-:W-:Y:S02]  /*6730*/  IMAD.MOV.U32 R18, RZ, RZ, R17 ;  /* 0x000000ffff127224 */ /* 0x000fe400078e0011 */
[----:B0-----:R-:W-:-:S05]  /*6740*/  IMAD.WIDE.U32 R2, R0, 0x10, R2 ;  /* 0x0000001000027825 */ /* 0x001fca00078e0002 */
[----:B------:R-:W-:Y:S04]  /*6750*/  STG.E.64 desc[UR10][R2.64], R12 ;  /* 0x0000000c02007986 */ /* 0x000fe8000c101b0a */
[----:B------:R-:W-:Y:S01]  /*6760*/  STG.E.64 desc[UR10][R2.64+0x8], R18 ;  /* 0x0000081202007986 */ /* 0x000fe2000c101b0a */
[----:B------:R-:W-:Y:S05]  /*6770*/  EXIT ;  /* 0x000000000000794d */ /* 0x000fea0003800000 */
.L_x_582:
        /* <DEDUP_REMOVED lines=16> */
.L_x_739:


//--------------------- .text._ZN6thrust24THRUST_300001_SM_1000_NS8cuda_cub4core6detail13_kernel_agentINS1_8__reduce11ReduceAgentINS0_12zip_iteratorIN4cuda3std3__45tupleIJNS0_10device_ptrIdEENS0_17counting_iteratorIlNS0_11use_defaultESF_SF_EEEEEEEPNSB_IJdlEEESJ_iNS1_9__extrema9arg_max_fIdl11_comparatorEEEEJSI_SK_iSO_EEEvDpT0_ --------------------------
	.section	.text._ZN6thrust24THRUST_300001_SM_1000_NS8cuda_cub4core6detail13_kernel_agentINS1_8__reduce11ReduceAgentINS0_12zip_iteratorIN4cuda3std3__45tupleIJNS0_10device_ptrIdEENS0_17counting_iteratorIlNS0_11use_defaultESF_SF_EEEEEEEPNSB_IJdlEEESJ_iNS1_9__extrema9arg_max_fIdl11_comparatorEEEEJSI_SK_iSO_EEEvDpT0_,"ax",@progbits
	.align	128
        .global         _ZN6thrust24THRUST_300001_SM_1000_NS8cuda_cub4core6detail13_kernel_agentINS1_8__reduce11ReduceAgentINS0_12zip_iteratorIN4cuda3std3__45tupleIJNS0_10device_ptrIdEENS0_17counting_iteratorIlNS0_11use_defaultESF_SF_EEEEEEEPNSB_IJdlEEESJ_iNS1_9__extrema9arg_max_fIdl11_comparatorEEEEJSI_SK_iSO_EEEvDpT0_
        .type           _ZN6thrust24THRUST_300001_SM_1000_NS8cuda_cub4core6detail13_kernel_agentINS1_8__reduce11ReduceAgentINS0_12zip_iteratorIN4cuda3std3__45tupleIJNS0_10device_ptrIdEENS0_17counting_iteratorIlNS0_11use_defaultESF_SF_EEEEEEEPNSB_IJdlEEESJ_iNS1_9__extrema9arg_max_fIdl11_comparatorEEEEJSI_SK_iSO_EEEvDpT0_,@function
        .size           _ZN6thrust24THRUST_300001_SM_1000_NS8cuda_cub4core6detail13_kernel_agentINS1_8__reduce11ReduceAgentINS0_12zip_iteratorIN4cuda3std3__45tupleIJNS0_10device_ptrIdEENS0_17counting_iteratorIlNS0_11use_defaultESF_SF_EEEEEEEPNSB_IJdlEEESJ_iNS1_9__extrema9arg_max_fIdl11_comparatorEEEEJSI_SK_iSO_EEEvDpT0_,(.L_x_740 - _ZN6thrust24THRUST_300001_SM_1000_NS8cuda_cub4core6detail13_kernel_agentINS1_8__reduce11ReduceAgentINS0_12zip_iteratorIN4cuda3std3__45tupleIJNS0_10device_ptrIdEENS0_17counting_iteratorIlNS0_11use_defaultESF_SF_EEEEEEEPNSB_IJdlEEESJ_iNS1_9__extrema9arg_max_fIdl11_comparatorEEEEJSI_SK_iSO_EEEvDpT0_)
        .other          _ZN6thrust24THRUST_300001_SM_1000_NS8cuda_cub4core6detail13_kernel_agentINS1_8__reduce11ReduceAgentINS0_12zip_iteratorIN4cuda3std3__45tupleIJNS0_10device_ptrIdEENS0_17counting_iteratorIlNS0_11use_defaultESF_SF_EEEEEEEPNSB_IJdlEEESJ_iNS1_9__extrema9arg_max_fIdl11_comparatorEEEEJSI_SK_iSO_EEEvDpT0_,@"STO_CUDA_ENTRY STV_DEFAULT"
_ZN6thrust24THRUST_300001_SM_1000_NS8cuda_cub4core6detail13_kernel_agentINS1_8__reduce11ReduceAgentINS0_12zip_iteratorIN4cuda3std3__45tupleIJNS0_10device_ptrIdEENS0_17counting_iteratorIlNS0_11use_defaultESF_SF_EEEEEEEPNSB_IJdlEEESJ_iNS1_9__extrema9arg_max_fIdl11_comparatorEEEEJSI_SK_iSO_EEEvDpT0_:
.text._ZN6thrust24THRUST_300001_SM_1000_NS8cuda_cub4core6detail13_kernel_agentINS1_8__reduce11ReduceAgentINS0_12zip_iteratorIN4cuda3std3__45tupleIJNS0_10device_ptrIdEENS0_17counting_iteratorIlNS0_11use_defaultESF_SF_EEEEEEEPNSB_IJdlEEESJ_iNS1_9__extrema9arg_max_fIdl11_comparatorEEEEJSI_SK_iSO_EEEvDpT0_:
        /* <DEDUP_REMOVED lines=23> */
.L_x_586:
[----:B0-----:R-:W-:Y:S05]  /*0170*/  BSYNC.RECONVERGENT B1 ;  /* 0x0000000000017941 */ /* 0x001fea0003800200 */
.L_x_585:
        /* <DEDUP_REMOVED lines=19> */
.L_x_593:
        /* <DEDUP_REMOVED lines=31> */
.L_x_592:
[----:B------:R-:W-:Y:S05]  /*04a0*/  BSYNC.RECONVERGENT B3 ;  /* 0x0000000000037941 */ /* 0x000fea0003800200 */
.L_x_591:
[----:B------:R-:W-:Y:S01]  /*04b0*/  IADD3 R14, P0, PT, R14, 0x100, RZ ;  /* 0x000001000e0e7810 */ /* 0x000fe20007f1e0ff */
[----:B------:R-:W-:Y:S02]  /*04c0*/  VIADD R10, R10, 0x100 ;  /* 0x000001000a0a7836 */ /* 0x000fe40000000000 */
[----:B------:R-:W-:Y:S02]  /*04d0*/  IMAD.X R13, RZ, RZ, R13, P3 ;  /* 0x000000ffff0d7224 */ /* 0x000fe400018e060d */
[----:B------:R-:W-:Y:S01]  /*04e0*/  IMAD.X R15, RZ, RZ, R15, P0 ;  /* 0x000000ffff0f7224 */ /* 0x000fe200000e060f */
[----:B------:R-:W-:Y:S07]  /*04f0*/  @P2 BRA `(.L_x_593) ;  /* 0xfffffffc006c2947 */ /* 0x000fee000383ffff */
.L_x_590:
[----:B------:R-:W-:Y:S05]  /*0500*/  BSYNC.RECONVERGENT B2 ;  /* 0x0000000000027941 */ /* 0x000fea0003800200 */
.L_x_589:
[----:B------:R-:W-:-:S13]  /*0510*/  ISETP.GE.U32.AND P0, PT, R16, 0x300, PT ;  /* 0x000003001000780c */ /* 0x000fda0003f06070 */
[----:B------:R-:W-:Y:S05]  /*0520*/  @!P0 BRA `(.L_x_588) ;  /* 0x0000000400bc8947 */ /* 0x000fea0003800000 */
[----:B------:R-:W0:Y:S01]  /*0530*/  LDC.64 R4, c[0x0][0x380] ;  /* 0x0000e000ff047b82 */ /* 0x000e220000000a00 */
[----:B------:R-:W-:-:S07]  /*0540*/  VIADD R20, R10, 0x200 ;  /* 0x000002000a147836 */ /* 0x000fce0000000000 */
[----:B------:R-:W1:Y:S02]  /*0550*/  LDC.64 R6, c[0x0][0x388] ;  /* 0x0000e200ff067b82 */ /* 0x000e640000000a00 */
.L_x_602:
        /* <DEDUP_REMOVED lines=30> */
.L_x_595:
[----:B------:R-:W-:Y:S05]  /*0740*/  BSYNC.RECONVERGENT B2 ;  /* 0x0000000000027941 */ /* 0x000fea0003800200 */
.L_x_594:
[----:B-----5:R-:W-:Y:S01]  /*0750*/  DSETP.GEU.AND P0, PT, |R16|, |R14|, PT ;  /* 0x4000000e1000722a */ /* 0x020fe20003f0e200 */
[C---:B------:R-:W-:Y:S01]  /*0760*/  IADD3 R19, P1, PT, R23.reuse, R6, RZ ;  /* 0x0000000617137210 */ /* 0x040fe20007f3e0ff */
[----:B------:R-:W-:Y:S01]  /*0770*/  BSSY.RECONVERGENT B2, `(.L_x_596) ;  /* 0x0000015000027945 */ /* 0x000fe20003800200 */
[----:B------:R-:W-:Y:S02]  /*0780*/  IMAD.MOV.U32 R2, RZ, RZ, R14 ;  /* 0x000000ffff027224 */ /* 0x000fe400078e000e */
[----:B------:R-:W-:Y:S01]  /*0790*/  LEA.HI.X.SX32 R18, R23, R7, 0x1, P1 ;  /* 0x0000000717127211 */ /* 0x000fe200008f0eff */
[----:B------:R-:W-:Y:S02]  /*07a0*/  IMAD.MOV.U32 R9, RZ, RZ, R19 ;  /* 0x000000ffff097224 */ /* 0x000fe400078e0013 */
[----:B------:R-:W-:Y:S02]  /*07b0*/  IMAD.MOV.U32 R3, RZ, RZ, R15 ;  /* 0x000000ffff037224 */ /* 0x000fe400078e000f */
[----:B------:R-:W-:-:S04]  /*07c0*/  IMAD.MOV.U32 R8, RZ, RZ, R18 ;  /* 0x000000ffff087224 */ /* 0x000fc800078e0012 */
        /* <DEDUP_REMOVED lines=15> */
.L_x_597:
[----:B------:R-:W-:Y:S05]  /*08c0*/  BSYNC.RECONVERGENT B2 ;  /* 0x0000000000027941 */ /* 0x000fea0003800200 */
.L_x_596:
        /* <DEDUP_REMOVED lines=25> */
.L_x_599:
[----:B------:R-:W-:Y:S05]  /*0a60*/  BSYNC.RECONVERGENT B2 ;  /* 0x0000000000027941 */ /* 0x000fea0003800200 */
.L_x_598:
        /* <DEDUP_REMOVED lines=22> */
.L_x_601:
[----:B------:R-:W-:Y:S05]  /*0bd0*/  BSYNC.RECONVERGENT B2 ;  /* 0x0000000000027941 */ /* 0x000fea0003800200 */
.L_x_600:
[C---:B------:R-:W-:Y:S01]  /*0be0*/  VIADD R10, R20.reuse, 0x200 ;  /* 0x00000200140a7836 */ /* 0x040fe20000000000 */
[----:B------:R-:W-:-:S04]  /*0bf0*/  IADD3 R20, PT, PT, R20, 0x400, RZ ;  /* 0x0000040014147810 */ /* 0x000fc80007ffe0ff */
[----:B------:R-:W-:-:S13]  /*0c00*/  ISETP.GE.AND P0, PT, R10, UR5, PT ;  /* 0x000000050a007c0c */ /* 0x000fda000bf06270 */
[----:B------:R-:W-:Y:S05]  /*0c10*/  @!P0 BRA `(.L_x_602) ;  /* 0xfffffff800508947 */ /* 0x000fea000383ffff */
.L_x_588:
[----:B------:R-:W-:Y:S05]  /*0c20*/  BSYNC.RECONVERGENT B1 ;  /* 0x0000000000017941 */ /* 0x000fea0003800200 */
.L_x_587:
        /* <DEDUP_REMOVED lines=35> */
.L_x_605:
[----:B------:R-:W-:Y:S05]  /*0e60*/  BSYNC.RECONVERGENT B1 ;  /* 0x0000000000017941 */ /* 0x000fea0003800200 */
.L_x_604:
        /* <DEDUP_REMOVED lines=31> */
.L_x_607:
[----:B------:R-:W-:Y:S05]  /*1060*/  BSYNC.RECONVERGENT B1 ;  /* 0x0000000000017941 */ /* 0x000fea0003800200 */
.L_x_606:
        /* <DEDUP_REMOVED lines=31> */
.L_x_609:
[----:B------:R-:W-:Y:S05]  /*1260*/  BSYNC.RECONVERGENT B1 ;  /* 0x0000000000017941 */ /* 0x000fea0003800200 */
.L_x_608:
[----:B------:R-:W-:Y:S01]  /*1270*/  ISETP.GT.AND P0, PT, R10, 0x17, PT ;  /* 0x000000170a00780c */ /* 0x000fe20003f04270 */
[----:B-1----:R1:W1:Y:S01]  /*1280*/  SHFL.DOWN PT, R2, R4, 0x8, 0x1f ;  /* 0x09001f0004027f89 */ /* 0x00226200000e0000 */
[----:B------:R-:W-:Y:S01]  /*1290*/  BSSY.RECONVERGENT B1, `(.L_x_610) ;  /* 0x000001d000017945 */ /* 0x000fe20003800200 */
[----:B0-----:R-:W-:Y:S02]  /*12a0*/  IMAD.MOV.U32 R8, RZ, RZ, R11 ;  /* 0x000000ffff087224 */ /* 0x001fe400078e000b */
[----:B------:R0:W0:Y:S01]  /*12b0*/  SHFL.DOWN PT, R3, R5, 0x8, 0x1f ;  /* 0x09001f0005037f89 */ /* 0x00002200000e0000 */
[----:B------:R-:W-:Y:S02]  /*12c0*/  IMAD.MOV.U32 R9, RZ, RZ, R12 ;  /* 0x000000ffff097224 */ /* 0x000fe400078e000c */
[----:B------:R-:W-:Y:S01]  /*12d0*/  IMAD.MOV.U32 R6, RZ, RZ, R4 ;  /* 0x000000ffff067224 */ /* 0x000fe200078e0004 */
[----:B---3--:R3:W0:Y:S01]  /*12e0*/  SHFL.DOWN PT, R14, R11, 0x8, 0x1f ;  /* 0x09001f000b0e7f89 */ /* 0x00862200000e0000 */
[----:B--2---:R-:W-:-:S03]  /*12f0*/  IMAD.MOV.U32 R7, RZ, RZ, R5 ;  /* 0x000000ffff077224 */ /* 0x004fc600078e0005 */
[----:B----4-:R3:W2:Y:S01]  /*1300*/  SHFL.DOWN PT, R13, R12, 0x8, 0x1f ;  /* 0x09001f000c0d7f89 */ /* 0x0106a200000e0000 */
[----:B------:R-:W-:Y:S05]  /*1310*/  @P0 BRA `(.L_x_611) ;  /* 0x0000000000500947 */ /* 0x000fea0003800000 */
[----:B01----:R-:W-:Y:S01]  /*1320*/  DSETP.GEU.AND P0, PT, |R4|, |R2|, PT ;  /* 0x400000020400722a */ /* 0x003fe20003f0e200 */
[----:B------:R-:W-:Y:S01]  /*1330*/  IMAD.MOV.U32 R8, RZ, RZ, R14 ;  /* 0x000000ffff087224 */ /* 0x000fe200078e000e */
[----:B--2---:R-:W-:Y:S01]  /*1340*/  MOV R9, R13 ;  /* 0x0000000d00097202 */ /* 0x004fe20000000f00 */
        /* <DEDUP_REMOVED lines=17> */
.L_x_611:
[----:B------:R-:W-:Y:S05]  /*1460*/  BSYNC.RECONVERGENT B1 ;  /* 0x0000000000017941 */ /* 0x000fea0003800200 */
.L_x_610:
[----:B------:R-:W-:Y:S01]  /*1470*/  ISETP.GT.AND P0, PT, R10, 0xf, PT ;  /* 0x0000000f0a00780c */ /* 0x000fe20003f04270 */
[----:B-1----:R1:W4:Y:S01]  /*1480*/  SHFL.DOWN PT, R4, R6, 0x10, 0x1f ;  /* 0x0a001f0006047f89 */ /* 0x00232200000e0000 */
[----:B------:R-:W-:Y:S01]  /*1490*/  BSSY.RECONVERGENT B1, `(.L_x_612) ;  /* 0x000001d000017945 */ /* 0x000fe20003800200 */
[----:B0-----:R-:W-:Y:S02]  /*14a0*/  IMAD.MOV.U32 R14, RZ, RZ, R8 ;  /* 0x000000ffff0e7224 */ /* 0x001fe400078e0008 */
[----:B------:R1:W0:Y:S01]  /*14b0*/  SHFL.DOWN PT, R5, R7, 0x10, 0x1f ;  /* 0x0a001f0007057f89 */ /* 0x00022200000e0000 */
[----:B------:R-:W-:Y:S02]  /*14c0*/  IMAD.MOV.U32 R15, RZ, RZ, R9 ;  /* 0x000000ffff0f7224 */ /* 0x000fe400078e0009 */
[----:B------:R-:W-:Y:S01]  /*14d0*/  IMAD.MOV.U32 R2, RZ, RZ, R6 ;  /* 0x000000ffff027224 */ /* 0x000fe200078e0006 */
[----:B---3--:R1:W3:Y:S01]  /*14e0*/  SHFL.DOWN PT, R11, R8, 0x10, 0x1f ;  /* 0x0a001f00080b7f89 */ /* 0x0082e200000e0000 */
[----:B------:R-:W-:-:S03]  /*14f0*/  IMAD.MOV.U32 R3, RZ, RZ, R7 ;  /* 0x000000ffff037224 */ /* 0x000fc600078e0007 */
[----:B------:R1:W0:Y:S01]  /*1500*/  SHFL.DOWN PT, R12, R9, 0x10, 0x1f ;  /* 0x0a001f00090c7f89 */ /* 0x00022200000e0000 */
[----:B------:R-:W-:Y:S05]  /*1510*/  @P0 BRA `(.L_x_613) ;  /* 0x0000000000500947 */ /* 0x000fea0003800000 */
[----:B0---4-:R-:W-:Y:S01]  /*1520*/  DSETP.GEU.AND P0, PT, |R6|, |R4|, PT ;  /* 0x400000040600722a */ /* 0x011fe20003f0e200 */
[----:B---3--:R-:W-:Y:S02]  /*1530*/  IMAD.MOV.U32 R14, RZ, RZ, R11 ;  /* 0x000000ffff0e7224 */ /* 0x008fe400078e000b */
        /* <DEDUP_REMOVED lines=18> */
.L_x_613:
[----:B------:R-:W-:Y:S05]  /*1660*/  BSYNC.RECONVERGENT B1 ;  /* 0x0000000000017941 */ /* 0x000fea0003800200 */
.L_x_612:
[----:B------:R-:W-:Y:S01]  /*1670*/  ISETP.NE.AND P0, PT, R10, RZ, PT ;  /* 0x000000ff0a00720c */ /* 0x000fe20003f05270 */
[----:B------:R-:W-:-:S12]  /*1680*/  BSSY.RECONVERGENT B1, `(.L_x_614) ;  /* 0x000000a000017945 */ /* 0x000fd80003800200 */
[----:B------:R-:W-:Y:S05]  /*1690*/  @P0 BRA `(.L_x_615) ;  /* 0x0000000000200947 */ /* 0x000fea0003800000 */
[----:B-1----:R-:W1:Y:S01]  /*16a0*/  S2R R6, SR_CgaCtaId ;  /* 0x0000000000067919 */ /* 0x002e620000008800 */
[----:B0-----:R-:W-:Y:S02]  /*16b0*/  MOV R5, 0x400 ;  /* 0x0000040000057802 */ /* 0x001fe40000000f00 */
[----:B----4-:R-:W-:-:S04]  /*16c0*/  SHF.R.U32.HI R4, RZ, 0x1, R0 ;  /* 0x00000001ff047819 */ /* 0x010fc80000011600 */
[----:B------:R-:W-:Y:S02]  /*16d0*/  LOP3.LUT R4, R4, 0x1f0, RZ, 0xc0, !PT ;  /* 0x000001f004047812 */ /* 0x000fe400078ec0ff */
[----:B-1----:R-:W-:-:S05]  /*16e0*/  LEA R5, R6, R5, 0x18 ;  /* 0x0000000506057211 */ /* 0x002fca00078ec0ff */
[----:B------:R-:W-:-:S05]  /*16f0*/  IMAD.IADD R5, R4, 0x1, R5 ;  /* 0x0000000104057824 */ /* 0x000fca00078e0205 */
[----:B------:R0:W-:Y:S04]  /*1700*/  STS.64 [R5+0x10], R14 ;  /* 0x0000100e05007388 */ /* 0x0001e80000000a00 */
[----:B------:R0:W-:Y:S02]  /*1710*/  STS.64 [R5+0x8], R2 ;  /* 0x0000080205007388 */ /* 0x0001e40000000a00 */
.L_x_615:
[----:B------:R-:W-:Y:S05]  /*1720*/  BSYNC.RECONVERGENT B1 ;  /* 0x0000000000017941 */ /* 0x000fea0003800200 */
.L_x_614:
        /* <DEDUP_REMOVED lines=8> */
[----:B-1--4-:R-:W1:Y:S04]  /*17b0*/  LDS.128 R4, [R0+0x20] ;  /* 0x0000200000047984 */ /* 0x012e680000000c00 */
[----:B--2---:R2:W4:Y:S04]  /*17c0*/  LDS.64 R12, [R0+0x80] ;  /* 0x00008000000c7984 */ /* 0x0045280000000a00 */
[----:B---3--:R2:W3:Y:S01]  /*17d0*/  LDS.128 R8, [R0+0x30] ;  /* 0x0000300000087984 */ /* 0x0084e20000000c00 */
[----:B0-----:R-:W-:Y:S01]  /*17e0*/  DSETP.GEU.AND P0, PT, |R2|, |R16|, PT ;  /* 0x400000100200722a */ /* 0x001fe20003f0e200 */
[----:B------:R-:W-:Y:S01]  /*17f0*/  IMAD.MOV.U32 R24, RZ, RZ, R16 ;  /* 0x000000ffff187224 */ /* 0x000fe200078e0010 */
[----:B------:R-:W-:Y:S01]  /*1800*/  MOV R25, R17 ;  /* 0x0000001100197202 */ /* 0x000fe20000000f00 */
[----:B-1----:R-:W-:-:S02]  /*1810*/  IMAD.MOV.U32 R26, RZ, RZ, R4 ;  /* 0x000000ffff1a7224 */ /* 0x002fc400078e0004 */
[----:B------:R-:W-:-:S09]  /*1820*/  IMAD.MOV.U32 R27, RZ, RZ, R5 ;  /* 0x000000ffff1b7224 */ /* 0x000fd200078e0005 */
        /* <DEDUP_REMOVED lines=15> */
.L_x_618:
[----:B------:R-:W-:Y:S05]  /*1920*/  BSYNC.RECONVERGENT B1 ;  /* 0x0000000000017941 */ /* 0x000fea0003800200 */
.L_x_617:
        /* <DEDUP_REMOVED lines=23> */
.L_x_620:
[----:B------:R-:W-:Y:S05]  /*1aa0*/  BSYNC.RECONVERGENT B1 ;  /* 0x0000000000017941 */ /* 0x000fea0003800200 */
.L_x_619:
        /* <DEDUP_REMOVED lines=21> */
.L_x_622:
[----:B------:R-:W-:Y:S05]  /*1c00*/  BSYNC.RECONVERGENT B1 ;  /* 0x0000000000017941 */ /* 0x000fea0003800200 */
.L_x_621:
        /* <DEDUP_REMOVED lines=23> */
.L_x_624:
[----:B------:R-:W-:Y:S05]  /*1d80*/  BSYNC.RECONVERGENT B1 ;  /* 0x0000000000017941 */ /* 0x000fea0003800200 */
.L_x_623:
        /* <DEDUP_REMOVED lines=21> */
.L_x_626:
[----:B------:R-:W-:Y:S05]  /*1ee0*/  BSYNC.RECONVERGENT B1 ;  /* 0x0000000000017941 */ /* 0x000fea0003800200 */
.L_x_625:
[----:B------:R-:W-:Y:S01]  /*1ef0*/  DSETP.GEU.AND P0, PT, |R2|, |R10|, PT ;  /* 0x4000000a0200722a */ /* 0x000fe20003f0e200 */
[----:B------:R-:W-:Y:S01]  /*1f00*/  BSSY.RECONVERGENT B1, `(.L_x_627) ;  /* 0x0000014000017945 */ /* 0x000fe20003800200 */
[----:B------:R-:W-:Y:S01]  /*1f10*/  IMAD.MOV.U32 R8, RZ, RZ, R10 ;  /* 0x000000ffff087224 */ /* 0x000fe200078e000a */
[----:B---3--:R-:W-:Y:S01]  /*1f20*/  MOV R0, R5 ;  /* 0x0000000500007202 */ /* 0x008fe20000000f00 */
        /* <DEDUP_REMOVED lines=17> */
.L_x_628:
[----:B------:R-:W-:Y:S05]  /*2040*/  BSYNC.RECONVERGENT B1 ;  /* 0x0000000000017941 */ /* 0x000fea0003800200 */
.L_x_627:
        /* <DEDUP_REMOVED lines=21> */
.L_x_603:
        /* <DEDUP_REMOVED lines=9> */
[----:B------:R-:W-:Y:S02]  /*2230*/  VIADD R5, R5, UR6 ;  /* 0x0000000605057c36 */ /* 0x000fe40008000000 */
        /* <DEDUP_REMOVED lines=9> */
[----:B----4-:R-:W-:Y:S01]  /*22d0*/  IMAD.MOV.U32 R14, RZ, RZ, R12 ;  /* 0x000000ffff0e7224 */ /* 0x010fe200078e000c */
[----:B------:R-:W-:Y:S01]  /*22e0*/  MOV R6, R10 ;  /* 0x0000000a00067202 */ /* 0x000fe20000000f00 */
[----:B0-----:R-:W-:Y:S02]  /*22f0*/  IMAD.MOV.U32 R16, RZ, RZ, R13 ;  /* 0x000000ffff107224 */ /* 0x001fe400078e000d */
        /* <DEDUP_REMOVED lines=16> */
.L_x_630:
[----:B------:R-:W-:Y:S05]  /*2400*/  BSYNC.RECONVERGENT B1 ;  /* 0x0000000000017941 */ /* 0x000fea0003800200 */
.L_x_629:
        /* <DEDUP_REMOVED lines=32> */
.L_x_632:
[----:B------:R-:W-:Y:S05]  /*2610*/  BSYNC.RECONVERGENT B1 ;  /* 0x0000000000017941 */ /* 0x000fea0003800200 */
.L_x_631:
[----:B-1----:R-:W-:Y:S01]  /*2620*/  VIADD R2, R4, 0x4 ;  /* 0x0000000404027836 */ /* 0x002fe20000000000 */
[----:B------:R1:W4:Y:S01]  /*2630*/  SHFL.DOWN PT, R6, R8, 0x4, R5 ;  /* 0x0880000008067989 */ /* 0x00032200000e0005 */
[----:B------:R-:W-:Y:S01]  /*2640*/  BSSY.RECONVERGENT B1, `(.L_x_633) ;  /* 0x000001e000017945 */ /* 0x000fe20003800200 */
[----:B--2---:R-:W-:Y:S01]  /*2650*/  IMAD.MOV.U32 R14, RZ, RZ, R10 ;  /* 0x000000ffff0e7224 */ /* 0x004fe200078e000a */
[----:B------:R-:W-:Y:S01]  /*2660*/  MOV R16, R12 ;  /* 0x0000000c00107202 */ /* 0x000fe20000000f00 */
[----:B------:R1:W2:Y:S01]  /*2670*/  SHFL.DOWN PT, R7, R9, 0x4, R5 ;  /* 0x0880000009077989 */ /* 0x0002a200000e0005 */
[----:B------:R-:W-:Y:S01]  /*2680*/  ISETP.GT.AND P0, PT, R2, R5, PT ;  /* 0x000000050200720c */ /* 0x000fe20003f04270 */
[----:B------:R-:W-:Y:S02]  /*2690*/  IMAD.MOV.U32 R2, RZ, RZ, R8 ;  /* 0x000000ffff027224 */ /* 0x000fe400078e0008 */
[----:B---3--:R1:W3:Y:S01]  /*26a0*/  SHFL.DOWN PT, R11, R10, 0x4, R5 ;  /* 0x088000000a0b7989 */ /* 0x0082e200000e0005 */
[----:B------:R-:W-:-:S03]  /*26b0*/  IMAD.MOV.U32 R3, RZ, RZ, R9 ;  /* 0x000000ffff037224 */ /* 0x000fc600078e0009 */
[----:B0-----:R1:W0:Y:S06]  /*26c0*/  SHFL.DOWN PT, R13, R12, 0x4, R5 ;  /* 0x088000000c0d7989 */ /* 0x00122c00000e0005 */
        /* <DEDUP_REMOVED lines=21> */
.L_x_634:
[----:B------:R-:W-:Y:S05]  /*2820*/  BSYNC.RECONVERGENT B1 ;  /* 0x0000000000017941 */ /* 0x000fea0003800200 */
.L_x_633:
        /* <DEDUP_REMOVED lines=8> */
[----:B---3--:R3:W1:Y:S01]  /*28b0*/  SHFL.DOWN PT, R11, R14, 0x8, R5 ;  /* 0x090000000e0b7989 */ /* 0x00866200000e0005 */
[----:B--2---:R-:W-:-:S03]  /*28c0*/  IMAD.MOV.U32 R7, RZ, RZ, R3 ;  /* 0x000000ffff077224 */ /* 0x004fc600078e0003 */
[----:B0-----:R3:W0:Y:S04]  /*28d0*/  SHFL.DOWN PT, R13, R16, 0x8, R5 ;  /* 0x09000000100d7989 */ /* 0x00162800000e0005 */
        /* <DEDUP_REMOVED lines=21> */
.L_x_636:
[----:B------:R-:W-:Y:S05]  /*2a30*/  BSYNC.RECONVERGENT B1 ;  /* 0x0000000000017941 */ /* 0x000fea0003800200 */
.L_x_635:
[----:B-1----:R-:W-:Y:S01]  /*2a40*/  VIADD R2, R4, 0x10 ;  /* 0x0000001004027836 */ /* 0x002fe20000000000 */
[----:B----4-:R1:W2:Y:S01]  /*2a50*/  SHFL.DOWN PT, R8, R6, 0x10, R5 ;  /* 0x0a00000006087989 */ /* 0x0102a200000e0005 */
[----:B------:R-:W-:Y:S01]  /*2a60*/  BSSY.RECONVERGENT B1, `(.L_x_637) ;  /* 0x000001e000017945 */ /* 0x000fe20003800200 */
[----:B---3--:R-:W-:Y:S02]  /*2a70*/  IMAD.MOV.U32 R14, RZ, RZ, R10 ;  /* 0x000000ffff0e7224 */ /* 0x008fe400078e000a */
[----:B------:R-:W-:Y:S01]  /*2a80*/  ISETP.GT.AND P0, PT, R2, R5, PT ;  /* 0x000000050200720c */ /* 0x000fe20003f04270 */
[----:B------:R1:W3:Y:S01]  /*2a90*/  SHFL.DOWN PT, R9, R7, 0x10, R5 ;  /* 0x0a00000007097989 */ /* 0x0002e200000e0005 */
[----:B------:R-:W-:Y:S02]  /*2aa0*/  IMAD.MOV.U32 R15, RZ, RZ, R12 ;  /* 0x000000ffff0f7224 */ /* 0x000fe400078e000c */
[----:B------:R-:W-:Y:S01]  /*2ab0*/  IMAD.MOV.U32 R2, RZ, RZ, R6 ;  /* 0x000000ffff027224 */ /* 0x000fe200078e0006 */
[----:B------:R1:W4:Y:S01]  /*2ac0*/  SHFL.DOWN PT, R11, R10, 0x10, R5 ;  /* 0x0a0000000a0b7989 */ /* 0x00032200000e0005 */
        /* <DEDUP_REMOVED lines=23> */
.L_x_638:
[----:B------:R-:W-:Y:S05]  /*2c40*/  BSYNC.RECONVERGENT B1 ;  /* 0x0000000000017941 */ /* 0x000fea0003800200 */
.L_x_637:
        /* <DEDUP_REMOVED lines=11> */
.L_x_640:
[----:B------:R-:W-:Y:S05]  /*2d00*/  BSYNC.RECONVERGENT B1 ;  /* 0x0000000000017941 */ /* 0x000fea0003800200 */
.L_x_639:
[----:B------:R-:W-:Y:S01]  /*2d10*/  BAR.SYNC.DEFER_BLOCKING 0x0 ;  /* 0x0000000000007b1d */ /* 0x000fe20000010000 */
[----:B------:R-:W-:-:S13]  /*2d20*/  ISETP.NE.AND P1, PT, R0, RZ, PT ;  /* 0x000000ff0000720c */ /* 0x000fda0003f25270 */
[----:B------:R-:W-:Y:S05]  /*2d30*/  @P1 BRA `(.L_x_616) ;  /* 0x0000003400d41947 */ /* 0x000fea0003800000 */
[----:B------:R-:W-:Y:S01]  /*2d40*/  UISETP.GE.AND UP0, UPT, UR6, 0x21, UPT ;  /* 0x000000210600788c */ /* 0x000fe2000bf06270 */
[----:B----4-:R-:W-:Y:S02]  /*2d50*/  IMAD.MOV.U32 R11, RZ, RZ, R14 ;  /* 0x000000ffff0b7224 */ /* 0x010fe400078e000e */
[----:B--2---:R-:W-:Y:S02]  /*2d60*/  IMAD.MOV.U32 R8, RZ, RZ, R15 ;  /* 0x000000ffff087224 */ /* 0x004fe400078e000f */
        /* <DEDUP_REMOVED lines=8> */
[----:B0-----:R-:W0:Y:S01]  /*2df0*/  LDS.64 R12, [UR4+0x20] ;  /* 0x00002004ff0c7984 */ /* 0x001e220008000a00 */
[----:B-1----:R-:W-:Y:S01]  /*2e00*/  DSETP.GEU.AND P0, PT, |R2|, |R6|, PT ;  /* 0x400000060200722a */ /* 0x002fe20003f0e200 */
[----:B------:R-:W-:Y:S01]  /*2e10*/  MOV R4, R6 ;  /* 0x0000000600047202 */ /* 0x000fe20000000f00 */
[----:B------:R-:W-:Y:S02]  /*2e20*/  IMAD.MOV.U32 R5, RZ, RZ, R7 ;  /* 0x000000ffff057224 */ /* 0x000fe400078e0007 */
[----:B0-----:R-:W-:Y:S02]  /*2e30*/  IMAD.MOV.U32 R11, RZ, RZ, R12 ;  /* 0x000000ffff0b7224 */ /* 0x001fe400078e000c */
        /* <DEDUP_REMOVED lines=16> */
.L_x_642:
[----:B------:R-:W-:Y:S05]  /*2f40*/  BSYNC.RECONVERGENT B1 ;  /* 0x0000000000017941 */ /* 0x000fea0003800200 */
.L_x_641:
[----:B------:R-:W-:Y:S01]  /*2f50*/  UISETP.GE.AND UP0, UPT, UR6, 0x41, UPT ;  /* 0x000000410600788c */ /* 0x000fe2000bf06270 */
[----:B---3--:R-:W-:Y:S02]  /*2f60*/  IMAD.MOV.U32 R9, RZ, RZ, R11 ;  /* 0x000000ffff097224 */ /* 0x008fe400078e000b */
[----:B------:R-:W-:Y:S02]  /*2f70*/  IMAD.MOV.U32 R0, RZ, RZ, R8 ;  /* 0x000000ffff007224 */ /* 0x000fe400078e0008 */
[----:B------:R-:W-:Y:S02]  /*2f80*/  IMAD.MOV.U32 R2, RZ, RZ, R4 ;  /* 0x000000ffff027224 */ /* 0x000fe400078e0004 */
[----:B------:R-:W-:Y:S02]  /*2f90*/  IMAD.MOV.U32 R3, RZ, RZ, R5 ;  /* 0x000000ffff037224 */ /* 0x000fe400078e0005 */
        /* <DEDUP_REMOVED lines=8> */
[----:B------:R-:W-:Y:S02]  /*3020*/  IMAD.MOV.U32 R2, RZ, RZ, R6 ;  /* 0x000000ffff027224 */ /* 0x000fe400078e0006 */
[----:B------:R-:W-:Y:S02]  /*3030*/  IMAD.MOV.U32 R3, RZ, RZ, R7 ;  /* 0x000000ffff037224 */ /* 0x000fe400078e0007 */
[----:B0-----:R-:W-:-:S02]  /*3040*/  IMAD.MOV.U32 R9, RZ, RZ, R12 ;  /* 0x000000ffff097224 */ /* 0x001fc400078e000c */
        /* <DEDUP_REMOVED lines=16> */
.L_x_644:
[----:B------:R-:W-:Y:S05]  /*3150*/  BSYNC.RECONVERGENT B1 ;  /* 0x0000000000017941 */ /* 0x000fea0003800200 */
.L_x_643:
[----:B------:R-:W-:Y:S01]  /*3160*/  UISETP.GE.AND UP0, UPT, UR6, 0x61, UPT ;  /* 0x000000610600788c */ /* 0x000fe2000bf06270 */
[----:B------:R-:W-:Y:S01]  /*3170*/  IMAD.MOV.U32 R11, RZ, RZ, R9 ;  /* 0x000000ffff0b7224 */ /* 0x000fe200078e0009 */
[----:B------:R-:W-:Y:S01]  /*3180*/  MOV R8, R0 ;  /* 0x0000000000087202 */ /* 0x000fe20000000f00 */
[----:B------:R-:W-:Y:S02]  /*3190*/  IMAD.MOV.U32 R4, RZ, RZ, R2 ;  /* 0x000000ffff047224 */ /* 0x000fe400078e0002 */
[----:B------:R-:W-:-:S04]  /*31a0*/  IMAD.MOV.U32 R5, RZ, RZ, R3 ;  /* 0x000000ffff057224 */ /* 0x000fc800078e0003 */
        /* <DEDUP_REMOVED lines=27> */
.L_x_646:
[----:B------:R-:W-:Y:S05]  /*3360*/  BSYNC.RECONVERGENT B1 ;  /* 0x0000000000017941 */ /* 0x000fea0003800200 */
.L_x_645:
[----:B------:R-:W-:Y:S01]  /*3370*/  UISETP.GE.AND UP0, UPT, UR6, 0x81, UPT ;  /* 0x000000810600788c */ /* 0x000fe2000bf06270 */
[----:B------:R-:W-:Y:S02]  /*3380*/  IMAD.MOV.U32 R9, RZ, RZ, R11 ;  /* 0x000000ffff097224 */ /* 0x000fe400078e000b */
        /* <DEDUP_REMOVED lines=30> */
.L_x_648:
[----:B------:R-:W-:Y:S05]  /*3570*/  BSYNC.RECONVERGENT B1 ;  /* 0x0000000000017941 */ /* 0x000fea0003800200 */
.L_x_647:
        /* <DEDUP_REMOVED lines=32> */
.L_x_650:
[----:B------:R-:W-:Y:S05]  /*3780*/  BSYNC.RECONVERGENT B1 ;  /* 0x0000000000017941 */ /* 0x000fea0003800200 */
.L_x_649:
        /* <DEDUP_REMOVED lines=14> */
[----:B------:R-:W-:Y:S01]  /*3870*/  IMAD.MOV.U32 R7, RZ, RZ, R3 ;  /* 0x000000ffff077224 */ /* 0x000fe200078e0003 */
[----:B0-----:R-:W-:Y:S01]  /*3880*/  MOV R0, R13 ;  /* 0x0000000d00007202 */ /* 0x001fe20000000f00 */
        /* <DEDUP_REMOVED lines=16> */
.L_x_652:
[----:B------:R-:W-:Y:S05]  /*3990*/  BSYNC.RECONVERGENT B1 ;  /* 0x0000000000017941 */ /* 0x000fea0003800200 */
.L_x_651:
[----:B------:R-:W-:Y:S01]  /*39a0*/  UISETP.GE.AND UP0, UPT, UR6, 0xe1, UPT ;  /* 0x000000e10600788c */ /* 0x000fe2000bf06270 */
[----:B------:R-:W-:Y:S02]  /*39b0*/  IMAD.MOV.U32 R14, RZ, RZ, R9 ;  /* 0x000000ffff0e7224 */ /* 0x000fe400078e0009 */
[----:B------:R-:W-:Y:S02]  /*39c0*/  IMAD.MOV.U32 R15, RZ, RZ, R0 ;  /* 0x000000ffff0f7224 */ /* 0x000fe400078e0000 */
[----:B------:R-:W-:Y:S02]  /*39d0*/  IMAD.MOV.U32 R2, RZ, RZ, R6 ;  /* 0x000000ffff027224 */ /* 0x000fe400078e0006 */
[----:B------:R-:W-:Y:S02]  /*39e0*/  IMAD.MOV.U32 R3, RZ, RZ, R7 ;  /* 0x000000ffff037224 */ /* 0x000fe400078e0007 */
[----:B------:R-:W-:Y:S05]  /*39f0*/  BRA.U !UP0, `(.L_x_616) ;  /* 0x0000002908a47547 */ /* 0x000fea000b800000 */
[----:B------:R-:W1:Y:S01]  /*3a00*/  S2UR UR5, SR_CgaCtaId ;  /* 0x00000000000579c3 */ /* 0x000e620000008800 */
[----:B------:R-:W-:Y:S02]  /*3a10*/  UMOV UR4, 0x400 ;  /* 0x0000040000047882 */ /* 0x000fe40000000000 */
[----:B-1----:R-:W-:-:S09]  /*3a20*/  ULEA UR4, UR5, UR4, 0x18 ;  /* 0x0000000405047291 */ /* 0x002fd2000f8ec0ff */
[----:B------:R-:W1:Y:S04]  /*3a30*/  LDS.64 R4, [UR4+0x78] ;  /* 0x00007804ff047984 */ /* 0x000e680008000a00 */
[----:B------:R-:W2:Y:S01]  /*3a40*/  LDS.64 R10, [UR4+0x80] ;  /* 0x00008004ff0a7984 */ /* 0x000ea20008000a00 */
        /* <DEDUP_REMOVED lines=21> */
.L_x_584:
        /* <DEDUP_REMOVED lines=30> */
[----:B------:R-:W-:Y:S02]  /*3d80*/  ISETP.GE.U32.AND.EX P0, PT, RZ, RZ, PT, P0 ;  /* 0x000000ffff00720c */ /* 0x000fe40003f06100 */
[----:B------:R-:W-:-:S11]  /*3d90*/  IADD3.X R7, PT, PT, RZ, UR7, RZ, P1, !PT ;  /* 0x00000007ff077c10 */ /* 0x000fd60008ffe4ff */
[----:B------:R-:W-:-:S06]  /*3da0*/  DSETP.LT.OR P0, PT, |R8|, |R4|, !P0 ;  /* 0x400000040800722a */ /* 0x000fcc0004701600 */
[----:B------:R-:W-:Y:S02]  /*3db0*/  FSEL R8, R4, R8, P0 ;  /* 0x0000000804087208 */ /* 0x000fe40000000000 */
[----:B------:R-:W-:Y:S02]  /*3dc0*/  FSEL R9, R5, R9, P0 ;  /* 0x0000000905097208 */ /* 0x000fe40000000000 */
[----:B------:R-:W-:Y:S02]  /*3dd0*/  SEL R23, R6, R23, P0 ;  /* 0x0000001706177207 */ /* 0x000fe40000000000 */
[----:B------:R-:W-:-:S07]  /*3de0*/  SEL R24, R7, R24, P0 ;  /* 0x0000001807187207 */ /* 0x000fce0000000000 */
.L_x_654:
[----:B------:R-:W-:Y:S05]  /*3df0*/  BSYNC.RECONVERGENT B1 ;  /* 0x0000000000017941 */ /* 0x000fea0003800200 */
.L_x_653:
[----:B------:R-:W-:Y:S01]  /*3e00*/  UISETP.GE.U32.AND UP0, UPT, UR4, 0xa00, UPT ;  /* 0x00000a000400788c */ /* 0x000fe2000bf06070 */
[----:B------:R-:W-:-:S08]  /*3e10*/  IMAD.MOV.U32 R5, RZ, RZ, 0x500 ;  /* 0x00000500ff057424 */ /* 0x000fd000078e00ff */
[----:B------:R-:W-:Y:S05]  /*3e20*/  BRA.U !UP0, `(.L_x_655) ;  /* 0x00000005084c7547 */ /* 0x000fea000b800000 */
[----:B------:R-:W-:Y:S01]  /*3e30*/  IMAD.MOV.U32 R12, RZ, RZ, R8 ;  /* 0x000000ffff0c7224 */ /* 0x000fe200078e0008 */
[----:B------:R-:W0:Y:S01]  /*3e40*/  LDCU UR4, c[0x0][0x398] ;  /* 0x00007300ff0477ac */ /* 0x000e220008000800 */
[----:B------:R-:W-:Y:S02]  /*3e50*/  IMAD.MOV.U32 R13, RZ, RZ, R9 ;  /* 0x000000ffff0d7224 */ /* 0x000fe400078e0009 */
[----:B------:R-:W-:Y:S01]  /*3e60*/  IMAD.MOV.U32 R17, RZ, RZ, 0x500 ;  /* 0x00000500ff117424 */ /* 0x000fe200078e00ff */
[----:B------:R-:W1:Y:S01]  /*3e70*/  LDCU.64 UR6, c[0x0][0x388] ;  /* 0x00007100ff0677ac */ /* 0x000e620008000a00 */
[----:B------:R-:W-:-:S05]  /*3e80*/  NOP ;  /* 0x0000000000007918 */ /* 0x000fca0000000000 */
.L_x_656:
[----:B------:R-:W-:-:S05]  /*3e90*/  IMAD.WIDE.U32 R26, R17, 0x8, R2 ;  /* 0x00000008111a7825 */ /* 0x000fca00078e0002 */
[----:B------:R-:W2:Y:S04]  /*3ea0*/  LDG.E.64 R14, desc[UR8][R26.64] ;  /* 0x000000081a0e7981 */ /* 0x000ea8000c1e1b00 */
[----:B------:R-:W3:Y:S04]  /*3eb0*/  LDG.E.64 R4, desc[UR8][R26.64+0x800] ;  /* 0x000800081a047981 */ /* 0x000ee8000c1e1b00 */
[----:B------:R-:W4:Y:S04]  /*3ec0*/  LDG.E.64 R6, desc[UR8][R26.64+0x1000] ;  /* 0x001000081a067981 */ /* 0x000f28000c1e1b00 */
[----:B------:R-:W5:Y:S04]  /*3ed0*/  LDG.E.64 R10, desc[UR8][R26.64+0x1800] ;  /* 0x001800081a0a7981 */ /* 0x000f68000c1e1b00 */
[----:B------:R-:W5:Y:S01]  /*3ee0*/  LDG.E.64 R8, desc[UR8][R26.64+0x2000] ;  /* 0x002000081a087981 */ /* 0x000f62000c1e1b00 */
[----:B-1----:R-:W-:-:S04]  /*3ef0*/  IADD3 R18, P0, P1, R0, UR6, R17 ;  /* 0x0000000600127c10 */ /* 0x002fc8000f91e011 */
[----:B------:R-:W-:Y:S01]  /*3f00*/  IADD3.X R16, PT, PT, RZ, UR7, RZ, P0, P1 ;  /* 0x00000007ff107c10 */ /* 0x000fe200087e24ff */
[----:B------:R-:W-:Y:S01]  /*3f10*/  IMAD.MOV.U32 R20, RZ, RZ, R18 ;  /* 0x000000ffff147224 */ /* 0x000fe200078e0012 */
[----:B------:R-:W-:-:S03]  /*3f20*/  IADD3 R22, P3, PT, R18, 0x100, RZ ;  /* 0x0000010012167810 */ /* 0x000fc60007f7e0ff */
        /* <DEDUP_REMOVED lines=11> */
[----:B------:R-:W-:Y:S01]  /*3fe0*/  IMAD.X R24, RZ, RZ, R16, P3 ;  /* 0x000000ffff187224 */ /* 0x000fe200018e0610 */
[----:B------:R-:W-:-:S03]  /*3ff0*/  IADD3 R13, P3, PT, R18, 0x200, RZ ;  /* 0x00000200120d7810 */ /* 0x000fc60007f7e0ff */
[----:B---3--:R-:W-:-:S14]  /*4000*/  DSETP.GEU.AND P1, PT, |R14|, |R4|, PT ;  /* 0x400000040e00722a */ /* 0x008fdc0003f2e200 */
[----:B------:R-:W-:-:S04]  /*4010*/  @P1 ISETP.GE.U32.AND P0, PT, R20, R22, PT ;  /* 0x000000161400120c */ /* 0x000fc80003f06070 */
[----:B------:R-:W-:-:S13]  /*4020*/  @P1 ISETP.GE.AND.EX P0, PT, R19, R24, PT, P0 ;  /* 0x000000181300120c */ /* 0x000fda0003f06300 */
[----:B------:R-:W-:-:S06]  /*4030*/  @P1 DSETP.LT.OR P0, PT, |R4|, |R14|, !P0 ;  /* 0x4000000e0400122a */ /* 0x000fcc0004701600 */
[----:B------:R-:W-:Y:S01]  /*4040*/  @P1 FSEL R12, R14, R4, P0 ;  /* 0x000000040e0c1208 */ /* 0x000fe20000000000 */
[----:B------:R-:W-:Y:S01]  /*4050*/  IMAD.X R14, RZ, RZ, R16, P3 ;  /* 0x000000ffff0e7224 */ /* 0x000fe200018e0610 */
[----:B------:R-:W-:Y:S02]  /*4060*/  @P1 FSEL R15, R15, R5, P0 ;  /* 0x000000050f0f1208 */ /* 0x000fe40000000000 */
[----:B------:R-:W-:Y:S01]  /*4070*/  @P1 SEL R22, R20, R22, P0 ;  /* 0x0000001614161207 */ /* 0x000fe20000000000 */
[----:B------:R-:W-:Y:S01]  /*4080*/  @P1 IMAD.MOV.U32 R4, RZ, RZ, R12 ;  /* 0x000000ffff041224 */ /* 0x000fe200078e000c */
[----:B------:R-:W-:Y:S01]  /*4090*/  IADD3 R12, P3, PT, R18, 0x300, RZ ;  /* 0x00000300120c7810 */ /* 0x000fe20007f7e0ff */
[----:B------:R-:W-:Y:S02]  /*40a0*/  @P1 IMAD.MOV.U32 R5, RZ, RZ, R15 ;  /* 0x000000ffff051224 */ /* 0x000fe400078e000f */
[----:B------:R-:W-:Y:S01]  /*40b0*/  IMAD.MOV.U32 R15, RZ, RZ, R24 ;  /* 0x000000ffff0f7224 */ /* 0x000fe200078e0018 */
[----:B------:R-:W-:-:S03]  /*40c0*/  @P1 SEL R15, R19, R24, P0 ;  /* 0x00000018130f1207 */ /* 0x000fc60000000000 */
[----:B----4-:R-:W-:-:S14]  /*40d0*/  DSETP.GEU.AND P2, PT, |R4|, |R6|, PT ;  /* 0x400000060400722a */ /* 0x010fdc0003f4e200 */
[----:B------:R-:W-:-:S04]  /*40e0*/  @P2 ISETP.GE.U32.AND P0, PT, R22, R13, PT ;  /* 0x0000000d1600220c */ /* 0x000fc80003f06070 */
[----:B------:R-:W-:-:S13]  /*40f0*/  @P2 ISETP.GE.AND.EX P0, PT, R15, R14, PT, P0 ;  /* 0x0000000e0f00220c */ /* 0x000fda0003f06300 */
[----:B------:R-:W-:-:S06]  /*4100*/  @P2 DSETP.LT.OR P0, PT, |R6|, |R4|, !P0 ;  /* 0x400000040600222a */ /* 0x000fcc0004701600 */
[----:B------:R-:W-:Y:S02]  /*4110*/  @P2 FSEL R4, R4, R6, P0 ;  /* 0x0000000604042208 */ /* 0x000fe40000000000 */
[----:B------:R-:W-:Y:S02]  /*4120*/  @P2 FSEL R5, R5, R7, P0 ;  /* 0x0000000705052208 */ /* 0x000fe40000000000 */
[----:B------:R-:W-:Y:S01]  /*4130*/  @P2 SEL R14, R15, R14, P0 ;  /* 0x0000000e0f0e2207 */ /* 0x000fe20000000000 */
[----:B------:R-:W-:Y:S02]  /*4140*/  @P2 IMAD.MOV.U32 R6, RZ, RZ, R4 ;  /* 0x000000ffff062224 */ /* 0x000fe400078e0004 */
[----:B------:R-:W-:Y:S02]  /*4150*/  @P2 IMAD.MOV.U32 R7, RZ, RZ, R5 ;  /* 0x000000ffff072224 */ /* 0x000fe400078e0005 */
[----:B------:R-:W-:Y:S01]  /*4160*/  IMAD.MOV.U32 R5, RZ, RZ, R13 ;  /* 0x000000ffff057224 */ /* 0x000fe200078e000d */
[----:B------:R-:W-:Y:S01]  /*4170*/  @P2 SEL R5, R22, R13, P0 ;  /* 0x0000000d16052207 */ /* 0x000fe20000000000 */
        /* <DEDUP_REMOVED lines=13> */
[----:B------:R-:W-:-:S04]  /*4250*/  IADD3 R5, PT, PT, R17, 0xa00, RZ ;  /* 0x00000a0011057810 */ /* 0x000fc80007ffe0ff */
[----:B0-----:R-:W-:Y:S01]  /*4260*/  ISETP.GT.AND P1, PT, R5, UR4, PT ;  /* 0x0000000405007c0c */ /* 0x001fe2000bf24270 */
[----:B------:R-:W-:Y:S01]  /*4270*/  DSETP.GEU.AND P2, PT, |R10|, |R8|, PT ;  /* 0x400000080a00722a */ /* 0x000fe20003f4e200 */
[----:B------:R-:W-:-:S04]  /*4280*/  VIADD R5, R17, 0x500 ;  /* 0x0000050011057836 */ /* 0x000fc80000000000 */
[----:B------:R-:W-:-:S09]  /*4290*/  IMAD.MOV.U32 R17, RZ, RZ, R5 ;  /* 0x000000ffff117224 */ /* 0x000fd200078e0005 */
        /* <DEDUP_REMOVED lines=12> */
.L_x_655:
        /* <DEDUP_REMOVED lines=14> */
[----:B------:R-:W-:Y:S01]  /*4440*/  IMAD.IADD R7, R0, 0x1, R5 ;  /* 0x0000000100077824 */ /* 0x000fe200078e0205 */
[----:B------:R-:W-:-:S04]  /*4450*/  LEA.HI R4, R10, 0x1, RZ, 0x18 ;  /* 0x000000010a047811 */ /* 0x000fc800078fc0ff */
[C---:B------:R-:W-:Y:S02]  /*4460*/  IADD3 R14, P0, PT, R7.reuse, UR6, RZ ;  /* 0x00000006070e7c10 */ /* 0x040fe4000ff1e0ff */
[----:B------:R-:W-:Y:S01]  /*4470*/  LOP3.LUT R6, R4, 0x3, RZ, 0xc0, !PT ;  /* 0x0000000304067812 */ /* 0x000fe200078ec0ff */
[----:B------:R-:W-:Y:S02]  /*4480*/  IMAD.MOV.U32 R4, RZ, RZ, R0 ;  /* 0x000000ffff047224 */ /* 0x000fe400078e0000 */
[----:B------:R-:W-:Y:S02]  /*4490*/  IMAD.X R15, RZ, RZ, UR7, P0 ;  /* 0x00000007ff0f7e24 */ /* 0x000fe400080e06ff */
[----:B------:R-:W-:Y:S02]  /*44a0*/  IMAD.MOV R11, RZ, RZ, -R6 ;  /* 0x000000ffff0b7224 */ /* 0x000fe400078e0a06 */
[----:B0-----:R-:W-:-:S04]  /*44b0*/  IMAD.WIDE.U32 R2, R7, 0x8, R2 ;  /* 0x0000000807027825 */ /* 0x001fc800078e0002 */
[----:B------:R-:W-:Y:S02]  /*44c0*/  IMAD.MOV.U32 R12, RZ, RZ, R2 ;  /* 0x000000ffff0c7224 */ /* 0x000fe400078e0002 */
[----:B------:R-:W-:-:S07]  /*44d0*/  IMAD.MOV.U32 R13, RZ, RZ, R3 ;  /* 0x000000ffff0d7224 */ /* 0x000fce00078e0003 */
.L_x_663:
[----:B------:R-:W-:Y:S02]  /*44e0*/  IMAD.MOV.U32 R2, RZ, RZ, R12 ;  /* 0x000000ffff027224 */ /* 0x000fe400078e000c */
[----:B------:R-:W-:-:S06]  /*44f0*/  IMAD.MOV.U32 R3, RZ, RZ, R13 ;  /* 0x000000ffff037224 */ /* 0x000fcc00078e000d */
[----:B------:R-:W2:Y:S01]  /*4500*/  LDG.E.64 R2, desc[UR8][R2.64] ;  /* 0x0000000802027981 */ /* 0x000ea2000c1e1b00 */
[----:B------:R-:W-:Y:S01]  /*4510*/  VIADD R11, R11, 0x1 ;  /* 0x000000010b0b7836 */ /* 0x000fe20000000000 */
[----:B------:R-:W-:Y:S01]  /*4520*/  BSSY.RECONVERGENT B3, `(.L_x_661) ;  /* 0x000001b000037945 */ /* 0x000fe20003800200 */
[----:B------:R-:W-:Y:S01]  /*4530*/  IMAD.MOV.U32 R19, RZ, RZ, R23 ;  /* 0x000000ffff137224 */ /* 0x000fe200078e0017 */
[----:B------:R-:W-:Y:S01]  /*4540*/  MOV R7, R9 ;  /* 0x0000000900077202 */ /* 0x000fe20000000f00 */
[----:B------:R-:W-:Y:S01]  /*4550*/  IMAD.MOV.U32 R16, RZ, RZ, R24 ;  /* 0x000000ffff107224 */ /* 0x000fe200078e0018 */
[----:B------:R-:W-:Y:S01]  /*4560*/  ISETP.NE.AND P2, PT, R11, RZ, PT ;  /* 0x000000ff0b00720c */ /* 0x000fe20003f45270 */
[----:B------:R-:W-:Y:S01]  /*4570*/  IMAD.MOV.U32 R6, RZ, RZ, R8 ;  /* 0x000000ffff067224 */ /* 0x000fe200078e0008 */
[----:B------:R-:W-:Y:S01]  /*4580*/  IADD3 R12, P3, PT, R12, 0x800, RZ ;  /* 0x000008000c0c7810 */ /* 0x000fe20007f7e0ff */
[----:B------:R-:W-:Y:S02]  /*4590*/  IMAD.MOV.U32 R23, RZ, RZ, R14 ;  /* 0x000000ffff177224 */ /* 0x000fe400078e000e */
[----:B------:R-:W-:Y:S01]  /*45a0*/  IMAD.MOV.U32 R24, RZ, RZ, R15 ;  /* 0x000000ffff187224 */ /* 0x000fe200078e000f */
[----:B--2---:R-:W-:Y:S01]  /*45b0*/  DSETP.GEU.AND P0, PT, |R8|, |R2|, PT ;  /* 0x400000020800722a */ /* 0x004fe20003f0e200 */
[----:B------:R-:W-:-:S02]  /*45c0*/  IMAD.MOV.U32 R8, RZ, RZ, R2 ;  /* 0x000000ffff087224 */ /* 0x000fc400078e0002 */
        /* <DEDUP_REMOVED lines=16> */
.L_x_662:
[----:B------:R-:W-:Y:S05]  /*46d0*/  BSYNC.RECONVERGENT B3 ;  /* 0x0000000000037941 */ /* 0x000fea0003800200 */
.L_x_661:
[----:B------:R-:W-:Y:S01]  /*46e0*/  IADD3 R14, P0, PT, R14, 0x100, RZ ;  /* 0x000001000e0e7810 */ /* 0x000fe20007f1e0ff */
[----:B------:R-:W-:Y:S02]  /*46f0*/  VIADD R4, R4, 0x100 ;  /* 0x0000010004047836 */ /* 0x000fe40000000000 */
[----:B------:R-:W-:Y:S02]  /*4700*/  IMAD.X R13, RZ, RZ, R13, P3 ;  /* 0x000000ffff0d7224 */ /* 0x000fe400018e060d */
[----:B------:R-:W-:Y:S01]  /*4710*/  IMAD.X R15, RZ, RZ, R15, P0 ;  /* 0x000000ffff0f7224 */ /* 0x000fe200000e060f */
[----:B------:R-:W-:Y:S07]  /*4720*/  @P2 BRA `(.L_x_663) ;  /* 0xfffffffc006c2947 */ /* 0x000fee000383ffff */
.L_x_660:
[----:B------:R-:W-:Y:S05]  /*4730*/  BSYNC.RECONVERGENT B2 ;  /* 0x0000000000027941 */ /* 0x000fea0003800200 */
.L_x_659:
[----:B------:R-:W-:-:S13]  /*4740*/  ISETP.GE.U32.AND P0, PT, R10, 0x300, PT ;  /* 0x000003000a00780c */ /* 0x000fda0003f06070 */
[----:B------:R-:W-:Y:S05]  /*4750*/  @!P0 BRA `(.L_x_658) ;  /* 0x0000000400fc8947 */ /* 0x000fea0003800000 */
[----:B------:R-:W0:Y:S01]  /*4760*/  LDCU.128 UR12, c[0x0][0x380] ;  /* 0x00007000ff0c77ac */ /* 0x000e220008000c00 */
[----:B------:R-:W1:Y:S01]  /*4770*/  LDC.64 R20, c[0x0][0x380] ;  /* 0x0000e000ff147b82 */ /* 0x000e620000000a00 */
[C---:B------:R-:W-:Y:S01]  /*4780*/  IADD3 R7, P1, PT, R4.reuse, R5, RZ ;  /* 0x0000000504077210 */ /* 0x040fe20007f3e0ff */
[C---:B------:R-:W-:Y:S02]  /*4790*/  IMAD.IADD R16, R4.reuse, 0x1, R5 ;  /* 0x0000000104107824 */ /* 0x040fe400078e0205 */
[----:B------:R-:W-:Y:S02]  /*47a0*/  VIADD R22, R4, 0x200 ;  /* 0x0000020004167836 */ /* 0x000fe40000000000 */
[----:B------:R-:W-:Y:S02]  /*47b0*/  IMAD.X R10, RZ, RZ, RZ, P1 ;  /* 0x000000ffff0a7224 */ /* 0x000fe400008e06ff */
[----:B------:R-:W2:Y:S01]  /*47c0*/  LDC.64 R2, c[0x0][0x388] ;  /* 0x0000e200ff027b82 */ /* 0x000ea20000000a00 */
[----:B0-----:R-:W-:-:S02]  /*47d0*/  LEA R6, P2, R7, UR12, 0x3 ;  /* 0x0000000c07067c11 */ /* 0x001fc4000f8418ff */
[----:B------:R-:W-:Y:S02]  /*47e0*/  IADD3 R18, P0, PT, R16, UR14, RZ ;  /* 0x0000000e10127c10 */ /* 0x000fe4000ff1e0ff */
[----:B------:R-:W-:Y:S02]  /*47f0*/  IADD3 R6, P1, PT, R6, 0x1800, RZ ;  /* 0x0000180006067810 */ /* 0x000fe40007f3e0ff */
[----:B------:R-:W-:Y:S01]  /*4800*/  LEA.HI.X R5, R7, UR13, R10, 0x3, P2 ;  /* 0x0000000d07057c11 */ /* 0x000fe200090f1c0a */
[----:B-1----:R-:W-:-:S04]  /*4810*/  IMAD.WIDE.U32 R20, R16, 0x8, R20 ;  /* 0x0000000810147825 */ /* 0x002fc800078e0014 */
[----:B------:R-:W-:Y:S02]  /*4820*/  IMAD.X R19, RZ, RZ, UR15, P0 ;  /* 0x0000000fff137e24 */ /* 0x000fe400080e06ff */
[----:B------:R-:W-:-:S07]  /*4830*/  IMAD.X R5, RZ, RZ, R5, P1 ;  /* 0x000000ffff057224 */ /* 0x000fce00008e0605 */
.L_x_672:
[----:B------:R-:W3:Y:S01]  /*4840*/  LDG.E.64 R14, desc[UR8][R20.64] ;  /* 0x00000008140e7981 */ /* 0x000ee2000c1e1b00 */
[----:B------:R-:W-:-:S05]  /*4850*/  IMAD.MOV.U32 R4, RZ, RZ, R6 ;  /* 0x000000ffff047224 */ /* 0x000fca00078e0006 */
[----:B------:R0:W5:Y:S04]  /*4860*/  LDG.E.64 R10, desc[UR8][R4.64+-0x1000] ;  /* 0xfff00008040a7981 */ /* 0x000168000c1e1b00 */
[----:B------:R0:W5:Y:S01]  /*4870*/  LDG.E.64 R6, desc[UR8][R4.64+-0x800] ;  /* 0xfff8000804067981 */ /* 0x000162000c1e1b00 */
[----:B------:R-:W-:Y:S01]  /*4880*/  BSSY.RECONVERGENT B2, `(.L_x_664) ;  /* 0x0000015000027945 */ /* 0x000fe20003800200 */
[----:B------:R-:W-:Y:S02]  /*4890*/  IMAD.MOV.U32 R26, RZ, RZ, R18 ;  /* 0x000000ffff1a7224 */ /* 0x000fe400078e0012 */
[----:B------:R-:W-:Y:S01]  /*48a0*/  IMAD.MOV.U32 R25, RZ, RZ, R19 ;  /* 0x000000ffff197224 */ /* 0x000fe200078e0013 */
[----:B---3--:R-:W-:Y:S01]  /*48b0*/  DSETP.GEU.AND P0, PT, |R8|, |R14|, PT ;  /* 0x4000000e0800722a */ /* 0x008fe20003f0e200 */
[----:B------:R-:W-:Y:S01]  /*48c0*/  MOV R12, R14 ;  /* 0x0000000e000c7202 */ /* 0x000fe20000000f00 */
[----:B------:R-:W-:-:S12]  /*48d0*/  IMAD.MOV.U32 R13, RZ, RZ, R15 ;  /* 0x000000ffff0d7224 */ /* 0x000fd800078e000f */
        /* <DEDUP_REMOVED lines=15> */
.L_x_665:
[----:B------:R-:W-:Y:S05]  /*49d0*/  BSYNC.RECONVERGENT B2 ;  /* 0x0000000000027941 */ /* 0x000fea0003800200 */
.L_x_664:
[----:B-----5:R-:W-:Y:S01]  /*49e0*/  DSETP.GEU.AND P0, PT, |R12|, |R10|, PT ;  /* 0x4000000a0c00722a */ /* 0x020fe20003f0e200 */
[----:B------:R-:W-:Y:S01]  /*49f0*/  VIADD R9, R16, 0x100 ;  /* 0x0000010010097836 */ /* 0x000fe20000000000 */
[----:B------:R-:W-:Y:S01]  /*4a00*/  BSSY.RECONVERGENT B2, `(.L_x_666) ;  /* 0x0000016000027945 */ /* 0x000fe20003800200 */
[----:B------:R-:W-:-:S03]  /*4a10*/  IMAD.MOV.U32 R8, RZ, RZ, R10 ;  /* 0x000000ffff087224 */ /* 0x000fc600078e000a */
[----:B--2---:R-:W-:Y:S01]  /*4a20*/  IADD3 R23, P1, PT, R9, R2, RZ ;  /* 0x0000000209177210 */ /* 0x004fe20007f3e0ff */
[----:B------:R-:W-:-:S04]  /*4a30*/  IMAD.MOV.U32 R9, RZ, RZ, R11 ;  /* 0x000000ffff097224 */ /* 0x000fc800078e000b */
[----:B------:R-:W-:Y:S02]  /*4a40*/  IMAD.X R24, RZ, RZ, R3, P1 ;  /* 0x000000ffff187224 */ /* 0x000fe400008e0603 */
[----:B------:R-:W-:Y:S02]  /*4a50*/  IMAD.MOV.U32 R15, RZ, RZ, R23 ;  /* 0x000000ffff0f7224 */ /* 0x000fe400078e0017 */
[----:B------:R-:W-:Y:S01]  /*4a60*/  IMAD.MOV.U32 R14, RZ, RZ, R24 ;  /* 0x000000ffff0e7224 */ /* 0x000fe200078e0018 */
        /* <DEDUP_REMOVED lines=15> */
.L_x_667:
[----:B------:R-:W-:Y:S05]  /*4b60*/  BSYNC.RECONVERGENT B2 ;  /* 0x0000000000027941 */ /* 0x000fea0003800200 */
.L_x_666:
[----:B------:R0:W5:Y:S01]  /*4b70*/  LDG.E.64 R10, desc[UR8][R4.64] ;  /* 0x00000008040a7981 */ /* 0x000162000c1e1b00 */
[----:B------:R-:W-:Y:S01]  /*4b80*/  DSETP.GEU.AND P0, PT, |R8|, |R6|, PT ;  /* 0x400000060800722a */ /* 0x000fe20003f0e200 */
[----:B------:R-:W-:Y:S01]  /*4b90*/  VIADD R13, R16, 0x200 ;  /* 0x00000200100d7836 */ /* 0x000fe20000000000 */
[----:B------:R-:W-:Y:S01]  /*4ba0*/  BSSY.RECONVERGENT B2, `(.L_x_668) ;  /* 0x0000016000027945 */ /* 0x000fe20003800200 */
[----:B------:R-:W-:-:S03]  /*4bb0*/  MOV R12, R6 ;  /* 0x00000006000c7202 */ /* 0x000fc60000000f00 */
[----:B------:R-:W-:Y:S01]  /*4bc0*/  IADD3 R24, P1, PT, R13, R2, RZ ;  /* 0x000000020d187210 */ /* 0x000fe20007f3e0ff */
[----:B------:R-:W-:-:S04]  /*4bd0*/  IMAD.MOV.U32 R13, RZ, RZ, R7 ;  /* 0x000000ffff0d7224 */ /* 0x000fc800078e0007 */
[----:B------:R-:W-:Y:S02]  /*4be0*/  IMAD.X R23, RZ, RZ, R3, P1 ;  /* 0x000000ffff177224 */ /* 0x000fe400008e0603 */
        /* <DEDUP_REMOVED lines=17> */
.L_x_669:
[----:B------:R-:W-:Y:S05]  /*4d00*/  BSYNC.RECONVERGENT B2 ;  /* 0x0000000000027941 */ /* 0x000fea0003800200 */
.L_x_668:
[----:B-----5:R-:W-:Y:S01]  /*4d10*/  DSETP.GEU.AND P0, PT, |R12|, |R10|, PT ;  /* 0x4000000a0c00722a */ /* 0x020fe20003f0e200 */
[----:B------:R-:W-:Y:S01]  /*4d20*/  VIADD R7, R16, 0x300 ;  /* 0x0000030010077836 */ /* 0x000fe20000000000 */
[----:B------:R-:W-:Y:S01]  /*4d30*/  BSSY.RECONVERGENT B2, `(.L_x_670) ;  /* 0x0000016000027945 */ /* 0x000fe20003800200 */
[----:B------:R-:W-:Y:S02]  /*4d40*/  IMAD.MOV.U32 R8, RZ, RZ, R10 ;  /* 0x000000ffff087224 */ /* 0x000fe400078e000a */
[----:B------:R-:W-:Y:S01]  /*4d50*/  IMAD.MOV.U32 R9, RZ, RZ, R11 ;  /* 0x000000ffff097224 */ /* 0x000fe200078e000b */
[----:B------:R-:W-:-:S05]  /*4d60*/  IADD3 R7, P1, PT, R7, R2, RZ ;  /* 0x0000000207077210 */ /* 0x000fca0007f3e0ff */
        /* <DEDUP_REMOVED lines=18> */
.L_x_671:
[----:B------:R-:W-:Y:S05]  /*4e90*/  BSYNC.RECONVERGENT B2 ;  /* 0x0000000000027941 */ /* 0x000fea0003800200 */
.L_x_670:
[----:B------:R-:W-:Y:S01]  /*4ea0*/  VIADD R10, R22, 0x200 ;  /* 0x00000200160a7836 */ /* 0x000fe20000000000 */
[----:B------:R-:W-:Y:S01]  /*4eb0*/  IADD3 R6, P2, PT, R4, 0x2000, RZ ;  /* 0x0000200004067810 */ /* 0x000fe20007f5e0ff */
[----:B------:R-:W-:Y:S01]  /*4ec0*/  VIADD R22, R22, 0x400 ;  /* 0x0000040016167836 */ /* 0x000fe20000000000 */
[----:B------:R-:W-:Y:S01]  /*4ed0*/  IADD3 R18, P1, PT, R18, 0x400, RZ ;  /* 0x0000040012127810 */ /* 0x000fe20007f3e0ff */
[----:B------:R-:W-:Y:S01]  /*4ee0*/  VIADD R16, R16, 0x400 ;  /* 0x0000040010107836 */ /* 0x000fe20000000000 */
[----:B------:R-:W-:Y:S01]  /*4ef0*/  ISETP.GE.AND P0, PT, R10, R17, PT ;  /* 0x000000110a00720c */ /* 0x000fe20003f06270 */
[----:B------:R-:W-:Y:S01]  /*4f00*/  IMAD.X R5, RZ, RZ, R5, P2 ;  /* 0x000000ffff057224 */ /* 0x000fe200010e0605 */
[----:B------:R-:W-:Y:S02]  /*4f10*/  IADD3 R20, P2, PT, R20, 0x2000, RZ ;  /* 0x0000200014147810 */ /* 0x000fe40007f5e0ff */
[----:B------:R-:W-:-:S03]  /*4f20*/  IADD3.X R19, PT, PT, RZ, R19, RZ, P1, !PT ;  /* 0x00000013ff137210 */ /* 0x000fc60000ffe4ff */
[----:B------:R-:W-:-:S06]  /*4f30*/  IMAD.X R21, RZ, RZ, R21, P2 ;  /* 0x000000ffff157224 */ /* 0x000fcc00010e0615 */
[----:B------:R-:W-:Y:S05]  /*4f40*/  @!P0 BRA `(.L_x_672) ;  /* 0xfffffff8003c8947 */ /* 0x000fea000383ffff */
.L_x_658:
[----:B------:R-:W-:Y:S05]  /*4f50*/  BSYNC.RECONVERGENT B1 ;  /* 0x0000000000017941 */ /* 0x000fea0003800200 */
.L_x_657:
        /* <DEDUP_REMOVED lines=32> */
.L_x_674:
[----:B------:R-:W-:Y:S05]  /*5160*/  BSYNC.RECONVERGENT B1 ;  /* 0x0000000000017941 */ /* 0x000fea0003800200 */
.L_x_673:
        /* <DEDUP_REMOVED lines=31> */
.L_x_676:
[----:B------:R-:W-:Y:S05]  /*5360*/  BSYNC.RECONVERGENT B1 ;  /* 0x0000000000017941 */ /* 0x000fea0003800200 */
.L_x_675:
        /* <DEDUP_REMOVED lines=31> */
.L_x_678:
[----:B------:R-:W-:Y:S05]  /*5560*/  BSYNC.RECONVERGENT B1 ;  /* 0x0000000000017941 */ /* 0x000fea0003800200 */
.L_x_677:
[----:B------:R-:W-:Y:S01]  /*5570*/  ISETP.GT.AND P0, PT, R10, 0x17, PT ;  /* 0x000000170a00780c */ /* 0x000fe20003f04270 */
[----:B-1----:R1:W1:Y:S01]  /*5580*/  SHFL.DOWN PT, R6, R2, 0x8, 0x1f ;  /* 0x09001f0002067f89 */ /* 0x00226200000e0000 */
[----:B------:R-:W-:Y:S01]  /*5590*/  BSSY.RECONVERGENT B1, `(.L_x_679) ;  /* 0x000001d000017945 */ /* 0x000fe20003800200 */
[----:B0-----:R-:W-:Y:S01]  /*55a0*/  IMAD.MOV.U32 R8, RZ, RZ, R11 ;  /* 0x000000ffff087224 */ /* 0x001fe200078e000b */
[----:B------:R-:W-:Y:S01]  /*55b0*/  MOV R4, R2 ;  /* 0x0000000200047202 */ /* 0x000fe20000000f00 */
[----:B--2---:R0:W2:Y:S01]  /*55c0*/  SHFL.DOWN PT, R7, R3, 0x8, 0x1f ;  /* 0x09001f0003077f89 */ /* 0x0040a200000e0000 */
[----:B------:R-:W-:Y:S02]  /*55d0*/  IMAD.MOV.U32 R9, RZ, RZ, R12 ;  /* 0x000000ffff097224 */ /* 0x000fe400078e000c */
[----:B------:R-:W-:Y:S01]  /*55e0*/  IMAD.MOV.U32 R5, RZ, RZ, R3 ;  /* 0x000000ffff057224 */ /* 0x000fe200078e0003 */
[----:B---3--:R0:W3:Y:S04]  /*55f0*/  SHFL.DOWN PT, R14, R11, 0x8, 0x1f ;  /* 0x09001f000b0e7f89 */ /* 0x0080e800000e0000 */
        /* <DEDUP_REMOVED lines=22> */
.L_x_680:
[----:B------:R-:W-:Y:S05]  /*5760*/  BSYNC.RECONVERGENT B1 ;  /* 0x0000000000017941 */ /* 0x000fea0003800200 */
.L_x_679:
        /* <DEDUP_REMOVED lines=31> */
.L_x_682:
[----:B------:R-:W-:Y:S05]  /*5960*/  BSYNC.RECONVERGENT B1 ;  /* 0x0000000000017941 */ /* 0x000fea0003800200 */
.L_x_681:
        /* <DEDUP_REMOVED lines=11> */
.L_x_684:
[----:B------:R-:W-:Y:S05]  /*5a20*/  BSYNC.RECONVERGENT B1 ;  /* 0x0000000000017941 */ /* 0x000fea0003800200 */
.L_x_683:
        /* <DEDUP_REMOVED lines=31> */
.L_x_686:
[----:B------:R-:W-:Y:S05]  /*5c20*/  BSYNC.RECONVERGENT B1 ;  /* 0x0000000000017941 */ /* 0x000fea0003800200 */
.L_x_685:
        /* <DEDUP_REMOVED lines=23> */
.L_x_688:
[----:B------:R-:W-:Y:S05]  /*5da0*/  BSYNC.RECONVERGENT B1 ;  /* 0x0000000000017941 */ /* 0x000fea0003800200 */
.L_x_687:
[----:B------:R-:W-:Y:S01]  /*5db0*/  DSETP.GEU.AND P0, PT, |R4|, |R10|, PT ;  /* 0x4000000a0400722a */ /* 0x000fe20003f0e200 */
[----:B------:R-:W-:Y:S01]  /*5dc0*/  BSSY.RECONVERGENT B1, `(.L_x_689) ;  /* 0x0000014000017945 */ /* 0x000fe20003800200 */
[----:B------:R-:W-:Y:S01]  /*5dd0*/  IMAD.MOV.U32 R2, RZ, RZ, R10 ;  /* 0x000000ffff027224 */ /* 0x000fe200078e000a */
[----:B------:R-:W-:Y:S01]  /*5de0*/  MOV R3, R11 ;  /* 0x0000000b00037202 */ /* 0x000fe20000000f00 */
        /* <DEDUP_REMOVED lines=17> */
.L_x_690:
[----:B------:R-:W-:Y:S05]  /*5f00*/  BSYNC.RECONVERGENT B1 ;  /* 0x0000000000017941 */ /* 0x000fea0003800200 */
.L_x_689:
        /* <DEDUP_REMOVED lines=23> */
.L_x_692:
[----:B------:R-:W-:Y:S05]  /*6080*/  BSYNC.RECONVERGENT B1 ;  /* 0x0000000000017941 */ /* 0x000fea0003800200 */
.L_x_691:
        /* <DEDUP_REMOVED lines=21> */
.L_x_694:
[----:B------:R-:W-:Y:S05]  /*61e0*/  BSYNC.RECONVERGENT B1 ;  /* 0x0000000000017941 */ /* 0x000fea0003800200 */
.L_x_693:
        /* <DEDUP_REMOVED lines=21> */
.L_x_696:
[----:B------:R-:W-:Y:S05]  /*6340*/  BSYNC.RECONVERGENT B1 ;  /* 0x0000000000017941 */ /* 0x000fea0003800200 */
.L_x_695:
        /* <DEDUP_REMOVED lines=20> */
.L_x_616:
[----:B------:R-:W-:Y:S05]  /*6490*/  BSYNC.RECONVERGENT B0 ;  /* 0x0000000000007941 */ /* 0x000fea0003800200 */
.L_x_583:
[----:B------:R-:W-:Y:S05]  /*64a0*/  @P1 EXIT ;  /* 0x000000000000194d */ /* 0x000fea0003800000 */
[----:B012-4-:R-:W0:Y:S02]  /*64b0*/  LDC.64 R4, c[0x0][0x390] ;  /* 0x0000e400ff047b82 */ /* 0x017e240000000a00 */
[----:B0-----:R-:W-:Y:S04]  /*64c0*/  STG.E.64 desc[UR8][R4.64], R2 ;  /* 0x0000000204007986 */ /* 0x001fe8000c101b08 */
[----:B------:R-:W-:Y:S01]  /*64d0*/  STG.E.64 desc[UR8][R4.64+0x8], R14 ;  /* 0x0000080e04007986 */ /* 0x000fe2000c101b08 */
[----:B------:R-:W-:Y:S05]  /*64e0*/  EXIT ;  /* 0x000000000000794d */ /* 0x000fea0003800000 */
.L_x_697:
        /* <DEDUP_REMOVED lines=9> */
.L_x_740:


//--------------------- .text._Z10swapKernelPdiii --------------------------
	.section	.text._Z10swapKernelPdiii,"ax",@progbits
	.align	128
        .global         _Z10swapKernelPdiii
        .type           _Z10swapKernelPdiii,@function
        .size           _Z10swapKernelPdiii,(.L_x_741 - _Z10swapKernelPdiii)
        .other          _Z10swapKernelPdiii,@"STO_CUDA_ENTRY STV_DEFAULT"
_Z10swapKernelPdiii:
.text._Z10swapKernelPdiii:
[----:B------:R-:W-:Y:S01]  /*0000*/  LDC R1, c[0x0][0x37c] ;  /* 0x0000df00ff017b82 */ /* 0x000fe20000000800 */
[----:B------:R-:W0:Y:S07]  /*0010*/  S2R R5, SR_CTAID.X ;  /* 0x0000000000057919 */ /* 0x000e2e0000002500 */
[----:B------:R-:W1:Y:S01]  /*0020*/  LDC R0, c[0x0][0x388] ;  /* 0x0000e200ff007b82 */ /* 0x000e620000000800 */
[----:B------:R-:W0:Y:S01]  /*0030*/  LDCU UR4, c[0x0][0x360] ;  /* 0x00006c00ff0477ac */ /* 0x000e220008000800 */
[----:B------:R-:W0:Y:S01]  /*0040*/  S2R R2, SR_TID.X ;  /* 0x0000000000027919 */ /* 0x000e220000002100 */
[----:B------:R-:W2:Y:S01]  /*0050*/  LDCU UR5, c[0x0][0x370] ;  /* 0x00006e00ff0577ac */ /* 0x000ea20008000800 */
[----:B0-----:R-:W-:Y:S01]  /*0060*/  IMAD R5, R5, UR4, R2 ;  /* 0x0000000405057c24 */ /* 0x001fe2000f8e0202 */
[----:B--2---:R-:W-:-:S04]  /*0070*/  UIMAD UR4, UR4, UR5, URZ ;  /* 0x00000005040472a4 */ /* 0x004fc8000f8e02ff */
[----:B-1----:R-:W-:-:S13]  /*0080*/  ISETP.GE.AND P0, PT, R5, R0, PT ;  /* 0x000000000500720c */ /* 0x002fda0003f06270 */
[----:B------:R-:W-:Y:S05]  /*0090*/  @P0 EXIT ;  /* 0x000000000000094d */ /* 0x000fea0003800000 */
[----:B------:R-:W0:Y:S01]  /*00a0*/  I2F.U32.RP R8, UR4 ;  /* 0x0000000400087d06 */ /* 0x000e220008209000 */
[----:B------:R-:W-:Y:S01]  /*00b0*/  IADD3 R7, PT, PT, R5, UR4, RZ ;  /* 0x0000000405077c10 */ /* 0x000fe2000fffe0ff */
[----:B------:R-:W1:Y:S01]  /*00c0*/  LDCU UR9, c[0x0][0x38c] ;  /* 0x00007180ff0977ac */ /* 0x000e620008000800 */
[----:B------:R-:W-:Y:S01]  /*00d0*/  IADD3 R9, PT, PT, RZ, -UR4, RZ ;  /* 0x80000004ff097c10 */ /* 0x000fe2000fffe0ff */
[----:B------:R-:W-:Y:S01]  /*00e0*/  BSSY.RECONVERGENT B0, `(.L_x_698) ;  /* 0x0000031000007945 */ /* 0x000fe20003800200 */
[CC--:B------:R-:W-:Y:S01]  /*00f0*/  ISETP.GE.AND P0, PT, R7.reuse, R0.reuse, PT ;  /* 0x000000000700720c */ /* 0x0c0fe20003f06270 */
[----:B------:R-:W2:Y:S01]  /*0100*/  LDCU UR10, c[0x0][0x390] ;  /* 0x00007200ff0a77ac */ /* 0x000ea20008000800 */
[----:B------:R-:W-:Y:S02]  /*0110*/  VIMNMX R4, PT, PT, R7, R0, !PT ;  /* 0x0000000007047248 */ /* 0x000fe40007fe0100 */
[----:B------:R-:W-:Y:S01]  /*0120*/  SEL R6, RZ, 0x1, P0 ;  /* 0x00000001ff067807 */ /* 0x000fe20000000000 */
[----:B------:R-:W3:Y:S01]  /*0130*/  LDCU.64 UR6, c[0x0][0x358] ;  /* 0x00006b00ff0677ac */ /* 0x000ee20008000a00 */
[----:B------:R-:W-:-:S02]  /*0140*/  ISETP.NE.U32.AND P2, PT, RZ, UR4, PT ;  /* 0x00000004ff007c0c */ /* 0x000fc4000bf45070 */
[----:B------:R-:W-:Y:S01]  /*0150*/  IADD3 R4, PT, PT, R4, -R7, -R6 ;  /* 0x8000000704047210 */ /* 0x000fe20007ffe806 */
[----:B0-----:R-:W0:Y:S02]  /*0160*/  MUFU.RCP R8, R8 ;  /* 0x0000000800087308 */ /* 0x001e240000001000 */
[----:B0-----:R-:W-:-:S06]  /*0170*/  IADD3 R2, PT, PT, R8, 0xffffffe, RZ ;  /* 0x0ffffffe08027810 */ /* 0x001fcc0007ffe0ff */
[----:B------:R0:W4:Y:S02]  /*0180*/  F2I.FTZ.U32.TRUNC.NTZ R3, R2 ;  /* 0x0000000200037305 */ /* 0x000124000021f000 */
[----:B0-----:R-:W-:Y:S02]  /*0190*/  HFMA2 R2, -RZ, RZ, 0, 0 ;  /* 0x00000000ff027431 */ /* 0x001fe400000001ff */
[----:B----4-:R-:W-:-:S04]  /*01a0*/  IMAD R9, R9, R3, RZ ;  /* 0x0000000309097224 */ /* 0x010fc800078e02ff */
[----:B------:R-:W-:-:S06]  /*01b0*/  IMAD.HI.U32 R3, R3, R9, R2 ;  /* 0x0000000903037227 */ /* 0x000fcc00078e0002 */
[----:B------:R-:W-:-:S05]  /*01c0*/  IMAD.HI.U32 R7, R3, R4, RZ ;  /* 0x0000000403077227 */ /* 0x000fca00078e00ff */
[----:B------:R-:W-:-:S05]  /*01d0*/  IADD3 R3, PT, PT, -R7, RZ, RZ ;  /* 0x000000ff07037210 */ /* 0x000fca0007ffe1ff */
[----:B------:R-:W-:Y:S02]  /*01e0*/  IMAD R4, R3, UR4, R4 ;  /* 0x0000000403047c24 */ /* 0x000fe4000f8e0204 */
[----:B------:R-:W0:Y:S03]  /*01f0*/  LDC.64 R2, c[0x0][0x380] ;  /* 0x0000e000ff027b82 */ /* 0x000e260000000a00 */
[----:B------:R-:W-:-:S13]  /*0200*/  ISETP.GE.U32.AND P0, PT, R4, UR4, PT ;  /* 0x0000000404007c0c */ /* 0x000fda000bf06070 */
[----:B------:R-:W-:Y:S02]  /*0210*/  @P0 IADD3 R4, PT, PT, R4, -UR4, RZ ;  /* 0x8000000404040c10 */ /* 0x000fe4000fffe0ff */
[----:B------:R-:W-:Y:S02]  /*0220*/  @P0 IADD3 R7, PT, PT, R7, 0x1, RZ ;  /* 0x0000000107070810 */ /* 0x000fe40007ffe0ff */
[----:B------:R-:W-:-:S13]  /*0230*/  ISETP.GE.U32.AND P1, PT, R4, UR4, PT ;  /* 0x0000000404007c0c */ /* 0x000fda000bf26070 */
[----:B------:R-:W-:Y:S01]  /*0240*/  @P1 VIADD R7, R7, 0x1 ;  /* 0x0000000107071836 */ /* 0x000fe20000000000 */
[----:B------:R-:W-:-:S04]  /*0250*/  @!P2 LOP3.LUT R7, RZ, UR4, RZ, 0x33, !PT ;  /* 0x00000004ff07ac12 */ /* 0x000fc8000f8e33ff */
[----:B------:R-:W-:-:S04]  /*0260*/  IADD3 R4, PT, PT, R6, R7, RZ ;  /* 0x0000000706047210 */ /* 0x000fc80007ffe0ff */
[C---:B------:R-:W-:Y:S02]  /*0270*/  LOP3.LUT R6, R4.reuse, 0x3, RZ, 0xc0, !PT ;  /* 0x0000000304067812 */ /* 0x040fe400078ec0ff */
[----:B------:R-:W-:Y:S02]  /*0280*/  ISETP.GE.U32.AND P1, PT, R4, 0x3, PT ;  /* 0x000000030400780c */ /* 0x000fe40003f26070 */
[----:B------:R-:W-:-:S13]  /*0290*/  ISETP.NE.AND P0, PT, R6, 0x3, PT ;  /* 0x000000030600780c */ /* 0x000fda0003f05270 */
[----:B0123--:R-:W-:Y:S05]  /*02a0*/  @!P0 BRA `(.L_x_699) ;  /* 0x0000000000508947 */ /* 0x00ffea0003800000 */
[----:B------:R-:W0:Y:S01]  /*02b0*/  LDC.64 R14, c[0x0][0x380] ;  /* 0x0000e000ff0e7b82 */ /* 0x000e220000000a00 */
[----:B------:R-:W1:Y:S01]  /*02c0*/  LDCU UR5, c[0x0][0x390] ;  /* 0x00007200ff0577ac */ /* 0x000e620008000800 */
[----:B------:R-:W-:Y:S01]  /*02d0*/  IADD3 R4, PT, PT, R4, 0x1, RZ ;  /* 0x0000000104047810 */ /* 0x000fe20007ffe0ff */
[----:B------:R-:W2:Y:S03]  /*02e0*/  LDCU UR8, c[0x0][0x38c] ;  /* 0x00007180ff0877ac */ /* 0x000ea60008000800 */
[----:B------:R-:W-:-:S04]  /*02f0*/  LOP3.LUT R4, R4, 0x3, RZ, 0xc0, !PT ;  /* 0x0000000304047812 */ /* 0x000fc800078ec0ff */
[----:B------:R-:W-:Y:S01]  /*0300*/  IADD3 R4, PT, PT, -R4, RZ, RZ ;  /* 0x000000ff04047210 */ /* 0x000fe20007ffe1ff */
[CC--:B-1----:R-:W-:Y:S02]  /*0310*/  IMAD R17, R5.reuse, R0.reuse, UR5 ;  /* 0x0000000505117e24 */ /* 0x0c2fe4000f8e0200 */
[----:B--2---:R-:W-:-:S07]  /*0320*/  IMAD R19, R5, R0, UR8 ;  /* 0x0000000805137e24 */ /* 0x004fce000f8e0200 */
.L_x_700:
[----:B01----:R-:W-:-:S04]  /*0330*/  IMAD.WIDE R10, R17, 0x8, R14 ;  /* 0x00000008110a7825 */ /* 0x003fc800078e020e */
[----:B------:R-:W-:Y:S01]  /*0340*/  IMAD.WIDE R6, R19, 0x8, R14 ;  /* 0x0000000813067825 */ /* 0x000fe200078e020e */
[----:B------:R-:W2:Y:S04]  /*0350*/  LDG.E.64 R12, desc[UR6][R10.64] ;  /* 0x000000060a0c7981 */ /* 0x000ea8000c1e1b00 */
[----:B------:R-:W3:Y:S01]  /*0360*/  LDG.E.64 R8, desc[UR6][R6.64] ;  /* 0x0000000606087981 */ /* 0x000ee2000c1e1b00 */
[----:B------:R-:W-:Y:S01]  /*0370*/  IADD3 R4, PT, PT, R4, 0x1, RZ ;  /* 0x0000000104047810 */ /* 0x000fe20007ffe0ff */
[----:B------:R-:W-:Y:S02]  /*0380*/  VIADD R5, R5, UR4 ;  /* 0x0000000405057c36 */ /* 0x000fe40008000000 */
[----:B------:R-:W-:Y:S01]  /*0390*/  IMAD R17, R0, UR4, R17 ;  /* 0x0000000400117c24 */ /* 0x000fe2000f8e0211 */
[----:B------:R-:W-:Y:S01]  /*03a0*/  ISETP.NE.AND P0, PT, R4, RZ, PT ;  /* 0x000000ff0400720c */ /* 0x000fe20003f05270 */
[----:B------:R-:W-:Y:S01]  /*03b0*/  IMAD R19, R0, UR4, R19 ;  /* 0x0000000400137c24 */ /* 0x000fe2000f8e0213 */
[----:B--2---:R1:W-:Y:S04]  /*03c0*/  STG.E.64 desc[UR6][R6.64], R12 ;  /* 0x0000000c06007986 */ /* 0x0043e8000c101b06 */
[----:B---3--:R1:W-:Y:S07]  /*03d0*/  STG.E.64 desc[UR6][R10.64], R8 ;  /* 0x000000080a007986 */ /* 0x0083ee000c101b06 */
[----:B------:R-:W-:Y:S05]  /*03e0*/  @P0 BRA `(.L_x_700) ;  /* 0xfffffffc00d00947 */ /* 0x000fea000383ffff */
.L_x_699:
[----:B------:R-:W-:Y:S05]  /*03f0*/  BSYNC.RECONVERGENT B0 ;  /* 0x0000000000007941 */ /* 0x000fea0003800200 */
.L_x_698:
[----:B------:R-:W-:Y:S05]  /*0400*/  @!P1 EXIT ;  /* 0x000000000000994d */ /* 0x000fea0003800000 */
.L_x_701:
[CC--:B0-----:R-:W-:Y:S02]  /*0410*/  IMAD R17, R5.reuse, R0.reuse, UR10 ;  /* 0x0000000a05117e24 */ /* 0x0c1fe4000f8e0200 */
[----:B-1----:R-:W-:Y:S02]  /*0420*/  IMAD R13, R5, R0, UR9 ;  /* 0x00000009050d7e24 */ /* 0x002fe4000f8e0200 */
[----:B------:R-:W-:-:S04]  /*0430*/  IMAD.WIDE R16, R17, 0x8, R2 ;  /* 0x0000000811107825 */ /* 0x000fc800078e0202 */
[----:B------:R-:W-:Y:S01]  /*0440*/  IMAD.WIDE R12, R13, 0x8, R2 ;  /* 0x000000080d0c7825 */ /* 0x000fe200078e0202 */
[----:B------:R-:W2:Y:S04]  /*0450*/  LDG.E.64 R18, desc[UR6][R16.64] ;  /* 0x0000000610127981 */ /* 0x000ea8000c1e1b00 */
[----:B------:R-:W3:Y:S01]  /*0460*/  LDG.E.64 R14, desc[UR6][R12.64] ;  /* 0x000000060c0e7981 */ /* 0x000ee2000c1e1b00 */
[----:B------:R-:W-:-:S05]  /*0470*/  IADD3 R25, PT, PT, R5, UR4, RZ ;  /* 0x0000000405197c10 */ /* 0x000fca000fffe0ff */
[CC--:B------:R-:W-:Y:S02]  /*0480*/  IMAD R5, R25.reuse, R0.reuse, UR10 ;  /* 0x0000000a19057e24 */ /* 0x0c0fe4000f8e0200 */
[----:B------:R-:W-:Y:S02]  /*0490*/  IMAD R7, R25, R0, UR9 ;  /* 0x0000000919077e24 */ /* 0x000fe4000f8e0200 */
[----:B------:R-:W-:-:S04]  /*04a0*/  IMAD.WIDE R4, R5, 0x8, R2 ;  /* 0x0000000805047825 */ /* 0x000fc800078e0202 */
[----:B------:R-:W-:Y:S01]  /*04b0*/  IMAD.WIDE R6, R7, 0x8, R2 ;  /* 0x0000000807067825 */ /* 0x000fe200078e0202 */
[----:B--2---:R0:W-:Y:S04]  /*04c0*/  STG.E.64 desc[UR6][R12.64], R18 ;  /* 0x000000120c007986 */ /* 0x0041e8000c101b06 */
[----:B---3--:R1:W-:Y:S04]  /*04d0*/  STG.E.64 desc[UR6][R16.64], R14 ;  /* 0x0000000e10007986 */ /* 0x0083e8000c101b06 */
        /* <DEDUP_REMOVED lines=9> */
[----:B0-----:R-:W4:Y:S04]  /*0570*/  LDG.E.64 R18, desc[UR6][R8.64] ;  /* 0x0000000608127981 */ /* 0x001f28000c1e1b00 */
[----:B------:R-:W5:Y:S01]  /*0580*/  LDG.E.64 R12, desc[UR6][R10.64] ;  /* 0x000000060a0c7981 */ /* 0x000f62000c1e1b00 */
[----:B------:R-:W-:-:S05]  /*0590*/  IADD3 R25, PT, PT, R25, UR4, RZ ;  /* 0x0000000419197c10 */ /* 0x000fca000fffe0ff */
[CC--:B-1----:R-:W-:Y:S02]  /*05a0*/  IMAD R17, R25.reuse, R0.reuse, UR10 ;  /* 0x0000000a19117e24 */ /* 0x0c2fe4000f8e0200 */
[----:B------:R-:W-:Y:S02]  /*05b0*/  IMAD R15, R25, R0, UR9 ;  /* 0x00000009190f7e24 */ /* 0x000fe4000f8e0200 */
[----:B------:R-:W-:-:S04]  /*05c0*/  IMAD.WIDE R16, R17, 0x8, R2 ;  /* 0x0000000811107825 */ /* 0x000fc800078e0202 */
[----:B------:R-:W-:Y:S01]  /*05d0*/  IMAD.WIDE R14, R15, 0x8, R2 ;  /* 0x000000080f0e7825 */ /* 0x000fe200078e0202 */
[----:B----4-:R0:W-:Y:S04]  /*05e0*/  STG.E.64 desc[UR6][R10.64], R18 ;  /* 0x000000120a007986 */ /* 0x0101e8000c101b06 */
[----:B-----5:R0:W-:Y:S04]  /*05f0*/  STG.E.64 desc[UR6][R8.64], R12 ;  /* 0x0000000c08007986 */ /* 0x0201e8000c101b06 */
[----:B--2---:R-:W2:Y:S04]  /*0600*/  LDG.E.64 R22, desc[UR6][R16.64] ;  /* 0x0000000610167981 */ /* 0x004ea8000c1e1b00 */
[----:B------:R-:W4:Y:S01]  /*0610*/  LDG.E.64 R6, desc[UR6][R14.64] ;  /* 0x000000060e067981 */ /* 0x000f22000c1e1b00 */
[----:B---3--:R-:W-:-:S04]  /*0620*/  IADD3 R5, PT, PT, R25, UR4, RZ ;  /* 0x0000000419057c10 */ /* 0x008fc8000fffe0ff */
[----:B------:R-:W-:Y:S01]  /*0630*/  ISETP.GE.AND P0, PT, R5, R0, PT ;  /* 0x000000000500720c */ /* 0x000fe20003f06270 */
[----:B--2---:R0:W-:Y:S04]  /*0640*/  STG.E.64 desc[UR6][R14.64], R22 ;  /* 0x000000160e007986 */ /* 0x0041e8000c101b06 */
[----:B----4-:R0:W-:Y:S08]  /*0650*/  STG.E.64 desc[UR6][R16.64], R6 ;  /* 0x0000000610007986 */ /* 0x0101f0000c101b06 */
[----:B------:R-:W-:Y:S05]  /*0660*/  @!P0 BRA `(.L_x_701) ;  /* 0xfffffffc00688947 */ /* 0x000fea000383ffff */
[----:B------:R-:W-:Y:S05]  /*0670*/  EXIT ;  /* 0x000000000000794d */ /* 0x000fea0003800000 */
.L_x_702:
        /* <DEDUP_REMOVED lines=16> */
.L_x_741:


//--------------------- .text._Z12divideKernelPdii --------------------------
	.section	.text._Z12divideKernelPdii,"ax",@progbits
	.align	128
        .global         _Z12divideKernelPdii
        .type           _Z12divideKernelPdii,@function
        .size           _Z12divideKernelPdii,(.L_x_731 - _Z12divideKernelPdii)
        .other          _Z12divideKernelPdii,@"STO_CUDA_ENTRY STV_DEFAULT"
_Z12divideKernelPdii:
.text._Z12divideKernelPdii:
[----:B------:R-:W-:Y:S01]  /*0000*/  LDC R1, c[0x0][0x37c] ;  /* 0x0000df00ff017b82 */ /* 0x000fe20000000800 */
[----:B------:R-:W0:Y:S07]  /*0010*/  S2R R2, SR_TID.X ;  /* 0x0000000000027919 */ /* 0x000e2e0000002100 */
[----:B------:R-:W1:Y:S01]  /*0020*/  S2UR UR5, SR_CTAID.X ;  /* 0x00000000000579c3 */ /* 0x000e620000002500 */
[----:B------:R-:W1:Y:S07]  /*0030*/  LDCU UR6, c[0x0][0x360] ;  /* 0x00006c00ff0677ac */ /* 0x000e6e0008000800 */
[----:B------:R-:W2:Y:S08]  /*0040*/  LDC.64 R6, c[0x0][0x388] ;  /* 0x0000e200ff067b82 */ /* 0x000eb00000000a00 */
[----:B------:R-:W3:Y:S01]  /*0050*/  LDC R4, c[0x0][0x370] ;  /* 0x0000dc00ff047b82 */ /* 0x000ee20000000800 */
[----:B-1----:R-:W-:-:S06]  /*0060*/  UIMAD UR4, UR5, UR6, URZ ;  /* 0x00000006050472a4 */ /* 0x002fcc000f8e02ff */
[----:B0-----:R-:W-:-:S04]  /*0070*/  VIADD R0, R2, UR4 ;  /* 0x0000000402007c36 */ /* 0x001fc80008000000 */
[----:B--2---:R-:W-:-:S05]  /*0080*/  IMAD.X R26, R0, 0x1, R7, PT ;  /* 0x00000001001a7824 */ /* 0x004fca00038e0607 */
[----:B------:R-:W-:-:S13]  /*0090*/  ISETP.GE.AND P0, PT, R26, R6, PT ;  /* 0x000000061a00720c */ /* 0x000fda0003f06270 */
[----:B---3--:R-:W-:Y:S05]  /*00a0*/  @P0 EXIT ;  /* 0x000000000000094d */ /* 0x008fea0003800000 */
[C---:B------:R-:W-:Y:S01]  /*00b0*/  IMAD R3, R4.reuse, UR6, RZ ;  /* 0x0000000604037c24 */ /* 0x040fe2000f8e02ff */
[----:B------:R-:W-:Y:S01]  /*00c0*/  BSSY.RECONVERGENT B0, `(.L_x_703) ;  /* 0x000004a000007945 */ /* 0x000fe20003800200 */
[----:B------:R-:W-:Y:S02]  /*00d0*/  VIADD R5, R4, UR5 ;  /* 0x0000000504057c36 */ /* 0x000fe40008000000 */
[----:B------:R-:W0:Y:S01]  /*00e0*/  I2F.U32.RP R8, R3 ;  /* 0x0000000300087306 */ /* 0x000e220000209000 */
[----:B------:R-:W-:Y:S01]  /*00f0*/  IMAD.IADD R2, R2, 0x1, R7 ;  /* 0x0000000102027824 */ /* 0x000fe200078e0207 */
[----:B------:R-:W-:Y:S01]  /*0100*/  ISETP.NE.U32.AND P3, PT, R3, RZ, PT ;  /* 0x000000ff0300720c */ /* 0x000fe20003f65070 */
[----:B------:R-:W-:Y:S01]  /*0110*/  IMAD R5, R5, UR6, RZ ;  /* 0x0000000605057c24 */ /* 0x000fe2000f8e02ff */
[----:B------:R-:W1:Y:S01]  /*0120*/  LDCU.64 UR6, c[0x0][0x358] ;  /* 0x00006b00ff0677ac */ /* 0x000e620008000a00 */
[----:B------:R-:W-:Y:S02]  /*0130*/  IMAD.MOV R11, RZ, RZ, -R3 ;  /* 0x000000ffff0b7224 */ /* 0x000fe400078e0a03 */
[----:B------:R-:W-:Y:S01]  /*0140*/  IMAD R7, R7, R6, R7 ;  /* 0x0000000607077224 */ /* 0x000fe200078e0207 */
[----:B------:R-:W-:-:S02]  /*0150*/  IADD3 R9, PT, PT, R2, 0x1, R5 ;  /* 0x0000000102097810 */ /* 0x000fc40007ffe005 */
[----:B------:R-:W-:Y:S02]  /*0160*/  LOP3.LUT R4, RZ, R5, RZ, 0x33, !PT ;  /* 0x00000005ff047212 */ /* 0x000fe400078e33ff */
[----:B------:R-:W-:Y:S01]  /*0170*/  VIMNMX R9, PT, PT, R9, R6, !PT ;  /* 0x0000000609097248 */ /* 0x000fe20007fe0100 */
[----:B0-----:R-:W0:Y:S03]  /*0180*/  MUFU.RCP R8, R8 ;  /* 0x0000000800087308 */ /* 0x001e260000001000 */
[----:B------:R-:W-:Y:S01]  /*0190*/  IADD3 R9, PT, PT, -R2, R9, R4 ;  /* 0x0000000902097210 */ /* 0x000fe20007ffe104 */
[----:B------:R-:W-:-:S03]  /*01a0*/  IMAD.MOV.U32 R4, RZ, RZ, RZ ;  /* 0x000000ffff047224 */ /* 0x000fc600078e00ff */
[C---:B------:R-:W-:Y:S01]  /*01b0*/  ISETP.NE.AND P0, PT, R9.reuse, RZ, PT ;  /* 0x000000ff0900720c */ /* 0x040fe20003f05270 */
[----:B0-----:R-:W-:Y:S02]  /*01c0*/  VIADD R10, R8, 0xffffffe ;  /* 0x0ffffffe080a7836 */ /* 0x001fe40000000000 */
[----:B------:R-:W-:Y:S02]  /*01d0*/  VIADD R8, R9, 0xffffffff ;  /* 0xffffffff09087836 */ /* 0x000fe40000000000 */
[----:B------:R-:W0:Y:S08]  /*01e0*/  F2I.FTZ.U32.TRUNC.NTZ R5, R10 ;  /* 0x0000000a00057305 */ /* 0x000e30000021f000 */
[----:B------:R-:W-:-:S02]  /*01f0*/  @!P0 IMAD.MOV R8, RZ, RZ, R9 ;  /* 0x000000ffff088224 */ /* 0x000fc400078e0209 */
[----:B0-----:R-:W-:-:S04]  /*0200*/  IMAD R11, R11, R5, RZ ;  /* 0x000000050b0b7224 */ /* 0x001fc800078e02ff */
[----:B------:R-:W-:-:S06]  /*0210*/  IMAD.HI.U32 R5, R5, R11, R4 ;  /* 0x0000000b05057227 */ /* 0x000fcc00078e0004 */
[----:B------:R-:W-:-:S04]  /*0220*/  IMAD.HI.U32 R4, R5, R8, RZ ;  /* 0x0000000805047227 */ /* 0x000fc800078e00ff */
[----:B------:R-:W-:-:S04]  /*0230*/  IMAD.MOV R5, RZ, RZ, -R4 ;  /* 0x000000ffff057224 */ /* 0x000fc800078e0a04 */
[----:B------:R-:W-:Y:S01]  /*0240*/  IMAD R8, R3, R5, R8 ;  /* 0x0000000503087224 */ /* 0x000fe200078e0208 */
[----:B------:R-:W-:-:S04]  /*0250*/  SEL R5, RZ, 0x1, !P0 ;  /* 0x00000001ff057807 */ /* 0x000fc80004000000 */
[----:B------:R-:W-:-:S13]  /*0260*/  ISETP.GE.U32.AND P1, PT, R8, R3, PT ;  /* 0x000000030800720c */ /* 0x000fda0003f26070 */
[----:B------:R-:W-:Y:S02]  /*0270*/  @P1 IMAD.IADD R8, R8, 0x1, -R3 ;  /* 0x0000000108081824 */ /* 0x000fe400078e0a03 */
[----:B------:R-:W-:-:S03]  /*0280*/  @P1 VIADD R4, R4, 0x1 ;  /* 0x0000000104041836 */ /* 0x000fc60000000000 */
[-C--:B------:R-:W-:Y:S02]  /*0290*/  ISETP.GE.U32.AND P2, PT, R8, R3.reuse, PT ;  /* 0x000000030800720c */ /* 0x080fe40003f46070 */
[----:B------:R-:W0:Y:S11]  /*02a0*/  LDC.64 R8, c[0x0][0x380] ;  /* 0x0000e000ff087b82 */ /* 0x000e360000000a00 */
[----:B------:R-:W-:Y:S01]  /*02b0*/  @P2 VIADD R4, R4, 0x1 ;  /* 0x0000000104042836 */ /* 0x000fe20000000000 */
[----:B------:R-:W-:-:S05]  /*02c0*/  @!P3 LOP3.LUT R4, RZ, R3, RZ, 0x33, !PT ;  /* 0x00000003ff04b212 */ /* 0x000fca00078e33ff */
[----:B------:R-:W-:-:S05]  /*02d0*/  IMAD.IADD R5, R5, 0x1, R4 ;  /* 0x0000000105057824 */ /* 0x000fca00078e0204 */
[----:B------:R-:W-:Y:S01]  /*02e0*/  LOP3.LUT R4, R5, 0x3, RZ, 0xc0, !PT ;  /* 0x0000000305047812 */ /* 0x000fe200078ec0ff */
[----:B0-----:R-:W-:-:S03]  /*02f0*/  IMAD.WIDE R8, R7, 0x8, R8 ;  /* 0x0000000807087825 */ /* 0x001fc600078e0208 */
[----:B------:R-:W-:-:S13]  /*0300*/  ISETP.NE.AND P0, PT, R4, 0x3, PT ;  /* 0x000000030400780c */ /* 0x000fda0003f05270 */
[----:B-1----:R-:W-:Y:S05]  /*0310*/  @!P0 BRA `(.L_x_704) ;  /* 0x0000000000908947 */ /* 0x002fea0003800000 */
[----:B------:R-:W0:Y:S01]  /*0320*/  LDC.64 R22, c[0x0][0x380] ;  /* 0x0000e000ff167b82 */ /* 0x000e220000000a00 */
[----:B------:R-:W-:Y:S01]  /*0330*/  VIADD R4, R5, 0x1 ;  /* 0x0000000105047836 */ /* 0x000fe20000000000 */
[----:B------:R-:W-:Y:S01]  /*0340*/  BSSY.RECONVERGENT B1, `(.L_x_705) ;  /* 0x0000020000017945 */ /* 0x000fe20003800200 */
[----:B------:R-:W-:Y:S01]  /*0350*/  IADD3 R25, PT, PT, R0, 0x1, R7 ;  /* 0x0000000100197810 */ /* 0x000fe20007ffe007 */
[----:B------:R-:W-:Y:S02]  /*0360*/  VIADD R26, R2, UR4 ;  /* 0x00000004021a7c36 */ /* 0x000fe40008000000 */
[----:B------:R-:W-:-:S05]  /*0370*/  LOP3.LUT R4, R4, 0x3, RZ, 0xc0, !PT ;  /* 0x0000000304047812 */ /* 0x000fca00078ec0ff */
[----:B------:R-:W-:-:S07]  /*0380*/  IMAD.MOV R27, RZ, RZ, -R4 ;  /* 0x000000ffff1b7224 */ /* 0x000fce00078e0a04 */
.L_x_708:
[----:B------:R-:W2:Y:S01]  /*0390*/  LDG.E.64 R14, desc[UR6][R8.64] ;  /* 0x00000006080e7981 */ /* 0x000ea2000c1e1b00 */
[----:B01----:R-:W-:-:S05]  /*03a0*/  IMAD.WIDE R20, R25, 0x8, R22 ;  /* 0x0000000819147825 */ /* 0x003fca00078e0216 */
[----:B------:R-:W3:Y:S01]  /*03b0*/  LDG.E.64 R10, desc[UR6][R20.64] ;  /* 0x00000006140a7981 */ /* 0x000ee2000c1e1b00 */
[----:B------:R-:W-:Y:S01]  /*03c0*/  IMAD.MOV.U32 R6, RZ, RZ, 0x1 ;  /* 0x00000001ff067424 */ /* 0x000fe200078e00ff */
[----:B------:R-:W-:Y:S01]  /*03d0*/  BSSY.RECONVERGENT B2, `(.L_x_706) ;  /* 0x0000012000027945 */ /* 0x000fe20003800200 */
[----:B------:R-:W-:-:S05]  /*03e0*/  VIADD R27, R27, 0x1 ;  /* 0x000000011b1b7836 */ /* 0x000fca0000000000 */
[----:B------:R-:W-:Y:S01]  /*03f0*/  ISETP.NE.AND P1, PT, R27, RZ, PT ;  /* 0x000000ff1b00720c */ /* 0x000fe20003f25270 */
[----:B--2---:R-:W0:Y:S01]  /*0400*/  MUFU.RCP64H R7, R15 ;  /* 0x0000000f00077308 */ /* 0x004e220000001800 */
[----:B---3--:R-:W-:Y:S01]  /*0410*/  FSETP.GEU.AND P2, PT, |R11|, 6.5827683646048100446e-37, PT ;  /* 0x036000000b00780b */ /* 0x008fe20003f4e200 */
[----:B0-----:R-:W-:-:S08]  /*0420*/  DFMA R12, -R14, R6, 1 ;  /* 0x3ff000000e0c742b */ /* 0x001fd00000000106 */
[----:B------:R-:W-:-:S08]  /*0430*/  DFMA R12, R12, R12, R12 ;  /* 0x0000000c0c0c722b */ /* 0x000fd0000000000c */
[----:B------:R-:W-:-:S08]  /*0440*/  DFMA R12, R6, R12, R6 ;  /* 0x0000000c060c722b */ /* 0x000fd00000000006 */
[----:B------:R-:W-:-:S08]  /*0450*/  DFMA R6, -R14, R12, 1 ;  /* 0x3ff000000e06742b */ /* 0x000fd0000000010c */
[----:B------:R-:W-:-:S08]  /*0460*/  DFMA R6, R12, R6, R12 ;  /* 0x000000060c06722b */ /* 0x000fd0000000000c */
[----:B------:R-:W-:-:S08]  /*0470*/  DMUL R30, R10, R6 ;  /* 0x000000060a1e7228 */ /* 0x000fd00000000000 */
[----:B------:R-:W-:-:S08]  /*0480*/  DFMA R12, -R14, R30, R10 ;  /* 0x0000001e0e0c722b */ /* 0x000fd0000000010a */
[----:B------:R-:W-:-:S10]  /*0490*/  DFMA R30, R6, R12, R30 ;  /* 0x0000000c061e722b */ /* 0x000fd4000000001e */
[----:B------:R-:W-:-:S05]  /*04a0*/  FFMA R0, RZ, R15, R31 ;  /* 0x0000000fff007223 */ /* 0x000fca000000001f */
[----:B------:R-:W-:-:S13]  /*04b0*/  FSETP.GT.AND P0, PT, |R0|, 1.469367938527859385e-39, PT ;  /* 0x001000000000780b */ /* 0x000fda0003f04200 */
[----:B------:R-:W-:Y:S05]  /*04c0*/  @P0 BRA P2, `(.L_x_707) ;  /* 0x0000000000080947 */ /* 0x000fea0001000000 */
[----:B------:R-:W-:-:S07]  /*04d0*/  MOV R4, 0x4f0 ;  /* 0x000004f000047802 */ /* 0x000fce0000000f00 */
[----:B------:R-:W-:Y:S05]  /*04e0*/  CALL.REL.NOINC `($__internal_0_$__cuda_sm20_div_rn_f64_full) ;  /* 0x0000000400a87944 */ /* 0x000fea0003c00000 */
.L_x_707:
[----:B------:R-:W-:Y:S05]  /*04f0*/  BSYNC.RECONVERGENT B2 ;  /* 0x0000000000027941 */ /* 0x000fea0003800200 */
.L_x_706:
[----:B------:R1:W-:Y:S01]  /*0500*/  STG.E.64 desc[UR6][R20.64], R30 ;  /* 0x0000001e14007986 */ /* 0x0003e2000c101b06 */
[C---:B------:R-:W-:Y:S02]  /*0510*/  IMAD.IADD R26, R3.reuse, 0x1, R26 ;  /* 0x00000001031a7824 */ /* 0x040fe400078e021a */
[----:B------:R-:W-:Y:S01]  /*0520*/  IMAD.IADD R25, R3, 0x1, R25 ;  /* 0x0000000103197824 */ /* 0x000fe200078e0219 */
[----:B------:R-:W-:Y:S06]  /*0530*/  @P1 BRA `(.L_x_708) ;  /* 0xfffffffc00941947 */ /* 0x000fec000383ffff */
[----:B------:R-:W-:Y:S05]  /*0540*/  BSYNC.RECONVERGENT B1 ;  /* 0x0000000000017941 */ /* 0x000fea0003800200 */
.L_x_705:
[----:B------:R-:W-:-:S07]  /*0550*/  VIADD R26, R26, 0x1 ;  /* 0x000000011a1a7836 */ /* 0x000fce0000000000 */
.L_x_704:
[----:B------:R-:W-:Y:S05]  /*0560*/  BSYNC.RECONVERGENT B0 ;  /* 0x0000000000007941 */ /* 0x000fea0003800200 */
.L_x_703:
[----:B------:R-:W0:Y:S01]  /*0570*/  LDC.64 R22, c[0x0][0x380] ;  /* 0x0000e000ff167b82 */ /* 0x000e220000000a00 */
[----:B------:R-:W-:Y:S01]  /*0580*/  ISETP.GE.U32.AND P0, PT, R5, 0x3, PT ;  /* 0x000000030500780c */ /* 0x000fe20003f06070 */
[----:B------:R-:W2:Y:S06]  /*0590*/  LDCU UR5, c[0x0][0x388] ;  /* 0x00007100ff0577ac */ /* 0x000eac0008000800 */
[----:B-1----:R-:W1:Y:S06]  /*05a0*/  LDC.64 R20, c[0x0][0x388] ;  /* 0x0000e200ff147b82 */ /* 0x002e6c0000000a00 */
[----:B--2---:R-:W-:Y:S05]  /*05b0*/  @!P0 EXIT ;  /* 0x000000000000894d */ /* 0x004fea0003800000 */
.L_x_717:
[----:B------:R-:W2:Y:S01]  /*05c0*/  LDG.E.64 R14, desc[UR6][R8.64] ;  /* 0x00000006080e7981 */ /* 0x000ea2000c1e1b00 */
[----:B-1----:R-:W-:-:S04]  /*05d0*/  IMAD R29, R21, R20, R26 ;  /* 0x00000014151d7224 */ /* 0x002fc800078e021a */
[----:B0-----:R-:W-:-:S05]  /*05e0*/  IMAD.WIDE R28, R29, 0x8, R22 ;  /* 0x000000081d1c7825 */ /* 0x001fca00078e0216 */
[----:B------:R-:W3:Y:S01]  /*05f0*/  LDG.E.64 R10, desc[UR6][R28.64] ;  /* 0x000000061c0a7981 */ /* 0x000ee2000c1e1b00 */
[----:B------:R-:W-:Y:S01]  /*0600*/  IMAD.MOV.U32 R4, RZ, RZ, 0x1 ;  /* 0x00000001ff047424 */ /* 0x000fe200078e00ff */
[----:B------:R-:W-:Y:S01]  /*0610*/  BSSY.RECONVERGENT B0, `(.L_x_709) ;  /* 0x0000010000007945 */ /* 0x000fe20003800200 */
[----:B--2---:R-:W0:Y:S01]  /*0620*/  MUFU.RCP64H R5, R15 ;  /* 0x0000000f00057308 */ /* 0x004e220000001800 */
[----:B---3--:R-:W-:-:S03]  /*0630*/  FSETP.GEU.AND P1, PT, |R11|, 6.5827683646048100446e-37, PT ;  /* 0x036000000b00780b */ /* 0x008fc60003f2e200 */
        /* <DEDUP_REMOVED lines=13> */
.L_x_710:
[----:B------:R-:W-:Y:S05]  /*0710*/  BSYNC.RECONVERGENT B0 ;  /* 0x0000000000007941 */ /* 0x000fea0003800200 */
.L_x_709:
[----:B------:R0:W-:Y:S04]  /*0720*/  STG.E.64 desc[UR6][R28.64], R30 ;  /* 0x0000001e1c007986 */ /* 0x0001e8000c101b06 */
[----:B------:R-:W2:Y:S01]  /*0730*/  LDG.E.64 R14, desc[UR6][R8.64] ;  /* 0x00000006080e7981 */ /* 0x000ea2000c1e1b00 */
        /* <DEDUP_REMOVED lines=19> */
.L_x_712:
[----:B------:R-:W-:Y:S05]  /*0870*/  BSYNC.RECONVERGENT B0 ;  /* 0x0000000000007941 */ /* 0x000fea0003800200 */
.L_x_711:
        /* <DEDUP_REMOVED lines=21> */
.L_x_714:
[----:B------:R-:W-:Y:S05]  /*09d0*/  BSYNC.RECONVERGENT B0 ;  /* 0x0000000000007941 */ /* 0x000fea0003800200 */
.L_x_713:
        /* <DEDUP_REMOVED lines=21> */
.L_x_716:
[----:B------:R-:W-:Y:S05]  /*0b30*/  BSYNC.RECONVERGENT B0 ;  /* 0x0000000000007941 */ /* 0x000fea0003800200 */
.L_x_715:
[----:B------:R2:W-:Y:S01]  /*0b40*/  STG.E.64 desc[UR6][R28.64], R30 ;  /* 0x0000001e1c007986 */ /* 0x0005e2000c101b06 */
[----:B------:R-:W-:-:S05]  /*0b50*/  IMAD R26, R3, 0x4, R26 ;  /* 0x00000004031a7824 */ /* 0x000fca00078e021a */
[----:B------:R-:W-:-:S13]  /*0b60*/  ISETP.GE.AND P0, PT, R26, UR5, PT ;  /* 0x000000051a007c0c */ /* 0x000fda000bf06270 */
[----:B--2---:R-:W-:Y:S05]  /*0b70*/  @!P0 BRA `(.L_x_717) ;  /* 0xfffffff800908947 */ /* 0x004fea000383ffff */
[----:B------:R-:W-:Y:S05]  /*0b80*/  EXIT ;  /* 0x000000000000794d */ /* 0x000fea0003800000 */
        .weak           $__internal_0_$__cuda_sm20_div_rn_f64_full
        .type           $__internal_0_$__cuda_sm20_div_rn_f64_full,@function
        .size           $__internal_0_$__cuda_sm20_div_rn_f64_full,(.L_x_731 - $__internal_0_$__cuda_sm20_div_rn_f64_full)
$__internal_0_$__cuda_sm20_div_rn_f64_full:
[----:B------:R-:W-:Y:S01]  /*0b90*/  FSETP.GEU.AND P3, PT, |R11|, 1.469367938527859385e-39, PT ;  /* 0x001000000b00780b */ /* 0x000fe20003f6e200 */
[----:B------:R-:W-:Y:S01]  /*0ba0*/  IMAD.MOV.U32 R2, RZ, RZ, 0x1ca00000 ;  /* 0x1ca00000ff027424 */ /* 0x000fe200078e00ff */
[C---:B------:R-:W-:Y:S01]  /*0bb0*/  FSETP.GEU.AND P0, PT, |R15|.reuse, 1.469367938527859385e-39, PT ;  /* 0x001000000f00780b */ /* 0x040fe20003f0e200 */
[----:B------:R-:W-:Y:S01]  /*0bc0*/  IMAD.MOV.U32 R16, RZ, RZ, R10 ;  /* 0x000000ffff107224 */ /* 0x000fe200078e000a */
[----:B------:R-:W-:Y:S01]  /*0bd0*/  LOP3.LUT R12, R15, 0x800fffff, RZ, 0xc0, !PT ;  /* 0x800fffff0f0c7812 */ /* 0x000fe200078ec0ff */
[----:B------:R-:W-:Y:S01]  /*0be0*/  IMAD.MOV.U32 R30, RZ, RZ, 0x1 ;  /* 0x00000001ff1e7424 */ /* 0x000fe200078e00ff */
[----:B------:R-:W-:Y:S01]  /*0bf0*/  LOP3.LUT R6, R11, 0x7ff00000, RZ, 0xc0, !PT ;  /* 0x7ff000000b067812 */ /* 0x000fe200078ec0ff */
[----:B------:R-:W-:Y:S01]  /*0c00*/  BSSY.RECONVERGENT B3, `(.L_x_718) ;  /* 0x0000050000037945 */ /* 0x000fe20003800200 */
[----:B------:R-:W-:Y:S01]  /*0c10*/  LOP3.LUT R13, R12, 0x3ff00000, RZ, 0xfc, !PT ;  /* 0x3ff000000c0d7812 */ /* 0x000fe200078efcff */
[----:B------:R-:W-:Y:S01]  /*0c20*/  IMAD.MOV.U32 R12, RZ, RZ, R14 ;  /* 0x000000ffff0c7224 */ /* 0x000fe200078e000e */
[----:B------:R-:W-:-:S03]  /*0c30*/  LOP3.LUT R7, R15, 0x7ff00000, RZ, 0xc0, !PT ;  /* 0x7ff000000f077812 */ /* 0x000fc600078ec0ff */
[----:B------:R-:W-:Y:S01]  /*0c40*/  @!P3 LOP3.LUT R17, R15, 0x7ff00000, RZ, 0xc0, !PT ;  /* 0x7ff000000f11b812 */ /* 0x000fe200078ec0ff */
[----:B------:R-:W-:Y:S01]  /*0c50*/  @!P3 IMAD.MOV.U32 R18, RZ, RZ, RZ ;  /* 0x000000ffff12b224 */ /* 0x000fe200078e00ff */
[----:B------:R-:W-:Y:S01]  /*0c60*/  @!P0 DMUL R12, R14, 8.98846567431157953865e+307 ;  /* 0x7fe000000e0c8828 */ /* 0x000fe20000000000 */
[C---:B------:R-:W-:Y:S02]  /*0c70*/  ISETP.GE.U32.AND P2, PT, R6.reuse, R7, PT ;  /* 0x000000070600720c */ /* 0x040fe40003f46070 */
[----:B------:R-:W-:Y:S02]  /*0c80*/  @!P3 ISETP.GE.U32.AND P4, PT, R6, R17, PT ;  /* 0x000000110600b20c */ /* 0x000fe40003f86070 */
[C---:B------:R-:W-:Y:S01]  /*0c90*/  SEL R17, R2.reuse, 0x63400000, !P2 ;  /* 0x6340000002117807 */ /* 0x040fe20005000000 */
[----:B------:R-:W0:Y:S01]  /*0ca0*/  MUFU.RCP64H R31, R13 ;  /* 0x0000000d001f7308 */ /* 0x000e220000001800 */
[----:B------:R-:W-:Y:S02]  /*0cb0*/  @!P3 SEL R19, R2, 0x63400000, !P4 ;  /* 0x634000000213b807 */ /* 0x000fe40006000000 */
[----:B------:R-:W-:-:S02]  /*0cc0*/  LOP3.LUT R17, R17, 0x800fffff, R11, 0xf8, !PT ;  /* 0x800fffff11117812 */ /* 0x000fc400078ef80b */
[----:B------:R-:W-:Y:S02]  /*0cd0*/  @!P3 LOP3.LUT R0, R19, 0x80000000, R11, 0xf8, !PT ;  /* 0x800000001300b812 */ /* 0x000fe400078ef80b */
[----:B------:R-:W-:Y:S02]  /*0ce0*/  @!P0 LOP3.LUT R7, R13, 0x7ff00000, RZ, 0xc0, !PT ;  /* 0x7ff000000d078812 */ /* 0x000fe400078ec0ff */
[----:B------:R-:W-:Y:S01]  /*0cf0*/  @!P3 LOP3.LUT R19, R0, 0x100000, RZ, 0xfc, !PT ;  /* 0x001000000013b812 */ /* 0x000fe200078efcff */
[----:B------:R-:W-:-:S05]  /*0d00*/  IMAD.MOV.U32 R0, RZ, RZ, R6 ;  /* 0x000000ffff007224 */ /* 0x000fca00078e0006 */
[----:B------:R-:W-:Y:S02]  /*0d10*/  @!P3 DFMA R16, R16, 2, -R18 ;  /* 0x400000001010b82b */ /* 0x000fe40000000812 */
[----:B0-----:R-:W-:-:S08]  /*0d20*/  DFMA R18, R30, -R12, 1 ;  /* 0x3ff000001e12742b */ /* 0x001fd0000000080c */
[----:B------:R-:W-:Y:S01]  /*0d30*/  DFMA R18, R18, R18, R18 ;  /* 0x000000121212722b */ /* 0x000fe20000000012 */
[----:B------:R-:W-:-:S05]  /*0d40*/  @!P3 LOP3.LUT R0, R17, 0x7ff00000, RZ, 0xc0, !PT ;  /* 0x7ff000001100b812 */ /* 0x000fca00078ec0ff */
[----:B------:R-:W-:Y:S02]  /*0d50*/  VIADD R24, R0, 0xffffffff ;  /* 0xffffffff00187836 */ /* 0x000fe40000000000 */
[----:B------:R-:W-:-:S03]  /*0d60*/  DFMA R30, R30, R18, R30 ;  /* 0x000000121e1e722b */ /* 0x000fc6000000001e */
[----:B------:R-:W-:Y:S01]  /*0d70*/  ISETP.GT.U32.AND P0, PT, R24, 0x7feffffe, PT ;  /* 0x7feffffe1800780c */ /* 0x000fe20003f04070 */
[----:B------:R-:W-:-:S04]  /*0d80*/  VIADD R24, R7, 0xffffffff ;  /* 0xffffffff07187836 */ /* 0x000fc80000000000 */
[----:B------:R-:W-:Y:S01]  /*0d90*/  DFMA R32, R30, -R12, 1 ;  /* 0x3ff000001e20742b */ /* 0x000fe2000000080c */
[----:B------:R-:W-:-:S07]  /*0da0*/  ISETP.GT.U32.OR P0, PT, R24, 0x7feffffe, P0 ;  /* 0x7feffffe1800780c */ /* 0x000fce0000704470 */
[----:B------:R-:W-:-:S08]  /*0db0*/  DFMA R32, R30, R32, R30 ;  /* 0x000000201e20722b */ /* 0x000fd0000000001e */
[----:B------:R-:W-:-:S08]  /*0dc0*/  DMUL R30, R32, R16 ;  /* 0x00000010201e7228 */ /* 0x000fd00000000000 */
[----:B------:R-:W-:-:S08]  /*0dd0*/  DFMA R18, R30, -R12, R16 ;  /* 0x8000000c1e12722b */ /* 0x000fd00000000010 */
[----:B------:R-:W-:Y:S01]  /*0de0*/  DFMA R18, R32, R18, R30 ;  /* 0x000000122012722b */ /* 0x000fe2000000001e */
[----:B------:R-:W-:Y:S10]  /*0df0*/  @P0 BRA `(.L_x_719) ;  /* 0x00000000006c0947 */ /* 0x000ff40003800000 */
[----:B------:R-:W-:-:S04]  /*0e00*/  LOP3.LUT R7, R15, 0x7ff00000, RZ, 0xc0, !PT ;  /* 0x7ff000000f077812 */ /* 0x000fc800078ec0ff */
[CC--:B------:R-:W-:Y:S02]  /*0e10*/  VIADDMNMX R0, R6.reuse, -R7.reuse, 0xb9600000, !PT ;  /* 0xb960000006007446 */ /* 0x0c0fe40007800907 */
[----:B------:R-:W-:Y:S01]  /*0e20*/  ISETP.GE.U32.AND P0, PT, R6, R7, PT ;  /* 0x000000070600720c */ /* 0x000fe20003f06070 */
[----:B------:R-:W-:Y:S01]  /*0e30*/  IMAD.MOV.U32 R6, RZ, RZ, RZ ;  /* 0x000000ffff067224 */ /* 0x000fe200078e00ff */
[----:B------:R-:W-:Y:S02]  /*0e40*/  VIMNMX R0, PT, PT, R0, 0x46a00000, PT ;  /* 0x46a0000000007848 */ /* 0x000fe40003fe0100 */
[----:B------:R-:W-:-:S05]  /*0e50*/  SEL R7, R2, 0x63400000, !P0 ;  /* 0x6340000002077807 */ /* 0x000fca0004000000 */
[----:B------:R-:W-:-:S04]  /*0e60*/  IMAD.IADD R0, R0, 0x1, -R7 ;  /* 0x0000000100007824 */ /* 0x000fc800078e0a07 */
[----:B------:R-:W-:-:S06]  /*0e70*/  VIADD R7, R0, 0x7fe00000 ;  /* 0x7fe0000000077836 */ /* 0x000fcc0000000000 */
[----:B------:R-:W-:-:S10]  /*0e80*/  DMUL R30, R18, R6 ;  /* 0x00000006121e7228 */ /* 0x000fd40000000000 */
[----:B------:R-:W-:-:S13]  /*0e90*/  FSETP.GTU.AND P0, PT, |R31|, 1.469367938527859385e-39, PT ;  /* 0x001000001f00780b */ /* 0x000fda0003f0c200 */
[----:B------:R-:W-:Y:S05]  /*0ea0*/  @P0 BRA `(.L_x_720) ;  /* 0x0000000000940947 */ /* 0x000fea0003800000 */
[----:B------:R-:W-:Y:S01]  /*0eb0*/  DFMA R12, R18, -R12, R16 ;  /* 0x8000000c120c722b */ /* 0x000fe20000000010 */
[----:B------:R-:W-:-:S09]  /*0ec0*/  IMAD.MOV.U32 R10, RZ, RZ, RZ ;  /* 0x000000ffff0a7224 */ /* 0x000fd200078e00ff */
[C---:B------:R-:W-:Y:S02]  /*0ed0*/  FSETP.NEU.AND P0, PT, R13.reuse, RZ, PT ;  /* 0x000000ff0d00720b */ /* 0x040fe40003f0d000 */
[----:B------:R-:W-:-:S04]  /*0ee0*/  LOP3.LUT R14, R13, 0x80000000, R15, 0x48, !PT ;  /* 0x800000000d0e7812 */ /* 0x000fc800078e480f */
[----:B------:R-:W-:-:S07]  /*0ef0*/  LOP3.LUT R11, R14, R7, RZ, 0xfc, !PT ;  /* 0x000000070e0b7212 */ /* 0x000fce00078efcff */
[----:B------:R-:W-:Y:S05]  /*0f00*/  @!P0 BRA `(.L_x_720) ;  /* 0x00000000007c8947 */ /* 0x000fea0003800000 */
[----:B------:R-:W-:Y:S01]  /*0f10*/  IMAD.MOV R7, RZ, RZ, -R0 ;  /* 0x000000ffff077224 */ /* 0x000fe200078e0a00 */
[----:B------:R-:W-:Y:S01]  /*0f20*/  IADD3 R0, PT, PT, -R0, -0x43300000, RZ ;  /* 0xbcd0000000007810 */ /* 0x000fe20007ffe1ff */
[----:B------:R-:W-:-:S06]  /*0f30*/  IMAD.MOV.U32 R6, RZ, RZ, RZ ;  /* 0x000000ffff067224 */ /* 0x000fcc00078e00ff */
[----:B------:R-:W-:Y:S02]  /*0f40*/  DFMA R6, R30, -R6, R18 ;  /* 0x800000061e06722b */ /* 0x000fe40000000012 */
[----:B------:R-:W-:-:S08]  /*0f50*/  DMUL.RP R18, R18, R10 ;  /* 0x0000000a12127228 */ /* 0x000fd00000008000 */
[----:B------:R-:W-:Y:S02]  /*0f60*/  FSETP.NEU.AND P0, PT, |R7|, R0, PT ;  /* 0x000000000700720b */ /* 0x000fe40003f0d200 */
[----:B------:R-:W-:Y:S02]  /*0f70*/  LOP3.LUT R7, R19, R14, RZ, 0x3c, !PT ;  /* 0x0000000e13077212 */ /* 0x000fe400078e3cff */
[----:B------:R-:W-:Y:S02]  /*0f80*/  FSEL R30, R18, R30, !P0 ;  /* 0x0000001e121e7208 */ /* 0x000fe40004000000 */
[----:B------:R-:W-:Y:S01]  /*0f90*/  FSEL R31, R7, R31, !P0 ;  /* 0x0000001f071f7208 */ /* 0x000fe20004000000 */
[----:B------:R-:W-:Y:S06]  /*0fa0*/  BRA `(.L_x_720) ;  /* 0x0000000000547947 */ /* 0x000fec0003800000 */
.L_x_719:
[----:B------:R-:W-:-:S14]  /*0fb0*/  DSETP.NAN.AND P0, PT, R10, R10, PT ;  /* 0x0000000a0a00722a */ /* 0x000fdc0003f08000 */
[----:B------:R-:W-:Y:S05]  /*0fc0*/  @P0 BRA `(.L_x_721) ;  /* 0x0000000000440947 */ /* 0x000fea0003800000 */
[----:B------:R-:W-:-:S14]  /*0fd0*/  DSETP.NAN.AND P0, PT, R14, R14, PT ;  /* 0x0000000e0e00722a */ /* 0x000fdc0003f08000 */
[----:B------:R-:W-:Y:S05]  /*0fe0*/  @P0 BRA `(.L_x_722) ;  /* 0x0000000000300947 */ /* 0x000fea0003800000 */
[----:B------:R-:W-:Y:S01]  /*0ff0*/  ISETP.NE.AND P0, PT, R0, R7, PT ;  /* 0x000000070000720c */ /* 0x000fe20003f05270 */
[----:B------:R-:W-:Y:S02]  /*1000*/  IMAD.MOV.U32 R30, RZ, RZ, 0x0 ;  /* 0x00000000ff1e7424 */ /* 0x000fe400078e00ff */
[----:B------:R-:W-:-:S10]  /*1010*/  IMAD.MOV.U32 R31, RZ, RZ, -0x80000 ;  /* 0xfff80000ff1f7424 */ /* 0x000fd400078e00ff */
[----:B------:R-:W-:Y:S05]  /*1020*/  @!P0 BRA `(.L_x_720) ;  /* 0x0000000000348947 */ /* 0x000fea0003800000 */
[----:B------:R-:W-:Y:S02]  /*1030*/  ISETP.NE.AND P0, PT, R0, 0x7ff00000, PT ;  /* 0x7ff000000000780c */ /* 0x000fe40003f05270 */
[----:B------:R-:W-:Y:S02]  /*1040*/  LOP3.LUT R31, R11, 0x80000000, R15, 0x48, !PT ;  /* 0x800000000b1f7812 */ /* 0x000fe400078e480f */
[----:B------:R-:W-:-:S13]  /*1050*/  ISETP.EQ.OR P0, PT, R7, RZ, !P0 ;  /* 0x000000ff0700720c */ /* 0x000fda0004702670 */
[----:B------:R-:W-:Y:S01]  /*1060*/  @P0 LOP3.LUT R0, R31, 0x7ff00000, RZ, 0xfc, !PT ;  /* 0x7ff000001f000812 */ /* 0x000fe200078efcff */
[----:B------:R-:W-:Y:S02]  /*1070*/  @!P0 IMAD.MOV.U32 R30, RZ, RZ, RZ ;  /* 0x000000ffff1e8224 */ /* 0x000fe400078e00ff */
[----:B------:R-:W-:Y:S02]  /*1080*/  @P0 IMAD.MOV.U32 R30, RZ, RZ, RZ ;  /* 0x000000ffff1e0224 */ /* 0x000fe400078e00ff */
[----:B------:R-:W-:Y:S01]  /*1090*/  @P0 IMAD.MOV.U32 R31, RZ, RZ, R0 ;  /* 0x000000ffff1f0224 */ /* 0x000fe200078e0000 */
[----:B------:R-:W-:Y:S06]  /*10a0*/  BRA `(.L_x_720) ;  /* 0x0000000000147947 */ /* 0x000fec0003800000 */
.L_x_722:
[----:B------:R-:W-:Y:S01]  /*10b0*/  LOP3.LUT R31, R15, 0x80000, RZ, 0xfc, !PT ;  /* 0x000800000f1f7812 */ /* 0x000fe200078efcff */
[----:B------:R-:W-:Y:S01]  /*10c0*/  IMAD.MOV.U32 R30, RZ, RZ, R14 ;  /* 0x000000ffff1e7224 */ /* 0x000fe200078e000e */
[----:B------:R-:W-:Y:S06]  /*10d0*/  BRA `(.L_x_720) ;  /* 0x0000000000087947 */ /* 0x000fec0003800000 */
.L_x_721:
[----:B------:R-:W-:Y:S01]  /*10e0*/  LOP3.LUT R31, R11, 0x80000, RZ, 0xfc, !PT ;  /* 0x000800000b1f7812 */ /* 0x000fe200078efcff */
[----:B------:R-:W-:-:S07]  /*10f0*/  IMAD.MOV.U32 R30, RZ, RZ, R10 ;  /* 0x000000ffff1e7224 */ /* 0x000fce00078e000a */
.L_x_720:
[----:B------:R-:W-:Y:S05]  /*1100*/  BSYNC.RECONVERGENT B3 ;  /* 0x0000000000037941 */ /* 0x000fea0003800200 */
.L_x_718:
[----:B------:R-:W-:Y:S02]  /*1110*/  IMAD.MOV.U32 R6, RZ, RZ, R4 ;  /* 0x000000ffff067224 */ /* 0x000fe400078e0004 */
[----:B------:R-:W-:-:S04]  /*1120*/  IMAD.MOV.U32 R7, RZ, RZ, 0x0 ;  /* 0x00000000ff077424 */ /* 0x000fc800078e00ff */
[----:B------:R-:W-:Y:S05]  /*1130*/  RET.REL.NODEC R6 `(_Z12divideKernelPdii) ;  /* 0xffffffec06b07950 */ /* 0x000fea0003c3ffff */
.L_x_723:
        /* <DEDUP_REMOVED lines=12> */
.L_x_731:


//--------------------- .text._Z21subtractProductKernelPdii --------------------------
	.section	.text._Z21subtractProductKernelPdii,"ax",@progbits
	.align	128
        .global         _Z21subtractProductKernelPdii
        .type           _Z21subtractProductKernelPdii,@function
        .size           _Z21subtractProductKernelPdii,(.L_x_743 - _Z21subtractProductKernelPdii)
        .other          _Z21subtractProductKernelPdii,@"STO_CUDA_ENTRY STV_DEFAULT"
_Z21subtractProductKernelPdii:
.text._Z21subtractProductKernelPdii:
[----:B------:R-:W-:Y:S01]  /*0000*/  LDC R1, c[0x0][0x37c] ;  /* 0x0000df00ff017b82 */ /* 0x000fe20000000800 */
[----:B------:R-:W0:Y:S07]  /*0010*/  S2R R0, SR_CTAID.X ;  /* 0x0000000000007919 */ /* 0x000e2e0000002500 */
[----:B------:R-:W1:Y:S01]  /*0020*/  LDC.64 R6, c[0x0][0x388] ;  /* 0x0000e200ff067b82 */ /* 0x000e620000000a00 */
[----:B------:R-:W0:Y:S01]  /*0030*/  LDCU UR4, c[0x0][0x360] ;  /* 0x00006c00ff0477ac */ /* 0x000e220008000800 */
[----:B------:R-:W0:Y:S01]  /*0040*/  S2R R3, SR_TID.X ;  /* 0x0000000000037919 */ /* 0x000e220000002100 */
[----:B------:R-:W2:Y:S01]  /*0050*/  LDCU UR5, c[0x0][0x364] ;  /* 0x00006c80ff0577ac */ /* 0x000ea20008000800 */
[----:B------:R-:W3:Y:S01]  /*0060*/  LDCU UR7, c[0x0][0x374] ;  /* 0x00006e80ff0777ac */ /* 0x000ee20008000800 */
[----:B0-----:R-:W-:-:S05]  /*0070*/  IMAD R0, R0, UR4, R3 ;  /* 0x0000000400007c24 */ /* 0x001fca000f8e0203 */
[----:B-1----:R-:W-:-:S04]  /*0080*/  IADD3.X R25, PT, PT, R0, R7, RZ, PT, !PT ;  /* 0x0000000700197210 */ /* 0x002fc80003ffe4ff */
[----:B------:R-:W-:-:S13]  /*0090*/  ISETP.GE.AND P0, PT, R25, R6, PT ;  /* 0x000000061900720c */ /* 0x000fda0003f06270 */
[----:B--23--:R-:W-:Y:S05]  /*00a0*/  @P0 EXIT ;  /* 0x000000000000094d */ /* 0x00cfea0003800000 */
[----:B------:R-:W0:Y:S01]  /*00b0*/  S2R R9, SR_CTAID.Y ;  /* 0x0000000000097919 */ /* 0x000e220000002600 */
[----:B------:R-:W-:Y:S01]  /*00c0*/  UIMAD UR6, UR5, UR7, URZ ;  /* 0x00000007050672a4 */ /* 0x000fe2000f8e02ff */
[----:B------:R-:W1:Y:S01]  /*00d0*/  LDC.64 R12, c[0x0][0x380] ;  /* 0x0000e000ff0c7b82 */ /* 0x000e620000000a00 */
[----:B------:R-:W2:Y:S01]  /*00e0*/  LDCU.64 UR8, c[0x0][0x358] ;  /* 0x00006b00ff0877ac */ /* 0x000ea20008000a00 */
[----:B------:R-:W3:Y:S03]  /*00f0*/  S2R R0, SR_TID.Y ;  /* 0x0000000000007919 */ /* 0x000ee60000002200 */
[----:B------:R-:W-:Y:S01]  /*0100*/  IMAD R11, RZ, RZ, -UR6 ;  /* 0x80000006ff0b7e24 */ /* 0x000fe2000f8e02ff */
[----:B------:R-:W-:Y:S02]  /*0110*/  ISETP.NE.U32.AND P3, PT, RZ, UR6, PT ;  /* 0x00000006ff007c0c */ /* 0x000fe4000bf65070 */
[----:B------:R-:W4:Y:S08]  /*0120*/  I2F.U32.RP R4, UR6 ;  /* 0x0000000600047d06 */ /* 0x000f300008209000 */
[----:B----4-:R-:W4:Y:S01]  /*0130*/  MUFU.RCP R4, R4 ;  /* 0x0000000400047308 */ /* 0x010f220000001000 */
[----:B0-----:R-:W-:-:S02]  /*0140*/  IADD3 R3, PT, PT, R9, UR7, RZ ;  /* 0x0000000709037c10 */ /* 0x001fc4000fffe0ff */
[----:B---3--:R-:W-:-:S03]  /*0150*/  IADD3 R0, PT, PT, R0, R7, RZ ;  /* 0x0000000700007210 */ /* 0x008fc60007ffe0ff */
[----:B------:R-:W-:-:S05]  /*0160*/  IMAD R3, R3, UR5, RZ ;  /* 0x0000000503037c24 */ /* 0x000fca000f8e02ff */
[----:B------:R-:W-:Y:S02]  /*0170*/  IADD3 R5, PT, PT, R0, 0x1, R3 ;  /* 0x0000000100057810 */ /* 0x000fe40007ffe003 */
[----:B----4-:R-:W-:Y:S02]  /*0180*/  IADD3 R8, PT, PT, R4, 0xffffffe, RZ ;  /* 0x0ffffffe04087810 */ /* 0x010fe40007ffe0ff */
[----:B------:R-:W-:Y:S02]  /*0190*/  LOP3.LUT R2, RZ, R3, RZ, 0x33, !PT ;  /* 0x00000003ff027212 */ /* 0x000fe400078e33ff */
[----:B------:R-:W-:Y:S01]  /*01a0*/  VIMNMX R5, PT, PT, R5, R6, !PT ;  /* 0x0000000605057248 */ /* 0x000fe20007fe0100 */
[----:B------:R-:W0:Y:S03]  /*01b0*/  F2I.FTZ.U32.TRUNC.NTZ R3, R8 ;  /* 0x0000000800037305 */ /* 0x000e26000021f000 */
[----:B------:R-:W-:Y:S01]  /*01c0*/  IADD3 R5, PT, PT, -R0, R5, R2 ;  /* 0x0000000500057210 */ /* 0x000fe20007ffe102 */
[----:B------:R-:W-:-:S03]  /*01d0*/  HFMA2 R2, -RZ, RZ, 0, 0 ;  /* 0x00000000ff027431 */ /* 0x000fc600000001ff */
[C---:B------:R-:W-:Y:S02]  /*01e0*/  ISETP.NE.AND P0, PT, R5.reuse, RZ, PT ;  /* 0x000000ff0500720c */ /* 0x040fe40003f05270 */
[----:B------:R-:W-:Y:S01]  /*01f0*/  IADD3 R4, PT, PT, R5, -0x1, RZ ;  /* 0xffffffff05047810 */ /* 0x000fe20007ffe0ff */
[----:B0-----:R-:W-:-:S04]  /*0200*/  IMAD R11, R11, R3, RZ ;  /* 0x000000030b0b7224 */ /* 0x001fc800078e02ff */
[----:B------:R-:W-:-:S06]  /*0210*/  IMAD.HI.U32 R3, R3, R11, R2 ;  /* 0x0000000b03037227 */ /* 0x000fcc00078e0002 */
[----:B------:R-:W-:Y:S02]  /*0220*/  @!P0 IADD3 R4, PT, PT, R5, RZ, RZ ;  /* 0x000000ff05048210 */ /* 0x000fe40007ffe0ff */
[----:B------:R-:W-:-:S03]  /*0230*/  SEL R5, RZ, 0x1, !P0 ;  /* 0x00000001ff057807 */ /* 0x000fc60004000000 */
[----:B------:R-:W-:-:S04]  /*0240*/  IMAD.HI.U32 R10, R3, R4, RZ ;  /* 0x00000004030a7227 */ /* 0x000fc800078e00ff */
[----:B------:R-:W-:-:S04]  /*0250*/  IMAD.MOV R3, RZ, RZ, -R10 ;  /* 0x000000ffff037224 */ /* 0x000fc800078e0a0a */
[----:B------:R-:W-:Y:S02]  /*0260*/  IMAD R4, R3, UR6, R4 ;  /* 0x0000000603047c24 */ /* 0x000fe4000f8e0204 */
[----:B------:R-:W-:Y:S01]  /*0270*/  IMAD R3, R9, UR5, R0 ;  /* 0x0000000509037c24 */ /* 0x000fe2000f8e0200 */
[----:B------:R-:W0:Y:S02]  /*0280*/  LDCU UR5, c[0x0][0x370] ;  /* 0x00006e00ff0577ac */ /* 0x000e240008000800 */
[----:B------:R-:W-:Y:S01]  /*0290*/  ISETP.GE.U32.AND P1, PT, R4, UR6, PT ;  /* 0x0000000604007c0c */ /* 0x000fe2000bf26070 */
[C---:B------:R-:W-:Y:S01]  /*02a0*/  IMAD R2, R3.reuse, R6, R6 ;  /* 0x0000000603027224 */ /* 0x040fe200078e0206 */
[----:B------:R-:W-:-:S04]  /*02b0*/  IADD3 R0, PT, PT, R3, 0x1, RZ ;  /* 0x0000000103007810 */ /* 0x000fc80007ffe0ff */
[----:B------:R-:W-:Y:S01]  /*02c0*/  IADD3 R11, PT, PT, R2, R7, RZ ;  /* 0x00000007020b7210 */ /* 0x000fe20007ffe0ff */
[----:B------:R-:W-:-:S04]  /*02d0*/  VIADD R3, R0, UR6 ;  /* 0x0000000600037c36 */ /* 0x000fc80008000000 */
[----:B------:R-:W-:Y:S02]  /*02e0*/  IMAD R9, R3, R6, R7 ;  /* 0x0000000603097224 */ /* 0x000fe400078e0207 */
[----:B------:R-:W-:Y:S02]  /*02f0*/  @P1 IADD3 R4, PT, PT, R4, -UR6, RZ ;  /* 0x8000000604041c10 */ /* 0x000fe4000fffe0ff */
[----:B------:R-:W-:Y:S01]  /*0300*/  @P1 IADD3 R10, PT, PT, R10, 0x1, RZ ;  /* 0x000000010a0a1810 */ /* 0x000fe20007ffe0ff */
[----:B-1----:R-:W-:Y:S01]  /*0310*/  IMAD.WIDE R8, R9, 0x8, R12 ;  /* 0x0000000809087825 */ /* 0x002fe200078e020c */
[----:B------:R-:W-:Y:S01]  /*0320*/  ISETP.GE.U32.AND P2, PT, R4, UR6, PT ;  /* 0x0000000604007c0c */ /* 0x000fe2000bf46070 */
[----:B0-----:R-:W-:Y:S01]  /*0330*/  UIMAD UR4, UR4, UR5, URZ ;  /* 0x00000005040472a4 */ /* 0x001fe2000f8e02ff */
[----:B------:R-:W-:-:S05]  /*0340*/  IADD3 R4, PT, PT, R3, UR6, RZ ;  /* 0x0000000603047c10 */ /* 0x000fca000fffe0ff */
[----:B------:R-:W-:-:S04]  /*0350*/  IMAD R7, R4, R6, R7 ;  /* 0x0000000604077224 */ /* 0x000fc800078e0207 */
[----:B------:R-:W-:Y:S02]  /*0360*/  IMAD.WIDE R6, R7, 0x8, R12 ;  /* 0x0000000807067825 */ /* 0x000fe400078e020c */
[----:B------:R-:W-:Y:S02]  /*0370*/  @P2 IADD3 R10, PT, PT, R10, 0x1, RZ ;  /* 0x000000010a0a2810 */ /* 0x000fe40007ffe0ff */
[----:B------:R-:W-:-:S04]  /*0380*/  @!P3 LOP3.LUT R10, RZ, UR6, RZ, 0x33, !PT ;  /* 0x00000006ff0abc12 */ /* 0x000fc8000f8e33ff */
[----:B------:R-:W-:Y:S01]  /*0390*/  IADD3 R5, PT, PT, R5, R10, RZ ;  /* 0x0000000a05057210 */ /* 0x000fe20007ffe0ff */
[----:B--2---:R-:W-:-:S07]  /*03a0*/  IMAD.WIDE R10, R11, 0x8, R12 ;  /* 0x000000080b0a7825 */ /* 0x004fce00078e020c */
.L_x_729:
[----:B0-----:R-:W0:Y:S01]  /*03b0*/  LDC R24, c[0x0][0x388] ;  /* 0x0000e200ff187b82 */ /* 0x001e220000000800 */
[----:B------:R-:W-:Y:S01]  /*03c0*/  BSSY.RECONVERGENT B0, `(.L_x_724) ;  /* 0x0000055000007945 */ /* 0x000fe20003800200 */
[----:B0-----:R-:W-:-:S13]  /*03d0*/  ISETP.GE.AND P0, PT, R0, R24, PT ;  /* 0x000000180000720c */ /* 0x001fda0003f06270 */
[----:B-12---:R-:W-:Y:S05]  /*03e0*/  @P0 BRA `(.L_x_725) ;  /* 0x0000000400480947 */ /* 0x006fea0003800000 */
[----:B------:R-:W0:Y:S01]  /*03f0*/  LDC R27, c[0x0][0x38c] ;  /* 0x0000e300ff1b7b82 */ /* 0x000e220000000800 */
[----:B------:R-:W-:Y:S01]  /*0400*/  LOP3.LUT R26, R5, 0x3, RZ, 0xc0, !PT ;  /* 0x00000003051a7812 */ /* 0x000fe200078ec0ff */
[----:B------:R-:W-:Y:S01]  /*0410*/  BSSY.RECONVERGENT B1, `(.L_x_726) ;  /* 0x0000023000017945 */ /* 0x000fe20003800200 */
[----:B------:R-:W-:Y:S02]  /*0420*/  IMAD.MOV.U32 R23, RZ, RZ, R0 ;  /* 0x000000ffff177224 */ /* 0x000fe400078e0000 */
[----:B------:R-:W-:-:S03]  /*0430*/  ISETP.NE.AND P0, PT, R26, 0x3, PT ;  /* 0x000000031a00780c */ /* 0x000fc60003f05270 */
[----:B------:R-:W1:Y:S01]  /*0440*/  LDC.64 R12, c[0x0][0x380] ;  /* 0x0000e000ff0c7b82 */ /* 0x000e620000000a00 */
[----:B0-----:R-:W-:-:S04]  /*0450*/  IMAD R15, R27, R24, R25 ;  /* 0x000000181b0f7224 */ /* 0x001fc800078e0219 */
[----:B-1----:R-:W-:-:S05]  /*0460*/  IMAD.WIDE R14, R15, 0x8, R12 ;  /* 0x000000080f0e7825 */ /* 0x002fca00078e020c */
[----:B------:R-:W-:Y:S05]  /*0470*/  @!P0 BRA `(.L_x_727) ;  /* 0x0000000000708947 */ /* 0x000fea0003800000 */
[----:B------:R-:W-:Y:S01]  /*0480*/  IADD3 R19, PT, PT, R2, R25, RZ ;  /* 0x0000001902137210 */ /* 0x000fe20007ffe0ff */
[----:B------:R-:W2:Y:S04]  /*0490*/  LDG.E.64 R22, desc[UR8][R14.64] ;  /* 0x000000080e167981 */ /* 0x000ea8000c1e1b00 */
[----:B------:R-:W-:Y:S01]  /*04a0*/  IMAD.WIDE R18, R19, 0x8, R12 ;  /* 0x0000000813127825 */ /* 0x000fe200078e020c */
[----:B------:R-:W2:Y:S04]  /*04b0*/  LDG.E.64 R20, desc[UR8][R10.64] ;  /* 0x000000080a147981 */ /* 0x000ea8000c1e1b00 */
[----:B------:R-:W2:Y:S01]  /*04c0*/  LDG.E.64 R16, desc[UR8][R18.64] ;  /* 0x0000000812107981 */ /* 0x000ea2000c1e1b00 */
[----:B------:R-:W-:Y:S01]  /*04d0*/  ISETP.NE.AND P0, PT, R26, RZ, PT ;  /* 0x000000ff1a00720c */ /* 0x000fe20003f05270 */
[----:B--2---:R-:W-:-:S07]  /*04e0*/  DFMA R16, -R22, R20, R16 ;  /* 0x000000141610722b */ /* 0x004fce0000000110 */
[----:B------:R0:W-:Y:S01]  /*04f0*/  STG.E.64 desc[UR8][R18.64], R16 ;  /* 0x0000001012007986 */ /* 0x0001e2000c101b08 */
[----:B------:R-:W-:-:S04]  /*0500*/  MOV R23, R3 ;  /* 0x0000000300177202 */ /* 0x000fc80000000f00 */
[----:B------:R-:W-:Y:S05]  /*0510*/  @!P0 BRA `(.L_x_727) ;  /* 0x0000000000488947 */ /* 0x000fea0003800000 */
[----:B0-----:R-:W-:Y:S01]  /*0520*/  IMAD R17, R3, R24, R25 ;  /* 0x0000001803117224 */ /* 0x001fe200078e0219 */
[----:B------:R-:W2:Y:S01]  /*0530*/  LDG.E.64 R22, desc[UR8][R14.64] ;  /* 0x000000080e167981 */ /* 0x000ea2000c1e1b00 */
[----:B------:R-:W-:Y:S02]  /*0540*/  ISETP.NE.AND P0, PT, R26, 0x1, PT ;  /* 0x000000011a00780c */ /* 0x000fe40003f05270 */
[----:B------:R-:W-:Y:S01]  /*0550*/  IMAD.WIDE R16, R17, 0x8, R12 ;  /* 0x0000000811107825 */ /* 0x000fe200078e020c */
[----:B------:R-:W2:Y:S04]  /*0560*/  LDG.E.64 R20, desc[UR8][R8.64] ;  /* 0x0000000808147981 */ /* 0x000ea8000c1e1b00 */
[----:B------:R-:W2:Y:S02]  /*0570*/  LDG.E.64 R18, desc[UR8][R16.64] ;  /* 0x0000000810127981 */ /* 0x000ea4000c1e1b00 */
[----:B--2---:R-:W-:-:S07]  /*0580*/  DFMA R18, -R22, R20, R18 ;  /* 0x000000141612722b */ /* 0x004fce0000000112 */
[----:B------:R1:W-:Y:S01]  /*0590*/  STG.E.64 desc[UR8][R16.64], R18 ;  /* 0x0000001210007986 */ /* 0x0003e2000c101b08 */
[----:B------:R-:W-:Y:S01]  /*05a0*/  MOV R23, R4 ;  /* 0x0000000400177202 */ /* 0x000fe20000000f00 */
[----:B------:R-:W-:Y:S06]  /*05b0*/  @!P0 BRA `(.L_x_727) ;  /* 0x0000000000208947 */ /* 0x000fec0003800000 */
[----:B-1----:R-:W-:Y:S01]  /*05c0*/  IMAD R19, R4, R24, R25 ;  /* 0x0000001804137224 */ /* 0x002fe200078e0219 */
[----:B------:R-:W2:Y:S03]  /*05d0*/  LDG.E.64 R22, desc[UR8][R14.64] ;  /* 0x000000080e167981 */ /* 0x000ea6000c1e1b00 */
[----:B------:R-:W-:Y:S01]  /*05e0*/  IMAD.WIDE R18, R19, 0x8, R12 ;  /* 0x0000000813127825 */ /* 0x000fe200078e020c */
[----:B------:R-:W2:Y:S04]  /*05f0*/  LDG.E.64 R20, desc[UR8][R6.64] ;  /* 0x0000000806147981 */ /* 0x000ea8000c1e1b00 */
[----:B------:R-:W2:Y:S02]  /*0600*/  LDG.E.64 R16, desc[UR8][R18.64] ;  /* 0x0000000812107981 */ /* 0x000ea4000c1e1b00 */
[----:B--2---:R-:W-:-:S07]  /*0610*/  DFMA R16, -R22, R20, R16 ;  /* 0x000000141610722b */ /* 0x004fce0000000110 */
[----:B------:R2:W-:Y:S01]  /*0620*/  STG.E.64 desc[UR8][R18.64], R16 ;  /* 0x0000001012007986 */ /* 0x0005e2000c101b08 */
[----:B------:R-:W-:-:S07]  /*0630*/  IADD3 R23, PT, PT, R4, UR6, RZ ;  /* 0x0000000604177c10 */ /* 0x000fce000fffe0ff */
.L_x_727:
[----:B------:R-:W-:Y:S05]  /*0640*/  BSYNC.RECONVERGENT B1 ;  /* 0x0000000000017941 */ /* 0x000fea0003800200 */
.L_x_726:
[----:B------:R-:W-:-:S13]  /*0650*/  ISETP.GE.U32.AND P0, PT, R5, 0x3, PT ;  /* 0x000000030500780c */ /* 0x000fda0003f06070 */
[----:B------:R-:W-:Y:S05]  /*0660*/  @!P0 BRA `(.L_x_725) ;  /* 0x0000000000a88947 */ /* 0x000fea0003800000 */
.L_x_728:
[CC--:B------:R-:W-:Y:S02]  /*0670*/  IMAD R21, R23.reuse, R24.reuse, R27 ;  /* 0x0000001817157224 */ /* 0x0c0fe400078e021b */
[----:B------:R-:W-:Y:S02]  /*0680*/  IMAD R29, R23, R24, R25 ;  /* 0x00000018171d7224 */ /* 0x000fe400078e0219 */
[----:B------:R-:W-:-:S04]  /*0690*/  IMAD.WIDE R20, R21, 0x8, R12 ;  /* 0x0000000815147825 */ /* 0x000fc800078e020c */
[----:B------:R-:W-:Y:S01]  /*06a0*/  IMAD.WIDE R28, R29, 0x8, R12 ;  /* 0x000000081d1c7825 */ /* 0x000fe200078e020c */
[----:B012---:R-:W2:Y:S04]  /*06b0*/  LDG.E.64 R18, desc[UR8][R20.64] ;  /* 0x0000000814127981 */ /* 0x007ea8000c1e1b00 */
[----:B------:R-:W2:Y:S04]  /*06c0*/  LDG.E.64 R16, desc[UR8][R28.64] ;  /* 0x000000081c107981 */ /* 0x000ea8000c1e1b00 */
[----:B------:R-:W2:Y:S01]  /*06d0*/  LDG.E.64 R20, desc[UR8][R14.64] ;  /* 0x000000080e147981 */ /* 0x000ea2000c1e1b00 */
[----:B------:R-:W-:-:S04]  /*06e0*/  VIADD R26, R23, UR6 ;  /* 0x00000006171a7c36 */ /* 0x000fc80008000000 */
[----:B------:R-:W-:-:S04]  /*06f0*/  IMAD R23, R26, R24, R25 ;  /* 0x000000181a177224 */ /* 0x000fc800078e0219 */
[----:B------:R-:W-:Y:S01]  /*0700*/  IMAD.WIDE R22, R23, 0x8, R12 ;  /* 0x0000000817167825 */ /* 0x000fe200078e020c */
[----:B--2---:R-:W-:-:S03]  /*0710*/  DFMA R16, -R20, R18, R16 ;  /* 0x000000121410722b */ /* 0x004fc60000000110 */
[----:B------:R-:W-:-:S04]  /*0720*/  IMAD R19, R26, R24, R27 ;  /* 0x000000181a137224 */ /* 0x000fc800078e021b */
[----:B------:R-:W-:Y:S01]  /*0730*/  IMAD.WIDE R18, R19, 0x8, R12 ;  /* 0x0000000813127825 */ /* 0x000fe200078e020c */
[----:B------:R0:W-:Y:S04]  /*0740*/  STG.E.64 desc[UR8][R28.64], R16 ;  /* 0x000000101c007986 */ /* 0x0001e8000c101b08 */
[----:B------:R-:W2:Y:S04]  /*0750*/  LDG.E.64 R20, desc[UR8][R14.64] ;  /* 0x000000080e147981 */ /* 0x000ea8000c1e1b00 */
[----:B------:R-:W2:Y:S04]  /*0760*/  LDG.E.64 R18, desc[UR8][R18.64] ;  /* 0x0000000812127981 */ /* 0x000ea8000c1e1b00 */
[----:B0-----:R-:W2:Y:S01]  /*0770*/  LDG.E.64 R16, desc[UR8][R22.64] ;  /* 0x0000000816107981 */ /* 0x001ea2000c1e1b00 */
[----:B------:R-:W-:-:S05]  /*0780*/  IADD3 R26, PT, PT, R26, UR6, RZ ;  /* 0x000000061a1a7c10 */ /* 0x000fca000fffe0ff */
[----:B------:R-:W-:-:S04]  /*0790*/  IMAD R29, R26, R24, R25 ;  /* 0x000000181a1d7224 */ /* 0x000fc800078e0219 */
[----:B------:R-:W-:Y:S01]  /*07a0*/  IMAD.WIDE R28, R29, 0x8, R12 ;  /* 0x000000081d1c7825 */ /* 0x000fe200078e020c */
[----:B--2---:R-:W-:-:S03]  /*07b0*/  DFMA R18, -R20, R18, R16 ;  /* 0x000000121412722b */ /* 0x004fc60000000110 */
[----:B------:R-:W-:-:S04]  /*07c0*/  IMAD R21, R26, R24, R27 ;  /* 0x000000181a157224 */ /* 0x000fc800078e021b */
[----:B------:R-:W-:Y:S01]  /*07d0*/  IMAD.WIDE R20, R21, 0x8, R12 ;  /* 0x0000000815147825 */ /* 0x000fe200078e020c */
[----:B------:R0:W-:Y:S04]  /*07e0*/  STG.E.64 desc[UR8][R22.64], R18 ;  /* 0x0000001216007986 */ /* 0x0001e8000c101b08 */
[----:B------:R-:W2:Y:S04]  /*07f0*/  LDG.E.64 R16, desc[UR8][R28.64] ;  /* 0x000000081c107981 */ /* 0x000ea8000c1e1b00 */
[----:B0-----:R-:W2:Y:S04]  /*0800*/  LDG.E.64 R18, desc[UR8][R20.64] ;  /* 0x0000000814127981 */ /* 0x001ea8000c1e1b00 */
[----:B------:R-:W2:Y:S01]  /*0810*/  LDG.E.64 R20, desc[UR8][R14.64] ;  /* 0x000000080e147981 */ /* 0x000ea2000c1e1b00 */
[----:B------:R-:W-:-:S05]  /*0820*/  IADD3 R26, PT, PT, R26, UR6, RZ ;  /* 0x000000061a1a7c10 */ /* 0x000fca000fffe0ff */
[CC--:B------:R-:W-:Y:S01]  /*0830*/  IMAD R23, R26.reuse, R24.reuse, R25 ;  /* 0x000000181a177224 */ /* 0x0c0fe200078e0219 */
[----:B--2---:R-:W-:Y:S01]  /*0840*/  DFMA R16, -R20, R18, R16 ;  /* 0x000000121410722b */ /* 0x004fe20000000110 */
[----:B------:R-:W-:-:S04]  /*0850*/  IMAD R21, R26, R24, R27 ;  /* 0x000000181a157224 */ /* 0x000fc800078e021b */
[--C-:B------:R-:W-:Y:S02]  /*0860*/  IMAD.WIDE R18, R21, 0x8, R12.reuse ;  /* 0x0000000815127825 */ /* 0x100fe400078e020c */
[----:B------:R0:W-:Y:S04]  /*0870*/  STG.E.64 desc[UR8][R28.64], R16 ;  /* 0x000000101c007986 */ /* 0x0001e8000c101b08 */
[----:B------:R-:W2:Y:S04]  /*0880*/  LDG.E.64 R20, desc[UR8][R14.64] ;  /* 0x000000080e147981 */ /* 0x000ea8000c1e1b00 */
[----:B------:R-:W2:Y:S01]  /*0890*/  LDG.E.64 R18, desc[UR8][R18.64] ;  /* 0x0000000812127981 */ /* 0x000ea2000c1e1b00 */
[----:B0-----:R-:W-:-:S05]  /*08a0*/  IMAD.WIDE R16, R23, 0x8, R12 ;  /* 0x0000000817107825 */ /* 0x001fca00078e020c */
[----:B------:R-:W2:Y:S02]  /*08b0*/  LDG.E.64 R22, desc[UR8][R16.64] ;  /* 0x0000000810167981 */ /* 0x000ea4000c1e1b00 */
[----:B--2---:R-:W-:Y:S01]  /*08c0*/  DFMA R18, -R20, R18, R22 ;  /* 0x000000121412722b */ /* 0x004fe20000000116 */
[----:B------:R-:W-:-:S06]  /*08d0*/  IADD3 R23, PT, PT, R26, UR6, RZ ;  /* 0x000000061a177c10 */ /* 0x000fcc000fffe0ff */
[----:B------:R3:W-:Y:S01]  /*08e0*/  STG.E.64 desc[UR8][R16.64], R18 ;  /* 0x0000001210007986 */ /* 0x0007e2000c101b08 */
[----:B------:R-:W-:-:S13]  /*08f0*/  ISETP.GE.AND P0, PT, R23, R24, PT ;  /* 0x000000181700720c */ /* 0x000fda0003f06270 */
[----:B---3--:R-:W-:Y:S05]  /*0900*/  @!P0 BRA `(.L_x_728) ;  /* 0xfffffffc00588947 */ /* 0x008fea000383ffff */
.L_x_725:
[----:B------:R-:W-:Y:S05]  /*0910*/  BSYNC.RECONVERGENT B0 ;  /* 0x0000000000007941 */ /* 0x000fea0003800200 */
.L_x_724:
[----:B------:R-:W-:-:S04]  /*0920*/  IADD3 R25, PT, PT, R25, UR4, RZ ;  /* 0x0000000419197c10 */ /* 0x000fc8000fffe0ff */
[----:B------:R-:W-:-:S13]  /*0930*/  ISETP.GE.AND P0, PT, R25, R24, PT ;  /* 0x000000181900720c */ /* 0x000fda0003f06270 */
[----:B------:R-:W-:Y:S05]  /*0940*/  @!P0 BRA `(.L_x_729) ;  /* 0xfffffff800988947 */ /* 0x000fea000383ffff */
[----:B------:R-:W-:Y:S05]  /*0950*/  EXIT ;  /* 0x000000000000794d */ /* 0x000fea0003800000 */
.L_x_730:
        /* <DEDUP_REMOVED lines=10> */
.L_x_743:


//--------------------- .nv.shared._ZN3cub18CUB_300001_SM_10006detail11EmptyKernelIvEEvv --------------------------
	.section	.nv.shared._ZN3cub18CUB_300001_SM_10006detail11EmptyKernelIvEEvv,"aw",@nobits
	.sectionflags	@""
	.align	16
	.zero		1024


//--------------------- .nv.shared.reserved.0     --------------------------
	.section	.nv.shared.reserved.0,"aw",@nobits
	.weak		__nv_reservedSMEM_offset_0_alias
	.size		__nv_reservedSMEM_offset_0_alias, 0, 64
	.other		__nv_reservedSMEM_offset_0_alias,@"STO_CUDA_RESERVED_SHARED STV_DEFAULT"
__nv_reservedSMEM_offset_0_alias:
	.zero		0
	.zero		64


//--------------------- .nv.global                --------------------------
	.section	.nv.global,"aw",@nobits
.nv.global:
	.type		_ZN34_INTERNAL_ad2c3f19_4_k_cu_81ffc50d6thrust24THRUST_300001_SM_1000_NS12placeholders2_8E,@object
	.size		_ZN34_INTERNAL_ad2c3f19_4_k_cu_81ffc50d6thrust24THRUST_300001_SM_1000_NS12placeholders2_8E,(_ZN34_INTERNAL_ad2c3f19_4_k_cu_81ffc50d4cuda3std3__436_GLOBAL__N__ad2c3f19_4_k_cu_81ffc50d6ignoreE - _ZN34_INTERNAL_ad2c3f19_4_k_cu_81ffc50d6thrust24THRUST_300001_SM_1000_NS12placeholders2_8E)
_ZN34_INTERNAL_ad2c3f19_4_k_cu_81ffc50d6thrust24THRUST_300001_SM_1000_NS12placeholders2_8E:
	.zero		1
	.type		_ZN34_INTERNAL_ad2c3f19_4_k_cu_81ffc50d4cuda3std3__436_GLOBAL__N__ad2c3f19_4_k_cu_81ffc50d6ignoreE,@object
	.size		_ZN34_INTERNAL_ad2c3f19_4_k_cu_81ffc50d4cuda3std3__436_GLOBAL__N__ad2c3f19_4_k_cu_81ffc50d6ignoreE,(_ZN34_INTERNAL_ad2c3f19_4_k_cu_81ffc50d4cuda3std6ranges3__45__cpo4dataE - _ZN34_INTERNAL_ad2c3f19_4_k_cu_81ffc50d4cuda3std3__436_GLOBAL__N__ad2c3f19_4_k_cu_81ffc50d6ignoreE)
_ZN34_INTERNAL_ad2c3f19_4_k_cu_81ffc50d4cuda3std3__436_GLOBAL__N__ad2c3f19_4_k_cu_81ffc50d6ignoreE:
	.zero		1
	.type		_ZN34_INTERNAL_ad2c3f19_4_k_cu_81ffc50d4cuda3std6ranges3__45__cpo4dataE,@object
	.size		_ZN34_INTERNAL_ad2c3f19_4_k_cu_81ffc50d4cuda3std6ranges3__45__cpo4dataE,(_ZN34_INTERNAL_ad2c3f19_4_k_cu_81ffc50d6thrust24THRUST_300001_SM_1000_NS6system3cpp3parE - _ZN34_INTERNAL_ad2c3f19_4_k_cu_81ffc50d4cuda3std6ranges3__45__cpo4dataE)
_ZN34_INTERNAL_ad2c3f19_4_k_cu_81ffc50d4cuda3std6ranges3__45__cpo4dataE:
	.zero		1
	.type		_ZN34_INTERNAL_ad2c3f19_4_k_cu_81ffc50d6thrust24THRUST_300001_SM_1000_NS6system3cpp3parE,@object
	.size		_ZN34_INTERNAL_ad2c3f19_4_k_cu_81ffc50d6thrust24THRUST_300001_SM_1000_NS6system3cpp3parE,(_ZN34_INTERNAL_ad2c3f19_4_k_cu_81ffc50d4cuda3std3__45__cpo5beginE - _ZN34_INTERNAL_ad2c3f19_4_k_cu_81ffc50d6thrust24THRUST_300001_SM_1000_NS6system3cpp3parE)
_ZN34_INTERNAL_ad2c3f19_4_k_cu_81ffc50d6thrust24THRUST_300001_SM_1000_NS6system3cpp3parE:
	.zero		1
	.type		_ZN34_INTERNAL_ad2c3f19_4_k_cu_81ffc50d4cuda3std3__45__cpo5beginE,@object
	.size		_ZN34_INTERNAL_ad2c3f19_4_k_cu_81ffc50d4cuda3std3__45__cpo5beginE,(_ZN34_INTERNAL_ad2c3f19_4_k_cu_81ffc50d4cuda3std6ranges3__45__cpo5beginE - _ZN34_INTERNAL_ad2c3f19_4_k_cu_81ffc50d4cuda3std3__45__cpo5beginE)
_ZN34_INTERNAL_ad2c3f19_4_k_cu_81ffc50d4cuda3std3__45__cpo5beginE:
	.zero		1
	.type		_ZN34_INTERNAL_ad2c3f19_4_k_cu_81ffc50d4cuda3std6ranges3__45__cpo5beginE,@object
	.size		_ZN34_INTERNAL_ad2c3f19_4_k_cu_81ffc50d4cuda3std6ranges3__45__cpo5beginE,(_ZN34_INTERNAL_ad2c3f19_4_k_cu_81ffc50d6thrust24THRUST_300001_SM_1000_NS6deviceE - _ZN34_INTERNAL_ad2c3f19_4_k_cu_81ffc50d4cuda3std6ranges3__45__cpo5beginE)
_ZN34_INTERNAL_ad2c3f19_4_k_cu_81ffc50d4cuda3std6ranges3__45__cpo5beginE:
	.zero		1
	.type		_ZN34_INTERNAL_ad2c3f19_4_k_cu_81ffc50d6thrust24THRUST_300001_SM_1000_NS6deviceE,@object
	.size		_ZN34_INTERNAL_ad2c3f19_4_k_cu_81ffc50d6thrust24THRUST_300001_SM_1000_NS6deviceE,(_ZN34_INTERNAL_ad2c3f19_4_k_cu_81ffc50d4cuda3std3__47nulloptE - _ZN34_INTERNAL_ad2c3f19_4_k_cu_81ffc50d6thrust24THRUST_300001_SM_1000_NS6deviceE)
_ZN34_INTERNAL_ad2c3f19_4_k_cu_81ffc50d6thrust24THRUST_300001_SM_1000_NS6deviceE:
	.zero		1
	.type		_ZN34_INTERNAL_ad2c3f19_4_k_cu_81ffc50d4cuda3std3__47nulloptE,@object
	.size		_ZN34_INTERNAL_ad2c3f19_4_k_cu_81ffc50d4cuda3std3__47nulloptE,(_ZN34_INTERNAL_ad2c3f19_4_k_cu_81ffc50d4cuda3std6ranges3__45__cpo8distanceE - _ZN34_INTERNAL_ad2c3f19_4_k_cu_81ffc50d4cuda3std3__47nulloptE)
_ZN34_INTERNAL_ad2c3f19_4_k_cu_81ffc50d4cuda3std3__47nulloptE:
	.zero		1
	.type		_ZN34_INTERNAL_ad2c3f19_4_k_cu_81ffc50d4cuda3std6ranges3__45__cpo8distanceE,@object
	.size		_ZN34_INTERNAL_ad2c3f19_4_k_cu_81ffc50d4cuda3std6ranges3__45__cpo8distanceE,(_ZN34_INTERNAL_ad2c3f19_4_k_cu_81ffc50d6thrust24THRUST_300001_SM_1000_NS12placeholders2_4E - _ZN34_INTERNAL_ad2c3f19_4_k_cu_81ffc50d4cuda3std6ranges3__45__cpo8distanceE)
_ZN34_INTERNAL_ad2c3f19_4_k_cu_81ffc50d4cuda3std6ranges3__45__cpo8distanceE:
	.zero		1
	.type		_ZN34_INTERNAL_ad2c3f19_4_k_cu_81ffc50d6thrust24THRUST_300001_SM_1000_NS12placeholders2_4E,@object
	.size		_ZN34_INTERNAL_ad2c3f19_4_k_cu_81ffc50d6thrust24THRUST_300001_SM_1000_NS12placeholders2_4E,(_ZN34_INTERNAL_ad2c3f19_4_k_cu_81ffc50d4cuda3std3__45__cpo6rbeginE - _ZN34_INTERNAL_ad2c3f19_4_k_cu_81ffc50d6thrust24THRUST_300001_SM_1000_NS12placeholders2_4E)
_ZN34_INTERNAL_ad2c3f19_4_k_cu_81ffc50d6thrust24THRUST_300001_SM_1000_NS12placeholders2_4E:
	.zero		1
	.type		_ZN34_INTERNAL_ad2c3f19_4_k_cu_81ffc50d4cuda3std3__45__cpo6rbeginE,@object
	.size		_ZN34_INTERNAL_ad2c3f19_4_k_cu_81ffc50d4cuda3std3__45__cpo6rbeginE,(_ZN34_INTERNAL_ad2c3f19_4_k_cu_81ffc50d4cuda3std6ranges3__45__cpo7advanceE - _ZN34_INTERNAL_ad2c3f19_4_k_cu_81ffc50d4cuda3std3__45__cpo6rbeginE)
_ZN34_INTERNAL_ad2c3f19_4_k_cu_81ffc50d4cuda3std3__45__cpo6rbeginE:
	.zero		1
	.type		_ZN34_INTERNAL_ad2c3f19_4_k_cu_81ffc50d4cuda3std6ranges3__45__cpo7advanceE,@object
	.size		_ZN34_INTERNAL_ad2c3f19_4_k_cu_81ffc50d4cuda3std6ranges3__45__cpo7advanceE,(_ZN34_INTERNAL_ad2c3f19_4_k_cu_81ffc50d6thrust24THRUST_300001_SM_1000_NS12placeholders3_10E - _ZN34_INTERNAL_ad2c3f19_4_k_cu_81ffc50d4cuda3std6ranges3__45__cpo7advanceE)
_ZN34_INTERNAL_ad2c3f19_4_k_cu_81ffc50d4cuda3std6ranges3__45__cpo7advanceE:
	.zero		1
	.type		_ZN34_INTERNAL_ad2c3f19_4_k_cu_81ffc50d6thrust24THRUST_300001_SM_1000_NS12placeholders3_10E,@object
	.size		_ZN34_INTERNAL_ad2c3f19_4_k_cu_81ffc50d6thrust24THRUST_300001_SM_1000_NS12placeholders3_10E,(_ZN34_INTERNAL_ad2c3f19_4_k_cu_81ffc50d4cuda3std3__48in_placeE - _ZN34_INTERNAL_ad2c3f19_4_k_cu_81ffc50d6thrust24THRUST_300001_SM_1000_NS12placeholders3_10E)
_ZN34_INTERNAL_ad2c3f19_4_k_cu_81ffc50d6thrust24THRUST_300001_SM_1000_NS12placeholders3_10E:
	.zero		1
	.type		_ZN34_INTERNAL_ad2c3f19_4_k_cu_81ffc50d4cuda3std3__48in_placeE,@object
	.size		_ZN34_INTERNAL_ad2c3f19_4_k_cu_81ffc50d4cuda3std3__48in_placeE,(_ZN34_INTERNAL_ad2c3f19_4_k_cu_81ffc50d4cuda3std6ranges3__45__cpo4sizeE - _ZN34_INTERNAL_ad2c3f19_4_k_cu_81ffc50d4cuda3std3__48in_placeE)
_ZN34_INTERNAL_ad2c3f19_4_k_cu_81ffc50d4cuda3std3__48in_placeE:
	.zero		1
	.type		_ZN34_INTERNAL_ad2c3f19_4_k_cu_81ffc50d4cuda3std6ranges3__45__cpo4sizeE,@object
	.size		_ZN34_INTERNAL_ad2c3f19_4_k_cu_81ffc50d4cuda3std6ranges3__45__cpo4sizeE,(_ZN34_INTERNAL_ad2c3f19_4_k_cu_81ffc50d6thrust24THRUST_300001_SM_1000_NS12placeholders2_2E - _ZN34_INTERNAL_ad2c3f19_4_k_cu_81ffc50d4cuda3std6ranges3__45__cpo4sizeE)
_ZN34_INTERNAL_ad2c3f19_4_k_cu_81ffc50d4cuda3std6ranges3__45__cpo4sizeE:
	.zero		1
	.type		_ZN34_INTERNAL_ad2c3f19_4_k_cu_81ffc50d6thrust24THRUST_300001_SM_1000_NS12placeholders2_2E,@object
	.size		_ZN34_INTERNAL_ad2c3f19_4_k_cu_81ffc50d6thrust24THRUST_300001_SM_1000_NS12placeholders2_2E,(_ZN34_INTERNAL_ad2c3f19_4_k_cu_81ffc50d4cuda3std3__45__cpo6cbeginE - _ZN34_INTERNAL_ad2c3f19_4_k_cu_81ffc50d6thrust24THRUST_300001_SM_1000_NS12placeholders2_2E)
_ZN34_INTERNAL_ad2c3f19_4_k_cu_81ffc50d6thrust24THRUST_300001_SM_1000_NS12placeholders2_2E:
	.zero		1
	.type		_ZN34_INTERNAL_ad2c3f19_4_k_cu_81ffc50d4cuda3std3__45__cpo6cbeginE,@object
	.size		_ZN34_INTERNAL_ad2c3f19_4_k_cu_81ffc50d4cuda3std3__45__cpo6cbeginE,(_ZN34_INTERNAL_ad2c3f19_4_k_cu_81ffc50d4cuda3std6ranges3__45__cpo6cbeginE - _ZN34_INTERNAL_ad2c3f19_4_k_cu_81ffc50d4cuda3std3__45__cpo6cbeginE)
_ZN34_INTERNAL_ad2c3f19_4_k_cu_81ffc50d4cuda3std3__45__cpo6cbeginE:
	.zero		1
	.type		_ZN34_INTERNAL_ad2c3f19_4_k_cu_81ffc50d4cuda3std6ranges3__45__cpo6cbeginE,@object
	.size		_ZN34_INTERNAL_ad2c3f19_4_k_cu_81ffc50d4cuda3std6ranges3__45__cpo6cbeginE,(_ZN34_INTERNAL_ad2c3f19_4_k_cu_81ffc50d6thrust24THRUST_300001_SM_1000_NS12placeholders2_6E - _ZN34_INTERNAL_ad2c3f19_4_k_cu_81ffc50d4cuda3std6ranges3__45__cpo6cbeginE)
_ZN34_INTERNAL_ad2c3f19_4_k_cu_81ffc50d4cuda3std6ranges3__45__cpo6cbeginE:
	.zero		1
	.type		_ZN34_INTERNAL_ad2c3f19_4_k_cu_81ffc50d6thrust24THRUST_300001_SM_1000_NS12placeholders2_6E,@object
	.size		_ZN34_INTERNAL_ad2c3f19_4_k_cu_81ffc50d6thrust24THRUST_300001_SM_1000_NS12placeholders2_6E,(_ZN34_INTERNAL_ad2c3f19_4_k_cu_81ffc50d4cuda3std3__45__cpo7crbeginE - _ZN34_INTERNAL_ad2c3f19_4_k_cu_81ffc50d6thrust24THRUST_300001_SM_1000_NS12placeholders2_6E)
_ZN34_INTERNAL_ad2c3f19_4_k_cu_81ffc50d6thrust24THRUST_300001_SM_1000_NS12placeholders2_6E:
	.zero		1
	.type		_ZN34_INTERNAL_ad2c3f19_4_k_cu_81ffc50d4cuda3std3__45__cpo7crbeginE,@object
	.size		_ZN34_INTERNAL_ad2c3f19_4_k_cu_81ffc50d4cuda3std3__45__cpo7crbeginE,(_ZN34_INTERNAL_ad2c3f19_4_k_cu_81ffc50d4cuda3std6ranges3__45__cpo4nextE - _ZN34_INTERNAL_ad2c3f19_4_k_cu_81ffc50d4cuda3std3__45__cpo7crbeginE)
_ZN34_INTERNAL_ad2c3f19_4_k_cu_81ffc50d4cuda3std3__45__cpo7crbeginE:
	.zero		1
	.type		_ZN34_INTERNAL_ad2c3f19_4_k_cu_81ffc50d4cuda3std6ranges3__45__cpo4nextE,@object
	.size		_ZN34_INTERNAL_ad2c3f19_4_k_cu_81ffc50d4cuda3std6ranges3__45__cpo4nextE,(_ZN34_INTERNAL_ad2c3f19_4_k_cu_81ffc50d4cuda3std6ranges3__45__cpo4swapE - _ZN34_INTERNAL_ad2c3f19_4_k_cu_81ffc50d4cuda3std6ranges3__45__cpo4nextE)
_ZN34_INTERNAL_ad2c3f19_4_k_cu_81ffc50d4cuda3std6ranges3__45__cpo4nextE:
	.zero		1
	.type		_ZN34_INTERNAL_ad2c3f19_4_k_cu_81ffc50d4cuda3std6ranges3__45__cpo4swapE,@object
	.size		_ZN34_INTERNAL_ad2c3f19_4_k_cu_81ffc50d4cuda3std6ranges3__45__cpo4swapE,(_ZN34_INTERNAL_ad2c3f19_4_k_cu_81ffc50d6thrust24THRUST_300001_SM_1000_NS8cuda_cub10par_nosyncE - _ZN34_INTERNAL_ad2c3f19_4_k_cu_81ffc50d4cuda3std6ranges3__45__cpo4swapE)
_ZN34_INTERNAL_ad2c3f19_4_k_cu_81ffc50d4cuda3std6ranges3__45__cpo4swapE:
	.zero		1
	.type		_ZN34_INTERNAL_ad2c3f19_4_k_cu_81ffc50d6thrust24THRUST_300001_SM_1000_NS8cuda_cub10par_nosyncE,@object
	.size		_ZN34_INTERNAL_ad2c3f19_4_k_cu_81ffc50d6thrust24THRUST_300001_SM_1000_NS8cuda_cub10par_nosyncE,(_ZN34_INTERNAL_ad2c3f19_4_k_cu_81ffc50d6thrust24THRUST_300001_SM_1000_NS3seqE - _ZN34_INTERNAL_ad2c3f19_4_k_cu_81ffc50d6thrust24THRUST_300001_SM_1000_NS8cuda_cub10par_nosyncE)
_ZN34_INTERNAL_ad2c3f19_4_k_cu_81ffc50d6thrust24THRUST_300001_SM_1000_NS8cuda_cub10par_nosyncE:
	.zero		1
	.type		_ZN34_INTERNAL_ad2c3f19_4_k_cu_81ffc50d6thrust24THRUST_300001_SM_1000_NS3seqE,@object
	.size		_ZN34_INTERNAL_ad2c3f19_4_k_cu_81ffc50d6thrust24THRUST_300001_SM_1000_NS3seqE,(_ZN34_INTERNAL_ad2c3f19_4_k_cu_81ffc50d4cuda3std3__420unreachable_sentinelE - _ZN34_INTERNAL_ad2c3f19_4_k_cu_81ffc50d6thrust24THRUST_300001_SM_1000_NS3seqE)
_ZN34_INTERNAL_ad2c3f19_4_k_cu_81ffc50d6thrust24THRUST_300001_SM_1000_NS3seqE:
	.zero		1
	.type		_ZN34_INTERNAL_ad2c3f19_4_k_cu_81ffc50d4cuda3std3__420unreachable_sentinelE,@object
	.size		_ZN34_INTERNAL_ad2c3f19_4_k_cu_81ffc50d4cuda3std3__420unreachable_sentinelE,(_ZN34_INTERNAL_ad2c3f19_4_k_cu_81ffc50d4cuda3std6ranges3__45__cpo5ssizeE - _ZN34_INTERNAL_ad2c3f19_4_k_cu_81ffc50d4cuda3std3__420unreachable_sentinelE)
_ZN34_INTERNAL_ad2c3f19_4_k_cu_81ffc50d4cuda3std3__420unreachable_sentinelE:
	.zero		1
	.type		_ZN34_INTERNAL_ad2c3f19_4_k_cu_81ffc50d4cuda3std6ranges3__45__cpo5ssizeE,@object
	.size		_ZN34_INTERNAL_ad2c3f19_4_k_cu_81ffc50d4cuda3std6ranges3__45__cpo5ssizeE,(_ZN34_INTERNAL_ad2c3f19_4_k_cu_81ffc50d6thrust24THRUST_300001_SM_1000_NS12placeholders2_3E - _ZN34_INTERNAL_ad2c3f19_4_k_cu_81ffc50d4cuda3std6ranges3__45__cpo5ssizeE)
_ZN34_INTERNAL_ad2c3f19_4_k_cu_81ffc50d4cuda3std6ranges3__45__cpo5ssizeE:
	.zero		1
	.type		_ZN34_INTERNAL_ad2c3f19_4_k_cu_81ffc50d6thrust24THRUST_300001_SM_1000_NS12placeholders2_3E,@object
	.size		_ZN34_INTERNAL_ad2c3f19_4_k_cu_81ffc50d6thrust24THRUST_300001_SM_1000_NS12placeholders2_3E,(_ZN34_INTERNAL_ad2c3f19_4_k_cu_81ffc50d4cuda3std3__45__cpo4cendE - _ZN34_INTERNAL_ad2c3f19_4_k_cu_81ffc50d6thrust24THRUST_300001_SM_1000_NS12placeholders2_3E)
_ZN34_INTERNAL_ad2c3f19_4_k_cu_81ffc50d6thrust24THRUST_300001_SM_1000_NS12placeholders2_3E:
	.zero		1
	.type		_ZN34_INTERNAL_ad2c3f19_4_k_cu_81ffc50d4cuda3std3__45__cpo4cendE,@object
	.size		_ZN34_INTERNAL_ad2c3f19_4_k_cu_81ffc50d4cuda3std3__45__cpo4cendE,(_ZN34_INTERNAL_ad2c3f19_4_k_cu_81ffc50d4cuda3std6ranges3__45__cpo4cendE - _ZN34_INTERNAL_ad2c3f19_4_k_cu_81ffc50d4cuda3std3__45__cpo4cendE)
_ZN34_INTERNAL_ad2c3f19_4_k_cu_81ffc50d4cuda3std3__45__cpo4cendE:
	.zero		1
	.type		_ZN34_INTERNAL_ad2c3f19_4_k_cu_81ffc50d4cuda3std6ranges3__45__cpo4cendE,@object
	.size		_ZN34_INTERNAL_ad2c3f19_4_k_cu_81ffc50d4cuda3std6ranges3__45__cpo4cendE,(_ZN34_INTERNAL_ad2c3f19_4_k_cu_81ffc50d6thrust24THRUST_300001_SM_1000_NS12placeholders2_7E - _ZN34_INTERNAL_ad2c3f19_4_k_cu_81ffc50d4cuda3std6ranges3__45__cpo4cendE)
_ZN34_INTERNAL_ad2c3f19_4_k_cu_81ffc50d4cuda3std6ranges3__45__cpo4cendE:
	.zero		1
	.type		_ZN34_INTERNAL_ad2c3f19_4_k_cu_81ffc50d6thrust24THRUST_300001_SM_1000_NS12placeholders2_7E,@object
	.size		_ZN34_INTERNAL_ad2c3f19_4_k_cu_81ffc50d6thrust24THRUST_300001_SM_1000_NS12placeholders2_7E,(_ZN34_INTERNAL_ad2c3f19_4_k_cu_81ffc50d4cuda3std3__45__cpo5crendE - _ZN34_INTERNAL_ad2c3f19_4_k_cu_81ffc50d6thrust24THRUST_300001_SM_1000_NS12placeholders2_7E)
_ZN34_INTERNAL_ad2c3f19_4_k_cu_81ffc50d6thrust24THRUST_300001_SM_1000_NS12placeholders2_7E:
	.zero		1
	.type		_ZN34_INTERNAL_ad2c3f19_4_k_cu_81ffc50d4cuda3std3__45__cpo5crendE,@object
	.size		_ZN34_INTERNAL_ad2c3f19_4_k_cu_81ffc50d4cuda3std3__45__cpo5crendE,(_ZN34_INTERNAL_ad2c3f19_4_k_cu_81ffc50d4cuda3std6ranges3__45__cpo4prevE - _ZN34_INTERNAL_ad2c3f19_4_k_cu_81ffc50d4cuda3std3__45__cpo5crendE)
_ZN34_INTERNAL_ad2c3f19_4_k_cu_81ffc50d4cuda3std3__45__cpo5crendE:
	.zero		1
	.type		_ZN34_INTERNAL_ad2c3f19_4_k_cu_81ffc50d4cuda3std6ranges3__45__cpo4prevE,@object
	.size		_ZN34_INTERNAL_ad2c3f19_4_k_cu_81ffc50d4cuda3std6ranges3__45__cpo4prevE,(_ZN34_INTERNAL_ad2c3f19_4_k_cu_81ffc50d4cuda3std6ranges3__45__cpo9iter_moveE - _ZN34_INTERNAL_ad2c3f19_4_k_cu_81ffc50d4cuda3std6ranges3__45__cpo4prevE)
_ZN34_INTERNAL_ad2c3f19_4_k_cu_81ffc50d4cuda3std6ranges3__45__cpo4prevE:
	.zero		1
	.type		_ZN34_INTERNAL_ad2c3f19_4_k_cu_81ffc50d4cuda3std6ranges3__45__cpo9iter_moveE,@object
	.size		_ZN34_INTERNAL_ad2c3f19_4_k_cu_81ffc50d4cuda3std6ranges3__45__cpo9iter_moveE,(_ZN34_INTERNAL_ad2c3f19_4_k_cu_81ffc50d6thrust24THRUST_300001_SM_1000_NS6system6detail10sequential3seqE - _ZN34_INTERNAL_ad2c3f19_4_k_cu_81ffc50d4cuda3std6ranges3__45__cpo9iter_moveE)
_ZN34_INTERNAL_ad2c3f19_4_k_cu_81ffc50d4cuda3std6ranges3__45__cpo9iter_moveE:
	.zero		1
	.type		_ZN34_INTERNAL_ad2c3f19_4_k_cu_81ffc50d6thrust24THRUST_300001_SM_1000_NS6system6detail10sequential3seqE,@object
	.size		_ZN34_INTERNAL_ad2c3f19_4_k_cu_81ffc50d6thrust24THRUST_300001_SM_1000_NS6system6detail10sequential3seqE,(_ZN34_INTERNAL_ad2c3f19_4_k_cu_81ffc50d6thrust24THRUST_300001_SM_1000_NS12placeholders2_9E - _ZN34_INTERNAL_ad2c3f19_4_k_cu_81ffc50d6thrust24THRUST_300001_SM_1000_NS6system6detail10sequential3seqE)
_ZN34_INTERNAL_ad2c3f19_4_k_cu_81ffc50d6thrust24THRUST_300001_SM_1000_NS6system6detail10sequential3seqE:
	.zero		1
	.type		_ZN34_INTERNAL_ad2c3f19_4_k_cu_81ffc50d6thrust24THRUST_300001_SM_1000_NS12placeholders2_9E,@object
	.size		_ZN34_INTERNAL_ad2c3f19_4_k_cu_81ffc50d6thrust24THRUST_300001_SM_1000_NS12placeholders2_9E,(_ZN34_INTERNAL_ad2c3f19_4_k_cu_81ffc50d4cuda3std3__419piecewise_constructE - _ZN34_INTERNAL_ad2c3f19_4_k_cu_81ffc50d6thrust24THRUST_300001_SM_1000_NS12placeholders2_9E)
_ZN34_INTERNAL_ad2c3f19_4_k_cu_81ffc50d6thrust24THRUST_300001_SM_1000_NS12placeholders2_9E:
	.zero		1
	.type		_ZN34_INTERNAL_ad2c3f19_4_k_cu_81ffc50d4cuda3std3__419piecewise_constructE,@object
	.size		_ZN34_INTERNAL_ad2c3f19_4_k_cu_81ffc50d4cuda3std3__419piecewise_constructE,(_ZN34_INTERNAL_ad2c3f19_4_k_cu_81ffc50d4cuda3std6ranges3__45__cpo5cdataE - _ZN34_INTERNAL_ad2c3f19_4_k_cu_81ffc50d4cuda3std3__419piecewise_constructE)
_ZN34_INTERNAL_ad2c3f19_4_k_cu_81ffc50d4cuda3std3__419piecewise_constructE:
	.zero		1
	.type		_ZN34_INTERNAL_ad2c3f19_4_k_cu_81ffc50d4cuda3std6ranges3__45__cpo5cdataE,@object
	.size		_ZN34_INTERNAL_ad2c3f19_4_k_cu_81ffc50d4cuda3std6ranges3__45__cpo5cdataE,(_ZN34_INTERNAL_ad2c3f19_4_k_cu_81ffc50d6thrust24THRUST_300001_SM_1000_NS12placeholders2_1E - _ZN34_INTERNAL_ad2c3f19_4_k_cu_81ffc50d4cuda3std6ranges3__45__cpo5cdataE)
_ZN34_INTERNAL_ad2c3f19_4_k_cu_81ffc50d4cuda3std6ranges3__45__cpo5cdataE:
	.zero		1
	.type		_ZN34_INTERNAL_ad2c3f19_4_k_cu_81ffc50d6thrust24THRUST_300001_SM_1000_NS12placeholders2_1E,@object
	.size		_ZN34_INTERNAL_ad2c3f19_4_k_cu_81ffc50d6thrust24THRUST_300001_SM_1000_NS12placeholders2_1E,(_ZN34_INTERNAL_ad2c3f19_4_k_cu_81ffc50d4cuda3std3__45__cpo3endE - _ZN34_INTERNAL_ad2c3f19_4_k_cu_81ffc50d6thrust24THRUST_300001_SM_1000_NS12placeholders2_1E)
_ZN34_INTERNAL_ad2c3f19_4_k_cu_81ffc50d6thrust24THRUST_300001_SM_1000_NS12placeholders2_1E:
	.zero		1
	.type		_ZN34_INTERNAL_ad2c3f19_4_k_cu_81ffc50d4cuda3std3__45__cpo3endE,@object
	.size		_ZN34_INTERNAL_ad2c3f19_4_k_cu_81ffc50d4cuda3std3__45__cpo3endE,(_ZN34_INTERNAL_ad2c3f19_4_k_cu_81ffc50d4cuda3std6ranges3__45__cpo3endE - _ZN34_INTERNAL_ad2c3f19_4_k_cu_81ffc50d4cuda3std3__45__cpo3endE)
_ZN34_INTERNAL_ad2c3f19_4_k_cu_81ffc50d4cuda3std3__45__cpo3endE:
	.zero		1
	.type		_ZN34_INTERNAL_ad2c3f19_4_k_cu_81ffc50d4cuda3std6ranges3__45__cpo3endE,@object
	.size		_ZN34_INTERNAL_ad2c3f19_4_k_cu_81ffc50d4cuda3std6ranges3__45__cpo3endE,(_ZN34_INTERNAL_ad2c3f19_4_k_cu_81ffc50d6thrust24THRUST_300001_SM_1000_NS12placeholders2_5E - _ZN34_INTERNAL_ad2c3f19_4_k_cu_81ffc50d4cuda3std6ranges3__45__cpo3endE)
_ZN34_INTERNAL_ad2c3f19_4_k_cu_81ffc50d4cuda3std6ranges3__45__cpo3endE:
	.zero		1
	.type		_ZN34_INTERNAL_ad2c3f19_4_k_cu_81ffc50d6thrust24THRUST_300001_SM_1000_NS12placeholders2_5E,@object
	.size		_ZN34_INTERNAL_ad2c3f19_4_k_cu_81ffc50d6thrust24THRUST_300001_SM_1000_NS12placeholders2_5E,(_ZN34_INTERNAL_ad2c3f19_4_k_cu_81ffc50d4cuda3std3__45__cpo4rendE - _ZN34_INTERNAL_ad2c3f19_4_k_cu_81ffc50d6thrust24THRUST_300001_SM_1000_NS12placeholders2_5E)
_ZN34_INTERNAL_ad2c3f19_4_k_cu_81ffc50d6thrust24THRUST_300001_SM_1000_NS12placeholders2_5E:
	.zero		1
	.type		_ZN34_INTERNAL_ad2c3f19_4_k_cu_81ffc50d4cuda3std3__45__cpo4rendE,@object
	.size		_ZN34_INTERNAL_ad2c3f19_4_k_cu_81ffc50d4cuda3std3__45__cpo4rendE,(_ZN34_INTERNAL_ad2c3f19_4_k_cu_81ffc50d4cuda3std6ranges3__45__cpo9iter_swapE - _ZN34_INTERNAL_ad2c3f19_4_k_cu_81ffc50d4cuda3std3__45__cpo4rendE)
_ZN34_INTERNAL_ad2c3f19_4_k_cu_81ffc50d4cuda3std3__45__cpo4rendE:
	.zero		1
	.type		_ZN34_INTERNAL_ad2c3f19_4_k_cu_81ffc50d4cuda3std6ranges3__45__cpo9iter_swapE,@object
	.size		_ZN34_INTERNAL_ad2c3f19_4_k_cu_81ffc50d4cuda3std6ranges3__45__cpo9iter_swapE,(_ZN34_INTERNAL_ad2c3f19_4_k_cu_81ffc50d4cuda3std3__48unexpectE - _ZN34_INTERNAL_ad2c3f19_4_k_cu_81ffc50d4cuda3std6ranges3__45__cpo9iter_swapE)
_ZN34_INTERNAL_ad2c3f19_4_k_cu_81ffc50d4cuda3std6ranges3__45__cpo9iter_swapE:
	.zero		1
	.type		_ZN34_INTERNAL_ad2c3f19_4_k_cu_81ffc50d4cuda3std3__48unexpectE,@object
	.size		_ZN34_INTERNAL_ad2c3f19_4_k_cu_81ffc50d4cuda3std3__48unexpectE,(_ZN34_INTERNAL_ad2c3f19_4_k_cu_81ffc50d6thrust24THRUST_300001_SM_1000_NS8cuda_cub3parE - _ZN34_INTERNAL_ad2c3f19_4_k_cu_81ffc50d4cuda3std3__48unexpectE)
_ZN34_INTERNAL_ad2c3f19_4_k_cu_81ffc50d4cuda3std3__48unexpectE:
	.zero		1
	.type		_ZN34_INTERNAL_ad2c3f19_4_k_cu_81ffc50d6thrust24THRUST_300001_SM_1000_NS8cuda_cub3parE,@object
	.size		_ZN34_INTERNAL_ad2c3f19_4_k_cu_81ffc50d6thrust24THRUST_300001_SM_1000_NS8cuda_cub3parE,(.L_29 - _ZN34_INTERNAL_ad2c3f19_4_k_cu_81ffc50d6thrust24THRUST_300001_SM_1000_NS8cuda_cub3parE)
_ZN34_INTERNAL_ad2c3f19_4_k_cu_81ffc50d6thrust24THRUST_300001_SM_1000_NS8cuda_cub3parE:
	.zero		1
.L_29:


//--------------------- .nv.shared._ZN6thrust24THRUST_300001_SM_1000_NS8cuda_cub4core6detail13_kernel_agentINS1_8__reduce11ReduceAgentIPN4cuda3std3__45tupleIJdlEEESC_SB_lNS1_9__extrema9arg_max_fIdl11_comparatorEEEEJSC_SC_iSG_EEEvDpT0_ --------------------------
	.section	.nv.shared._ZN6thrust24THRUST_300001_SM_1000_NS8cuda_cub4core6detail13_kernel_agentINS1_8__reduce11ReduceAgentIPN4cuda3std3__45tupleIJdlEEESC_SB_lNS1_9__extrema9arg_max_fIdl11_comparatorEEEEJSC_SC_iSG_EEEvDpT0_,"aw",@nobits
	.sectionflags	@""
	.align	16
	.zero		1024


//--------------------- .nv.shared._ZN6thrust24THRUST_300001_SM_1000_NS8cuda_cub4core6detail13_kernel_agentINS1_8__reduce10DrainAgentIlEEJN3cub18CUB_300001_SM_10009GridQueueIyEElEEEvDpT0_ --------------------------
	.section	.nv.shared._ZN6thrust24THRUST_300001_SM_1000_NS8cuda_cub4core6detail13_kernel_agentINS1_8__reduce10DrainAgentIlEEJN3cub18CUB_300001_SM_10009GridQueueIyEElEEEvDpT0_,"aw",@nobits
	.sectionflags	@""
	.align	16
	.zero		1024


//--------------------- .nv.shared._ZN6thrust24THRUST_300001_SM_1000_NS8cuda_cub4core6detail13_kernel_agentINS1_8__reduce11ReduceAgentINS0_12zip_iteratorIN4cuda3std3__45tupleIJNS0_10device_ptrIdEENS0_17counting_iteratorIlNS0_11use_defaultESF_SF_EEEEEEEPNSB_IJdlEEESJ_lNS1_9__extrema9arg_max_fIdl11_comparatorEEEEJSI_SK_lN3cub18CUB_300001_SM_100013GridEvenShareIlEENSR_9GridQueueIyEESO_EEEvDpT0_ --------------------------
	.section	.nv.shared._ZN6thrust24THRUST_300001_SM_1000_NS8cuda_cub4core6detail13_kernel_agentINS1_8__reduce11ReduceAgentINS0_12zip_iteratorIN4cuda3std3__45tupleIJNS0_10device_ptrIdEENS0_17counting_iteratorIlNS0_11use_defaultESF_SF_EEEEEEEPNSB_IJdlEEESJ_lNS1_9__extrema9arg_max_fIdl11_comparatorEEEEJSI_SK_lN3cub18CUB_300001_SM_100013GridEvenShareIlEENSR_9GridQueueIyEESO_EEEvDpT0_,"aw",@nobits
	.sectionflags	@""
	.align	16
	.zero		1024


//--------------------- .nv.shared._ZN6thrust24THRUST_300001_SM_1000_NS8cuda_cub4core6detail13_kernel_agentINS1_8__reduce11ReduceAgentINS0_12zip_iteratorIN4cuda3std3__45tupleIJNS0_10device_ptrIdEENS0_17counting_iteratorIlNS0_11use_defaultESF_SF_EEEEEEEPNSB_IJdlEEESJ_lNS1_9__extrema9arg_max_fIdl11_comparatorEEEEJSI_SK_lSO_EEEvDpT0_ --------------------------
	.section	.nv.shared._ZN6thrust24THRUST_300001_SM_1000_NS8cuda_cub4core6detail13_kernel_agentINS1_8__reduce11ReduceAgentINS0_12zip_iteratorIN4cuda3std3__45tupleIJNS0_10device_ptrIdEENS0_17counting_iteratorIlNS0_11use_defaultESF_SF_EEEEEEEPNSB_IJdlEEESJ_lNS1_9__extrema9arg_max_fIdl11_comparatorEEEEJSI_SK_lSO_EEEvDpT0_,"aw",@nobits
	.sectionflags	@""
	.align	16
	.zero		1024


//--------------------- .nv.shared._ZN6thrust24THRUST_300001_SM_1000_NS8cuda_cub4core6detail13_kernel_agentINS1_8__reduce11ReduceAgentIPN4cuda3std3__45tupleIJdlEEESC_SB_iNS1_9__extrema9arg_max_fIdl11_comparatorEEEEJSC_SC_iSG_EEEvDpT0_ --------------------------
	.section	.nv.shared._ZN6thrust24THRUST_300001_SM_1000_NS8cuda_cub4core6detail13_kernel_agentINS1_8__reduce11ReduceAgentIPN4cuda3std3__45tupleIJdlEEESC_SB_iNS1_9__extrema9arg_max_fIdl11_comparatorEEEEJSC_SC_iSG_EEEvDpT0_,"aw",@nobits
	.sectionflags	@""
	.align	16
	.zero		1024


//--------------------- .nv.shared._ZN6thrust24THRUST_300001_SM_1000_NS8cuda_cub4core6detail13_kernel_agentINS1_8__reduce10DrainAgentIiEEJN3cub18CUB_300001_SM_10009GridQueueIjEEiEEEvDpT0_ --------------------------
	.section	.nv.shared._ZN6thrust24THRUST_300001_SM_1000_NS8cuda_cub4core6detail13_kernel_agentINS1_8__reduce10DrainAgentIiEEJN3cub18CUB_300001_SM_10009GridQueueIjEEiEEEvDpT0_,"aw",@nobits
	.sectionflags	@""
	.align	16
	.zero		1024


//--------------------- .nv.shared._ZN6thrust24THRUST_300001_SM_1000_NS8cuda_cub4core6detail13_kernel_agentINS1_8__reduce11ReduceAgentINS0_12zip_iteratorIN4cuda3std3__45tupleIJNS0_10device_ptrIdEENS0_17counting_iteratorIlNS0_11use_defaultESF_SF_EEEEEEEPNSB_IJdlEEESJ_iNS1_9__extrema9arg_max_fIdl11_comparatorEEEEJSI_SK_iN3cub18CUB_300001_SM_100013GridEvenShareIiEENSR_9GridQueueIjEESO_EEEvDpT0_ --------------------------
	.section	.nv.shared._ZN6thrust24THRUST_300001_SM_1000_NS8cuda_cub4core6detail13_kernel_agentINS1_8__reduce11ReduceAgentINS0_12zip_iteratorIN4cuda3std3__45tupleIJNS0_10device_ptrIdEENS0_17counting_iteratorIlNS0_11use_defaultESF_SF_EEEEEEEPNSB_IJdlEEESJ_iNS1_9__extrema9arg_max_fIdl11_comparatorEEEEJSI_SK_iN3cub18CUB_300001_SM_100013GridEvenShareIiEENSR_9GridQueueIjEESO_EEEvDpT0_,"aw",@nobits
	.sectionflags	@""
	.align	16
	.zero		1024


//--------------------- .nv.shared._ZN6thrust24THRUST_300001_SM_1000_NS8cuda_cub4core6detail13_kernel_agentINS1_8__reduce11ReduceAgentINS0_12zip_iteratorIN4cuda3std3__45tupleIJNS0_10device_ptrIdEENS0_17counting_iteratorIlNS0_11use_defaultESF_SF_EEEEEEEPNSB_IJdlEEESJ_iNS1_9__extrema9arg_max_fIdl11_comparatorEEEEJSI_SK_iSO_EEEvDpT0_ --------------------------
	.section	.nv.shared._ZN6thrust24THRUST_300001_SM_1000_NS8cuda_cub4core6detail13_kernel_agentINS1_8__reduce11ReduceAgentINS0_12zip_iteratorIN4cuda3std3__45tupleIJNS0_10device_ptrIdEENS0_17counting_iteratorIlNS0_11use_defaultESF_SF_EEEEEEEPNSB_IJdlEEESJ_iNS1_9__extrema9arg_max_fIdl11_comparatorEEEEJSI_SK_iSO_EEEvDpT0_,"aw",@nobits
	.sectionflags	@""
	.align	16
	.zero		1024


//--------------------- .nv.shared._Z10swapKernelPdiii --------------------------
	.section	.nv.shared._Z10swapKernelPdiii,"aw",@nobits
	.sectionflags	@""
	.align	16
	.zero		1024


//--------------------- .nv.shared._Z12divideKernelPdii --------------------------
	.section	.nv.shared._Z12divideKernelPdii,"aw",@nobits
	.sectionflags	@""
	.align	16
	.zero		1024


//--------------------- .nv.shared._Z21subtractProductKernelPdii --------------------------
	.section	.nv.shared._Z21subtractProductKernelPdii,"aw",@nobits
	.sectionflags	@""
	.align	16
	.zero		1024


//--------------------- .nv.constant0._ZN3cub18CUB_300001_SM_10006detail11EmptyKernelIvEEvv --------------------------
	.section	.nv.constant0._ZN3cub18CUB_300001_SM_10006detail11EmptyKernelIvEEvv,"a",@progbits
	.sectionflags	@""
	.align	4
.nv.constant0._ZN3cub18CUB_300001_SM_10006detail11EmptyKernelIvEEvv:
	.zero		896


//--------------------- .nv.constant0._ZN6thrust24THRUST_300001_SM_1000_NS8cuda_cub4core6detail13_kernel_agentINS1_8__reduce11ReduceAgentIPN4cuda3std3__45tupleIJdlEEESC_SB_lNS1_9__extrema9arg_max_fIdl11_comparatorEEEEJSC_SC_iSG_EEEvDpT0_ --------------------------
	.section	.nv.constant0._ZN6thrust24THRUST_300001_SM_1000_NS8cuda_cub4core6detail13_kernel_agentINS1_8__reduce11ReduceAgentIPN4cuda3std3__45tupleIJdlEEESC_SB_lNS1_9__extrema9arg_max_fIdl11_comparatorEEEEJSC_SC_iSG_EEEvDpT0_,"a",@progbits
	.sectionflags	@""
	.align	4
.nv.constant0._ZN6thrust24THRUST_300001_SM_1000_NS8cuda_cub4core6detail13_kernel_agentINS1_8__reduce11ReduceAgentIPN4cuda3std3__45tupleIJdlEEESC_SB_lNS1_9__extrema9arg_max_fIdl11_comparatorEEEEJSC_SC_iSG_EEEvDpT0_:
	.zero		917


//--------------------- .nv.constant0._ZN6thrust24THRUST_300001_SM_1000_NS8cuda_cub4core6detail13_kernel_agentINS1_8__reduce10DrainAgentIlEEJN3cub18CUB_300001_SM_10009GridQueueIyEElEEEvDpT0_ --------------------------
	.section	.nv.constant0._ZN6thrust24THRUST_300001_SM_1000_NS8cuda_cub4core6detail13_kernel_agentINS1_8__reduce10DrainAgentIlEEJN3cub18CUB_300001_SM_10009GridQueueIyEElEEEvDpT0_,"a",@progbits
	.sectionflags	@""
	.align	4
.nv.constant0._ZN6thrust24THRUST_300001_SM_1000_NS8cuda_cub4core6detail13_kernel_agentINS1_8__reduce10DrainAgentIlEEJN3cub18CUB_300001_SM_10009GridQueueIyEElEEEvDpT0_:
	.zero		912


//--------------------- .nv.constant0._ZN6thrust24THRUST_300001_SM_1000_NS8cuda_cub4core6detail13_kernel_agentINS1_8__reduce11ReduceAgentINS0_12zip_iteratorIN4cuda3std3__45tupleIJNS0_10device_ptrIdEENS0_17counting_iteratorIlNS0_11use_defaultESF_SF_EEEEEEEPNSB_IJdlEEESJ_lNS1_9__extrema9arg_max_fIdl11_comparatorEEEEJSI_SK_lN3cub18CUB_300001_SM_100013GridEvenShareIlEENSR_9GridQueueIyEESO_EEEvDpT0_ --------------------------
	.section	.nv.constant0._ZN6thrust24THRUST_300001_SM_1000_NS8cuda_cub4core6detail13_kernel_agentINS1_8__reduce11ReduceAgentINS0_12zip_iteratorIN4cuda3std3__45tupleIJNS0_10device_ptrIdEENS0_17counting_iteratorIlNS0_11use_defaultESF_SF_EEEEEEEPNSB_IJdlEEESJ_lNS1_9__extrema9arg_max_fIdl11_comparatorEEEEJSI_SK_lN3cub18CUB_300001_SM_100013GridEvenShareIlEENSR_9GridQueueIyEESO_EEEvDpT0_,"a",@progbits
	.sectionflags	@""
	.align	4
.nv.constant0._ZN6thrust24THRUST_300001_SM_1000_NS8cuda_cub4core6detail13_kernel_agentINS1_8__reduce11ReduceAgentINS0_12zip_iteratorIN4cuda3std3__45tupleIJNS0_10device_ptrIdEENS0_17counting_iteratorIlNS0_11use_defaultESF_SF_EEEEEEEPNSB_IJdlEEESJ_lNS1_9__extrema9arg_max_fIdl11_comparatorEEEEJSI_SK_lN3cub18CUB_300001_SM_100013GridEvenShareIlEENSR_9GridQueueIyEESO_EEEvDpT0_:
	.zero		1009


//--------------------- .nv.constant0._ZN6thrust24THRUST_300001_SM_1000_NS8cuda_cub4core6detail13_kernel_agentINS1_8__reduce11ReduceAgentINS0_12zip_iteratorIN4cuda3std3__45tupleIJNS0_10device_ptrIdEENS0_17counting_iteratorIlNS0_11use_defaultESF_SF_EEEEEEEPNSB_IJdlEEESJ_lNS1_9__extrema9arg_max_fIdl11_comparatorEEEEJSI_SK_lSO_EEEvDpT0_ --------------------------
	.section	.nv.constant0._ZN6thrust24THRUST_300001_SM_1000_NS8cuda_cub4core6detail13_kernel_agentINS1_8__reduce11ReduceAgentINS0_12zip_iteratorIN4cuda3std3__45tupleIJNS0_10device_ptrIdEENS0_17counting_iteratorIlNS0_11use_defaultESF_SF_EEEEEEEPNSB_IJdlEEESJ_lNS1_9__extrema9arg_max_fIdl11_comparatorEEEEJSI_SK_lSO_EEEvDpT0_,"a",@progbits
	.sectionflags	@""
	.align	4
.nv.constant0._ZN6thrust24THRUST_300001_SM_1000_NS8cuda_cub4core6detail13_kernel_agentINS1_8__reduce11ReduceAgentINS0_12zip_iteratorIN4cuda3std3__45tupleIJNS0_10device_ptrIdEENS0_17counting_iteratorIlNS0_11use_defaultESF_SF_EEEEEEEPNSB_IJdlEEESJ_lNS1_9__extrema9arg_max_fIdl11_comparatorEEEEJSI_SK_lSO_EEEvDpT0_:
	.zero		929


//--------------------- .nv.constant0._ZN6thrust24THRUST_300001_SM_1000_NS8cuda_cub4core6detail13_kernel_agentINS1_8__reduce11ReduceAgentIPN4cuda3std3__45tupleIJdlEEESC_SB_iNS1_9__extrema9arg_max_fIdl11_comparatorEEEEJSC_SC_iSG_EEEvDpT0_ --------------------------
	.section	.nv.constant0._ZN6thrust24THRUST_300001_SM_1000_NS8cuda_cub4core6detail13_kernel_agentINS1_8__reduce11ReduceAgentIPN4cuda3std3__45tupleIJdlEEESC_SB_iNS1_9__extrema9arg_max_fIdl11_comparatorEEEEJSC_SC_iSG_EEEvDpT0_,"a",@progbits
	.sectionflags	@""
	.align	4
.nv.constant0._ZN6thrust24THRUST_300001_SM_1000_NS8cuda_cub4core6detail13_kernel_agentINS1_8__reduce11ReduceAgentIPN4cuda3std3__45tupleIJdlEEESC_SB_iNS1_9__extrema9arg_max_fIdl11_comparatorEEEEJSC_SC_iSG_EEEvDpT0_:
	.zero		917


//--------------------- .nv.constant0._ZN6thrust24THRUST_300001_SM_1000_NS8cuda_cub4core6detail13_kernel_agentINS1_8__reduce10DrainAgentIiEEJN3cub18CUB_300001_SM_10009GridQueueIjEEiEEEvDpT0_ --------------------------
	.section	.nv.constant0._ZN6thrust24THRUST_300001_SM_1000_NS8cuda_cub4core6detail13_kernel_agentINS1_8__reduce10DrainAgentIiEEJN3cub18CUB_300001_SM_10009GridQueueIjEEiEEEvDpT0_,"a",@progbits
	.sectionflags	@""
	.align	4
.nv.constant0._ZN6thrust24THRUST_300001_SM_1000_NS8cuda_cub4core6detail13_kernel_agentINS1_8__reduce10DrainAgentIiEEJN3cub18CUB_300001_SM_10009GridQueueIjEEiEEEvDpT0_:
	.zero		908


//--------------------- .nv.constant0._ZN6thrust24THRUST_300001_SM_1000_NS8cuda_cub4core6detail13_kernel_agentINS1_8__reduce11ReduceAgentINS0_12zip_iteratorIN4cuda3std3__45tupleIJNS0_10device_ptrIdEENS0_17counting_iteratorIlNS0_11use_defaultESF_SF_EEEEEEEPNSB_IJdlEEESJ_iNS1_9__extrema9arg_max_fIdl11_comparatorEEEEJSI_SK_iN3cub18CUB_300001_SM_100013GridEvenShareIiEENSR_9GridQueueIjEESO_EEEvDpT0_ --------------------------
	.section	.nv.constant0._ZN6thrust24THRUST_300001_SM_1000_NS8cuda_cub4core6detail13_kernel_agentINS1_8__reduce11ReduceAgentINS0_12zip_iteratorIN4cuda3std3__45tupleIJNS0_10device_ptrIdEENS0_17counting_iteratorIlNS0_11use_defaultESF_SF_EEEEEEEPNSB_IJdlEEESJ_iNS1_9__extrema9arg_max_fIdl11_comparatorEEEEJSI_SK_iN3cub18CUB_300001_SM_100013GridEvenShareIiEENSR_9GridQueueIjEESO_EEEvDpT0_,"a",@progbits
	.sectionflags	@""
	.align	4
.nv.constant0._ZN6thrust24THRUST_300001_SM_1000_NS8cuda_cub4core6detail13_kernel_agentINS1_8__reduce11ReduceAgentINS0_12zip_iteratorIN4cuda3std3__45tupleIJNS0_10device_ptrIdEENS0_17counting_iteratorIlNS0_11use_defaultESF_SF_EEEEEEEPNSB_IJdlEEESJ_iNS1_9__extrema9arg_max_fIdl11_comparatorEEEEJSI_SK_iN3cub18CUB_300001_SM_100013GridEvenShareIiEENSR_9GridQueueIjEESO_EEEvDpT0_:
	.zero		977


//--------------------- .nv.constant0._ZN6thrust24THRUST_300001_SM_1000_NS8cuda_cub4core6detail13_kernel_agentINS1_8__reduce11ReduceAgentINS0_12zip_iteratorIN4cuda3std3__45tupleIJNS0_10device_ptrIdEENS0_17counting_iteratorIlNS0_11use_defaultESF_SF_EEEEEEEPNSB_IJdlEEESJ_iNS1_9__extrema9arg_max_fIdl11_comparatorEEEEJSI_SK_iSO_EEEvDpT0_ --------------------------
	.section	.nv.constant0._ZN6thrust24THRUST_300001_SM_1000_NS8cuda_cub4core6detail13_kernel_agentINS1_8__reduce11ReduceAgentINS0_12zip_iteratorIN4cuda3std3__45tupleIJNS0_10device_ptrIdEENS0_17counting_iteratorIlNS0_11use_defaultESF_SF_EEEEEEEPNSB_IJdlEEESJ_iNS1_9__extrema9arg_max_fIdl11_comparatorEEEEJSI_SK_iSO_EEEvDpT0_,"a",@progbits
	.sectionflags	@""
	.align	4
.nv.constant0._ZN6thrust24THRUST_300001_SM_1000_NS8cuda_cub4core6detail13_kernel_agentINS1_8__reduce11ReduceAgentINS0_12zip_iteratorIN4cuda3std3__45tupleIJNS0_10device_ptrIdEENS0_17counting_iteratorIlNS0_11use_defaultESF_SF_EEEEEEEPNSB_IJdlEEESJ_iNS1_9__extrema9arg_max_fIdl11_comparatorEEEEJSI_SK_iSO_EEEvDpT0_:
	.zero		925


//--------------------- .nv.constant0._Z10swapKernelPdiii --------------------------
	.section	.nv.constant0._Z10swapKernelPdiii,"a",@progbits
	.sectionflags	@""
	.align	4
.nv.constant0._Z10swapKernelPdiii:
	.zero		916


//--------------------- .nv.constant0._Z12divideKernelPdii --------------------------
	.section	.nv.constant0._Z12divideKernelPdii,"a",@progbits
	.sectionflags	@""
	.align	4
.nv.constant0._Z12divideKernelPdii:
	.zero		912


//--------------------- .nv.constant0._Z21subtractProductKernelPdii --------------------------
	.section	.nv.constant0._Z21subtractProductKernelPdii,"a",@progbits
	.sectionflags	@""
	.align	4
.nv.constant0._Z21subtractProductKernelPdii:
	.zero		912


//--------------------- SYMBOLS --------------------------

	.type		.nv.reservedSmem.offset0,@object
	.size		.nv.reservedSmem.offset0,0x4
	.type		.nv.reservedSmem.cap,@object
	.size		.nv.reservedSmem.cap,0x4
